def matmul_kernel(
    a_ptr,
    b_ptr,
    c_ptr,
    M,
    N,
    K,
    stride_am,
    stride_ak,
    stride_bk,
    stride_bn,
    stride_cm,
    stride_cn,
    BLOCK_M: tl.constexpr,
    BLOCK_N: tl.constexpr,
    BLOCK_K: tl.constexpr,
    GROUP_M: tl.constexpr,
):
    pid = tl.program_id(axis=0)
    num_pid_m = tl.cdiv(M, BLOCK_M)
    num_pid_n = tl.cdiv(N, BLOCK_N)
    num_pid_in_group = GROUP_M * num_pid_n
    group_id = pid // num_pid_in_group
    first_pid_m = group_id * GROUP_M
    group_size_m = min(num_pid_m - first_pid_m, GROUP_M)
    pid_m = first_pid_m + ((pid % num_pid_in_group) % group_size_m)
    pid_n = (pid % num_pid_in_group) // group_size_m

    offs_am = (pid_m * BLOCK_M + tl.arange(0, BLOCK_M)) % M
    offs_bn = (pid_n * BLOCK_N + tl.arange(0, BLOCK_N)) % N
    offs_k = tl.arange(0, BLOCK_K)
    a_ptrs = a_ptr + offs_am[:, None] * stride_am + offs_k[None, :] * stride_ak
    b_ptrs = b_ptr + offs_k[:, None] * stride_bk + offs_bn[None, :] * stride_bn

    acc = tl.zeros((BLOCK_M, BLOCK_N), dtype=tl.float32)
    for kk in range(0, tl.cdiv(K, BLOCK_K)):
        a = tl.load(a_ptrs, mask=offs_k[None, :] < K - kk * BLOCK_K, other=0.0)
        b = tl.load(b_ptrs, mask=offs_k[:, None] < K - kk * BLOCK_K, other=0.0)
        acc = tl.dot(a, b, acc)
        a_ptrs += BLOCK_K * stride_ak
        b_ptrs += BLOCK_K * stride_bk

    c = acc.to(c_ptr.dtype.element_ty)
    offs_cm = pid_m * BLOCK_M + tl.arange(0, BLOCK_M)
    offs_cn = pid_n * BLOCK_N + tl.arange(0, BLOCK_N)
    c_ptrs = c_ptr + offs_cm[:, None] * stride_cm + offs_cn[None, :] * stride_cn
    mask = (offs_cm[:, None] < M) & (offs_cn[None, :] < N)
    tl.store(c_ptrs, c, mask=mask)

# config = {"BLOCK_K": 64, "BLOCK_M": 128, "BLOCK_N": 128, "GROUP_M": 8, "arch": "sm_90", "dtype": "fp32", "num_ctas": 1, "num_stages": 3, "num_warps": 4}
# arch = sm_90


// ===== COMPILED SASS (sm_90a) =====

	.target	sm_90a

	.elftype	@"ET_EXEC"


//--------------------- .note.nv.tkinfo           --------------------------
	.section	.note.nv.tkinfo,"",@"SHT_NOTE"
	.sectionflags	@"SHF_NOTE_NV_TKINFO"
	.tkinfo
        /*0018*/ 	.word	0x00000002
        /*0030*/ 	.string	""
        /*0030*/ 	.string	"ptxas"
        /*0030*/ 	.string	"Cuda compilation tools, release 13.0, V13.0.88"
        /*0030*/ 	.string	"Build cuda_13.0.r13.0/compiler.36424714_0"
        /*0030*/ 	.string	"-v  -suppress-debug-info  -lineinfo  -arch sm_90a "



//--------------------- .note.nv.cuinfo           --------------------------
	.section	.note.nv.cuinfo,"",@"SHT_NOTE"
	.sectionflags	@"SHF_NOTE_NV_CUINFO"
        /*0018*/ 	.short	0x0002
        /*001a*/ 	.short	0x005a
        /*001c*/ 	.short	0x0082
	.zero		2


//--------------------- .nv.info                  --------------------------
	.section	.nv.info,"",@"SHT_CUDA_INFO"
	.align	4


	//----- nvinfo : EIATTR_REGCOUNT
	.align		4
        /*0000*/ 	.byte	0x04, 0x2f
        /*0002*/ 	.short	(.L_1 - .L_0)
	.align		4
.L_0:
        /*0004*/ 	.word	index@(matmul_kernel)
        /*0008*/ 	.word	0x000000ff


	//----- nvinfo : EIATTR_FRAME_SIZE
	.align		4
.L_1:
        /*000c*/ 	.byte	0x04, 0x11
        /*000e*/ 	.short	(.L_3 - .L_2)
	.align		4
.L_2:
        /*0010*/ 	.word	index@(matmul_kernel)
        /*0014*/ 	.word	0x00000428


	//----- nvinfo : EIATTR_MIN_STACK_SIZE
	.align		4
.L_3:
        /*0018*/ 	.byte	0x04, 0x12
        /*001a*/ 	.short	(.L_5 - .L_4)
	.align		4
.L_4:
        /*001c*/ 	.word	index@(matmul_kernel)
        /*0020*/ 	.word	0x00000428
.L_5:


//--------------------- .nv.compat                --------------------------
	.section	.nv.compat,"",@"SHT_CUDA_COMPAT_INFO"
	.align	4
        /*0000*/ 	.byte	0x02, 0x09, 0x01, 0x00, 0x02, 0x02, 0x04, 0x00, 0x02, 0x05, 0x05, 0x00, 0x03, 0x07, 0x01, 0x01
        /*0010*/ 	.byte	0x02, 0x03, 0x00, 0x00, 0x02, 0x06, 0x01, 0x00, 0x04, 0x0b, 0x08, 0x00, 0x00, 0x00, 0x00, 0x00
        /*0020*/ 	.byte	0x00, 0x00, 0x00, 0x00


//--------------------- .nv.info.matmul_kernel    --------------------------
	.section	.nv.info.matmul_kernel,"",@"SHT_CUDA_INFO"
	.sectionflags	@""
	.align	4


	//----- nvinfo : EIATTR_CUDA_API_VERSION
	.align		4
        /*0000*/ 	.byte	0x04, 0x37
        /*0002*/ 	.short	(.L_7 - .L_6)
.L_6:
        /*0004*/ 	.word	0x00000082


	//----- nvinfo : EIATTR_KPARAM_INFO
	.align		4
.L_7:
        /*0008*/ 	.byte	0x04, 0x17
        /*000a*/ 	.short	(.L_9 - .L_8)
.L_8:
        /*000c*/ 	.word	0x00000000
        /*0010*/ 	.short	0x000d
        /*0012*/ 	.short	0x0048
        /*0014*/ 	.byte	0x00, 0xf4, 0x21, 0x00


	//----- nvinfo : EIATTR_KPARAM_INFO
	.align		4
.L_9:
        /*0018*/ 	.byte	0x04, 0x17
        /*001a*/ 	.short	(.L_11 - .L_10)
.L_10:
        /*001c*/ 	.word	0x00000000
        /*0020*/ 	.short	0x000c
        /*0022*/ 	.short	0x0040
        /*0024*/ 	.byte	0x00, 0xf4, 0x21, 0x00


	//----- nvinfo : EIATTR_KPARAM_INFO
	.align		4
.L_11:
        /*0028*/ 	.byte	0x04, 0x17
        /*002a*/ 	.short	(.L_13 - .L_12)
.L_12:
        /*002c*/ 	.word	0x00000000
        /*0030*/ 	.short	0x000b
        /*0032*/ 	.short	0x0038
        /*0034*/ 	.byte	0x00, 0xf0, 0x11, 0x00


	//----- nvinfo : EIATTR_KPARAM_INFO
	.align		4
.L_13:
        /*0038*/ 	.byte	0x04, 0x17
        /*003a*/ 	.short	(.L_15 - .L_14)
.L_14:
        /*003c*/ 	.word	0x00000000
        /*0040*/ 	.short	0x000a
        /*0042*/ 	.short	0x0034
        /*0044*/ 	.byte	0x00, 0xf0, 0x11, 0x00


	//----- nvinfo : EIATTR_KPARAM_INFO
	.align		4
.L_15:
        /*0048*/ 	.byte	0x04, 0x17
        /*004a*/ 	.short	(.L_17 - .L_16)
.L_16:
        /*004c*/ 	.word	0x00000000
        /*0050*/ 	.short	0x0009
        /*0052*/ 	.short	0x0030
        /*0054*/ 	.byte	0x00, 0xf0, 0x11, 0x00


	//----- nvinfo : EIATTR_KPARAM_INFO
	.align		4
.L_17:
        /*0058*/ 	.byte	0x04, 0x17
        /*005a*/ 	.short	(.L_19 - .L_18)
.L_18:
        /*005c*/ 	.word	0x00000000
        /*0060*/ 	.short	0x0008
        /*0062*/ 	.short	0x002c
        /*0064*/ 	.byte	0x00, 0xf0, 0x11, 0x00


	//----- nvinfo : EIATTR_KPARAM_INFO
	.align		4
.L_19:
        /*0068*/ 	.byte	0x04, 0x17
        /*006a*/ 	.short	(.L_21 - .L_20)
.L_20:
        /*006c*/ 	.word	0x00000000
        /*0070*/ 	.short	0x0007
        /*0072*/ 	.short	0x0028
        /*0074*/ 	.byte	0x00, 0xf0, 0x11, 0x00


	//----- nvinfo : EIATTR_KPARAM_INFO
	.align		4
.L_21:
        /*0078*/ 	.byte	0x04, 0x17
        /*007a*/ 	.short	(.L_23 - .L_22)
.L_22:
        /*007c*/ 	.word	0x00000000
        /*0080*/ 	.short	0x0006
        /*0082*/ 	.short	0x0024
        /*0084*/ 	.byte	0x00, 0xf0, 0x11, 0x00


	//----- nvinfo : EIATTR_KPARAM_INFO
	.align		4
.L_23:
        /*0088*/ 	.byte	0x04, 0x17
        /*008a*/ 	.short	(.L_25 - .L_24)
.L_24:
        /*008c*/ 	.word	0x00000000
        /*0090*/ 	.short	0x0005
        /*0092*/ 	.short	0x0020
        /*0094*/ 	.byte	0x00, 0xf0, 0x11, 0x00


	//----- nvinfo : EIATTR_KPARAM_INFO
	.align		4
.L_25:
        /*0098*/ 	.byte	0x04, 0x17
        /*009a*/ 	.short	(.L_27 - .L_26)
.L_26:
        /*009c*/ 	.word	0x00000000
        /*00a0*/ 	.short	0x0004
        /*00a2*/ 	.short	0x001c
        /*00a4*/ 	.byte	0x00, 0xf0, 0x11, 0x00


	//----- nvinfo : EIATTR_KPARAM_INFO
	.align		4
.L_27:
        /*00a8*/ 	.byte	0x04, 0x17
        /*00aa*/ 	.short	(.L_29 - .L_28)
.L_28:
        /*00ac*/ 	.word	0x00000000
        /*00b0*/ 	.short	0x0003
        /*00b2*/ 	.short	0x0018
        /*00b4*/ 	.byte	0x00, 0xf0, 0x11, 0x00


	//----- nvinfo : EIATTR_KPARAM_INFO
	.align		4
.L_29:
        /*00b8*/ 	.byte	0x04, 0x17
        /*00ba*/ 	.short	(.L_31 - .L_30)
.L_30:
        /*00bc*/ 	.word	0x00000000
        /*00c0*/ 	.short	0x0002
        /*00c2*/ 	.short	0x0010
        /*00c4*/ 	.byte	0x00, 0xf4, 0x21, 0x00


	//----- nvinfo : EIATTR_KPARAM_INFO
	.align		4
.L_31:
        /*00c8*/ 	.byte	0x04, 0x17
        /*00ca*/ 	.short	(.L_33 - .L_32)
.L_32:
        /*00cc*/ 	.word	0x00000000
        /*00d0*/ 	.short	0x0001
        /*00d2*/ 	.short	0x0008
        /*00d4*/ 	.byte	0x00, 0xf4, 0x21, 0x00


	//----- nvinfo : EIATTR_KPARAM_INFO
	.align		4
.L_33:
        /*00d8*/ 	.byte	0x04, 0x17
        /*00da*/ 	.short	(.L_35 - .L_34)
.L_34:
        /*00dc*/ 	.word	0x00000000
        /*00e0*/ 	.short	0x0000
        /*00e2*/ 	.short	0x0000
        /*00e4*/ 	.byte	0x00, 0xf4, 0x21, 0x00


	//----- nvinfo : EIATTR_SPARSE_MMA_MASK
	.align		4
.L_35:
        /*00e8*/ 	.byte	0x03, 0x50
        /*00ea*/ 	.short	0x0000


	//----- nvinfo : EIATTR_MAXREG_COUNT
	.align		4
        /*00ec*/ 	.byte	0x03, 0x1b
        /*00ee*/ 	.short	0x00ff


	//----- nvinfo : EIATTR_NUM_BARRIERS
	.align		4
        /*00f0*/ 	.byte	0x02, 0x4c
        /*00f2*/ 	.byte	0x01
	.zero		1


	//----- nvinfo : EIATTR_ANNOTATIONS
	.align		4
        /*00f4*/ 	.byte	0x04, 0x55
        /*00f6*/ 	.short	(.L_37 - .L_36)


	//   ....[0]....
.L_36:
        /*00f8*/ 	.word	0x00000001
        /*00fc*/ 	.byte	0xb0, 0x00, 0x00, 0x00, 0x01, 0x00, 0x00, 0x00, 0xd0, 0x06, 0x00, 0x00, 0x01, 0x00, 0x00, 0x00
        /* <DEDUP_REMOVED lines=442> */
        /*1cac*/ 	.byte	0xb0, 0x1a, 0x01, 0x00, 0x01, 0x00, 0x00, 0x00, 0xc0, 0x1b, 0x01, 0x00


	//----- nvinfo : EIATTR_MERCURY_ISA_VERSION
	.align		4
.L_37:
        /*1cb8*/ 	.byte	0x03, 0x5f
        /*1cba*/ 	.short	0x0101


	//----- nvinfo : EIATTR_EXIT_INSTR_OFFSETS
	.align		4
        /*1cbc*/ 	.byte	0x04, 0x1c
        /*1cbe*/ 	.short	(.L_39 - .L_38)


	//   ....[0]....
.L_38:
        /*1cc0*/ 	.word	0x00016320


	//   ....[1]....
        /*1cc4*/ 	.word	0x00016340


	//----- nvinfo : EIATTR_REQNTID
	.align		4
.L_39:
        /*1cc8*/ 	.byte	0x04, 0x10
        /*1cca*/ 	.short	(.L_41 - .L_40)
.L_40:
        /*1ccc*/ 	.word	0x00000080
        /*1cd0*/ 	.word	0x00000001
        /*1cd4*/ 	.word	0x00000001


	//----- nvinfo : EIATTR_CBANK_PARAM_SIZE
	.align		4
.L_41:
        /*1cd8*/ 	.byte	0x03, 0x19
        /*1cda*/ 	.short	0x0050


	//----- nvinfo : EIATTR_PARAM_CBANK
	.align		4
        /*1cdc*/ 	.byte	0x04, 0x0a
        /*1cde*/ 	.short	(.L_43 - .L_42)
	.align		4
.L_42:
        /*1ce0*/ 	.word	index@(.nv.constant0.matmul_kernel)
        /*1ce4*/ 	.short	0x0210
        /*1ce6*/ 	.short	0x0050


	//----- nvinfo : EIATTR_SW_WAR
	.align		4
.L_43:
        /*1ce8*/ 	.byte	0x04, 0x36
        /*1cea*/ 	.short	(.L_45 - .L_44)
.L_44:
        /*1cec*/ 	.word	0x00000008
.L_45:


//--------------------- .nv.callgraph             --------------------------
	.section	.nv.callgraph,"",@"SHT_CUDA_CALLGRAPH"
	.align	4
	.sectionentsize	8
	.align		4
        /*0000*/ 	.word	0x00000000
	.align		4
        /*0004*/ 	.word	0xffffffff
	.align		4
        /*0008*/ 	.word	0x00000000
	.align		4
        /*000c*/ 	.word	0xfffffffe
	.align		4
        /*0010*/ 	.word	0x00000000
	.align		4
        /*0014*/ 	.word	0xfffffffd
	.align		4
        /*0018*/ 	.word	0x00000000
	.align		4
        /*001c*/ 	.word	0xfffffffc


//--------------------- .text.matmul_kernel       --------------------------
	.section	.text.matmul_kernel,"ax",@progbits
	.align	128
        .global         matmul_kernel
        .type           matmul_kernel,@function
        .size           matmul_kernel,(.L_x_3 - matmul_kernel)
        .other          matmul_kernel,@"STO_CUDA_ENTRY STV_DEFAULT"
matmul_kernel:
.text.matmul_kernel:
[----:B------:R-:W1:Y:S08]  /*0000*/  LDC R1, c[0x0][0x28] ;  /* 0x00000a00ff017b82 */ /* 0x000e700000000800 */
[----:B------:R-:W2:Y:S01]  /*0010*/  LDC.64 R2, c[0x0][0x228] ;  /* 0x00008a00ff027b82 */ /* 0x000ea20000000a00 */
[----:B-1----:R-:W-:Y:S01]  /*0020*/  VIADD R1, R1, 0xfffffbd8 ;  /* 0xfffffbd801017836 */ /* 0x002fe20000000000 */
[----:B------:R-:W1:Y:S01]  /*0030*/  S2R R5, SR_CTAID.X ;  /* 0x0000000000057919 */ /* 0x000e620000002500 */
[----:B------:R-:W-:Y:S01]  /*0040*/  ULDC UR5, c[0x0][0x240] ;  /* 0x0000900000057ab9 */ /* 0x000fe20000000800 */
[----:B------:R-:W-:Y:S01]  /*0050*/  ULDC.64 UR10, c[0x0][0x218] ;  /* 0x00008600000a7ab9 */ /* 0x000fe20000000a00 */
[----:B------:R-:W-:Y:S01]  /*0060*/  ULDC.64 UR6, c[0x0][0x210] ;  /* 0x0000840000067ab9 */ /* 0x000fe20000000a00 */
[----:B------:R-:W-:-:S02]  /*0070*/  ULDC UR8, c[0x0][0x230] ;  /* 0x00008c0000087ab9 */ /* 0x000fc40000000800 */
[----:B------:R-:W3:Y:S08]  /*0080*/  S2UR UR4, SR_CgaCtaId ;  /* 0x00000000000479c3 */ /* 0x000ef00000008800 */
[----:B------:R-:W4:Y:S01]  /*0090*/  LDC R127, c[0x0][0x230] ;  /* 0x00008c00ff7f7b82 */ /* 0x000f220000000800 */
[----:B--2---:R-:W-:Y:S01]  /*00a0*/  IMAD.MOV.U32 R153, RZ, RZ, R3 ;  /* 0x000000ffff997224 */ /* 0x004fe200078e0003 */
[----:B------:R2:W-:Y:S01]  /*00b0*/  STL.64 [R1+0x248], R2 ;  /* 0x0002480201007387 */ /* 0x0005e20000100a00 */
[----:B------:R-:W-:-:S02]  /*00c0*/  IMAD.MOV.U32 R152, RZ, RZ, R2 ;  /* 0x000000ffff987224 */ /* 0x000fc400078e0002 */
[----:B------:R-:W-:Y:S01]  /*00d0*/  VIADD R0, R153, 0x7f ;  /* 0x0000007f99007836 */ /* 0x000fe20000000000 */
[----:B-1----:R-:W-:-:S04]  /*00e0*/  IABS R8, R5 ;  /* 0x0000000500087213 */ /* 0x002fc80000000000 */
[----:B--2---:R-:W-:-:S04]  /*00f0*/  SHF.R.S32.HI R3, RZ, 0x1f, R0 ;  /* 0x0000001fff037819 */ /* 0x004fc80000011400 */
[----:B------:R-:W-:-:S04]  /*0100*/  LEA.HI R3, R3, R0, RZ, 0x7 ;  /* 0x0000000003037211 */ /* 0x000fc800078f38ff */
[----:B------:R-:W-:-:S05]  /*0110*/  SHF.R.S32.HI R3, RZ, 0x7, R3 ;  /* 0x00000007ff037819 */ /* 0x000fca0000011403 */
[----:B------:R-:W-:-:S05]  /*0120*/  IMAD.SHL.U32 R4, R3, 0x8, RZ ;  /* 0x0000000803047824 */ /* 0x000fca00078e00ff */
[-C--:B------:R-:W-:Y:S02]  /*0130*/  IABS R7, R4.reuse ;  /* 0x0000000400077213 */ /* 0x080fe40000000000 */
[----:B------:R-:W-:Y:S02]  /*0140*/  IABS R10, R4 ;  /* 0x00000004000a7213 */ /* 0x000fe40000000000 */
[----:B------:R-:W1:Y:S08]  /*0150*/  I2F.RP R0, R7 ;  /* 0x0000000700007306 */ /* 0x000e700000209400 */
[----:B-1----:R-:W1:Y:S02]  /*0160*/  MUFU.RCP R0, R0 ;  /* 0x0000000000007308 */ /* 0x002e640000001000 */
[----:B-1----:R-:W-:-:S02]  /*0170*/  VIADD R2, R0, 0xffffffe ;  /* 0x0ffffffe00027836 */ /* 0x002fc40000000000 */
[----:B------:R-:W-:-:S04]  /*0180*/  IMAD.MOV R0, RZ, RZ, -R10 ;  /* 0x000000ffff007224 */ /* 0x000fc800078e0a0a */
[----:B------:R1:W2:Y:S02]  /*0190*/  F2I.FTZ.U32.TRUNC.NTZ R3, R2 ;  /* 0x0000000200037305 */ /* 0x0002a4000021f000 */
[----:B-1----:R-:W-:Y:S02]  /*01a0*/  IMAD.MOV.U32 R2, RZ, RZ, RZ ;  /* 0x000000ffff027224 */ /* 0x002fe400078e00ff */
[----:B--2---:R-:W-:-:S04]  /*01b0*/  IMAD.MOV R6, RZ, RZ, -R3 ;  /* 0x000000ffff067224 */ /* 0x004fc800078e0a03 */
[----:B------:R-:W-:Y:S02]  /*01c0*/  IMAD R9, R6, R7, RZ ;  /* 0x0000000706097224 */ /* 0x000fe400078e02ff */
[----:B------:R-:W-:Y:S02]  /*01d0*/  IMAD.MOV.U32 R6, RZ, RZ, R8 ;  /* 0x000000ffff067224 */ /* 0x000fe400078e0008 */
[----:B------:R-:W-:-:S06]  /*01e0*/  IMAD.HI.U32 R3, R3, R9, R2 ;  /* 0x0000000903037227 */ /* 0x000fcc00078e0002 */
[----:B------:R-:W-:-:S04]  /*01f0*/  IMAD.HI.U32 R3, R3, R6, RZ ;  /* 0x0000000603037227 */ /* 0x000fc800078e00ff */
[----:B------:R-:W-:-:S05]  /*0200*/  IMAD R0, R3, R0, R6 ;  /* 0x0000000003007224 */ /* 0x000fca00078e0206 */
[----:B------:R-:W-:-:S13]  /*0210*/  ISETP.GT.U32.AND P1, PT, R7, R0, PT ;  /* 0x000000000700720c */ /* 0x000fda0003f24070 */
[----:B------:R-:W-:Y:S02]  /*0220*/  @!P1 IMAD.IADD R0, R0, 0x1, -R7 ;  /* 0x0000000100009824 */ /* 0x000fe400078e0a07 */
[----:B------:R-:W-:Y:S01]  /*0230*/  @!P1 VIADD R3, R3, 0x1 ;  /* 0x0000000103039836 */ /* 0x000fe20000000000 */
[----:B------:R-:W-:Y:S02]  /*0240*/  ISETP.NE.AND P1, PT, R4, RZ, PT ;  /* 0x000000ff0400720c */ /* 0x000fe40003f25270 */
[----:B------:R-:W-:Y:S02]  /*0250*/  ISETP.GE.U32.AND P0, PT, R0, R7, PT ;  /* 0x000000070000720c */ /* 0x000fe40003f06070 */
[----:B------:R-:W-:-:S04]  /*0260*/  LOP3.LUT R0, R5, R4, RZ, 0x3c, !PT ;  /* 0x0000000405007212 */ /* 0x000fc800078e3cff */
[----:B------:R-:W-:Y:S01]  /*0270*/  ISETP.GE.AND P2, PT, R0, RZ, PT ;  /* 0x000000ff0000720c */ /* 0x000fe20003f46270 */
[----:B------:R-:W-:-:S06]  /*0280*/  VIADD R0, R152, 0x7f ;  /* 0x0000007f98007836 */ /* 0x000fcc0000000000 */
[----:B------:R-:W-:-:S04]  /*0290*/  @P0 VIADD R3, R3, 0x1 ;  /* 0x0000000103030836 */ /* 0x000fc80000000000 */
[----:B------:R-:W-:Y:S01]  /*02a0*/  IMAD.MOV.U32 R2, RZ, RZ, R3 ;  /* 0x000000ffff027224 */ /* 0x000fe200078e0003 */
[----:B------:R-:W-:-:S03]  /*02b0*/  SHF.R.S32.HI R3, RZ, 0x1f, R0 ;  /* 0x0000001fff037819 */ /* 0x000fc60000011400 */
[----:B------:R-:W-:Y:S01]  /*02c0*/  @!P2 IMAD.MOV R2, RZ, RZ, -R2 ;  /* 0x000000ffff02a224 */ /* 0x000fe200078e0a02 */
[----:B------:R-:W-:Y:S02]  /*02d0*/  @!P1 LOP3.LUT R2, RZ, R4, RZ, 0x33, !PT ;  /* 0x00000004ff029212 */ /* 0x000fe400078e33ff */
[----:B------:R-:W-:-:S03]  /*02e0*/  LEA.HI R3, R3, R0, RZ, 0x7 ;  /* 0x0000000003037211 */ /* 0x000fc600078f38ff */
[----:B------:R-:W-:Y:S02]  /*02f0*/  IMAD.SHL.U32 R16, R2, 0x8, RZ ;  /* 0x0000000802107824 */ /* 0x000fe400078e00ff */
[----:B------:R-:W-:-:S03]  /*0300*/  IMAD.MOV R2, RZ, RZ, -R2 ;  /* 0x000000ffff027224 */ /* 0x000fc600078e0a02 */
[----:B------:R-:W-:Y:S01]  /*0310*/  LEA.HI.SX32 R3, R3, -R16, 0x19 ;  /* 0x8000001003037211 */ /* 0x000fe200078fcaff */
[----:B------:R-:W-:Y:S01]  /*0320*/  IMAD R19, R4, R2, R5 ;  /* 0x0000000204137224 */ /* 0x000fe200078e0205 */
[----:B------:R-:W-:Y:S01]  /*0330*/  IABS R4, R153 ;  /* 0x0000009900047213 */ /* 0x000fe20000000000 */
[----:B------:R-:W-:Y:S01]  /*0340*/  IMAD.MOV.U32 R2, RZ, RZ, RZ ;  /* 0x000000ffff027224 */ /* 0x000fe200078e00ff */
[----:B------:R-:W-:-:S04]  /*0350*/  VIMNMX R18, R3, 0x8, PT ;  /* 0x0000000803127848 */ /* 0x000fc80003fe0100 */
[-C--:B------:R-:W-:Y:S02]  /*0360*/  IABS R9, R18.reuse ;  /* 0x0000001200097213 */ /* 0x080fe40000000000 */
[----:B------:R-:W-:Y:S02]  /*0370*/  IABS R7, R18 ;  /* 0x0000001200077213 */ /* 0x000fe40000000000 */
[----:B------:R-:W1:Y:S08]  /*0380*/  I2F.RP R0, R9 ;  /* 0x0000000900007306 */ /* 0x000e700000209400 */
[----:B-1----:R-:W1:Y:S02]  /*0390*/  MUFU.RCP R0, R0 ;  /* 0x0000000000007308 */ /* 0x002e640000001000 */
[----:B-1----:R-:W-:-:S02]  /*03a0*/  VIADD R3, R0, 0xffffffe ;  /* 0x0ffffffe00037836 */ /* 0x002fc40000000000 */
[----:B------:R-:W-:-:S04]  /*03b0*/  IMAD.MOV R0, RZ, RZ, -R7 ;  /* 0x000000ffff007224 */ /* 0x000fc800078e0a07 */
[----:B------:R-:W1:Y:S08]  /*03c0*/  I2F.RP R7, R4 ;  /* 0x0000000400077306 */ /* 0x000e700000209400 */
[----:B------:R-:W2:Y:S08]  /*03d0*/  F2I.FTZ.U32.TRUNC.NTZ R3, R3 ;  /* 0x0000000300037305 */ /* 0x000eb0000021f000 */
[----:B-1----:R-:W1:Y:S01]  /*03e0*/  MUFU.RCP R7, R7 ;  /* 0x0000000700077308 */ /* 0x002e620000001000 */
[----:B--2---:R-:W-:-:S04]  /*03f0*/  IMAD.MOV R6, RZ, RZ, -R3 ;  /* 0x000000ffff067224 */ /* 0x004fc800078e0a03 */
[----:B------:R-:W-:Y:S01]  /*0400*/  IMAD R5, R6, R9, RZ ;  /* 0x0000000906057224 */ /* 0x000fe200078e02ff */
[----:B------:R-:W-:-:S03]  /*0410*/  IABS R6, R19 ;  /* 0x0000001300067213 */ /* 0x000fc60000000000 */
[----:B------:R-:W-:Y:S01]  /*0420*/  IMAD.HI.U32 R2, R3, R5, R2 ;  /* 0x0000000503027227 */ /* 0x000fe200078e0002 */
[----:B------:R-:W-:-:S03]  /*0430*/  IABS R5, R152 ;  /* 0x0000009800057213 */ /* 0x000fc60000000000 */
[----:B------:R-:W-:Y:S02]  /*0440*/  IMAD.MOV.U32 R3, RZ, RZ, R6 ;  /* 0x000000ffff037224 */ /* 0x000fe400078e0006 */
[----:B------:R-:W2:Y:S01]  /*0450*/  I2F.RP R6, R5 ;  /* 0x0000000500067306 */ /* 0x000ea20000209400 */
[----:B-1----:R-:W-:Y:S02]  /*0460*/  VIADD R10, R7, 0xffffffe ;  /* 0x0ffffffe070a7836 */ /* 0x002fe40000000000 */
[----:B------:R-:W-:-:S04]  /*0470*/  IMAD.HI.U32 R2, R2, R3, RZ ;  /* 0x0000000302027227 */ /* 0x000fc800078e00ff */
[----:B------:R-:W-:Y:S01]  /*0480*/  IMAD R0, R2, R0, R3 ;  /* 0x0000000002007224 */ /* 0x000fe200078e0203 */
[----:B------:R1:W3:Y:S01]  /*0490*/  F2I.FTZ.U32.TRUNC.NTZ R11, R10 ;  /* 0x0000000a000b7305 */ /* 0x0002e2000021f000 */
[----:B------:R-:W4:Y:S03]  /*04a0*/  S2R R3, SR_TID.X ;  /* 0x0000000000037919 */ /* 0x000f260000002100 */
[----:B------:R-:W-:-:S04]  /*04b0*/  ISETP.GT.U32.AND P1, PT, R9, R0, PT ;  /* 0x000000000900720c */ /* 0x000fc80003f24070 */
[----:B--2---:R-:W2:Y:S01]  /*04c0*/  MUFU.RCP R6, R6 ;  /* 0x0000000600067308 */ /* 0x004ea20000001000 */
[----:B-1----:R-:W-:Y:S02]  /*04d0*/  IMAD.MOV.U32 R10, RZ, RZ, RZ ;  /* 0x000000ffff0a7224 */ /* 0x002fe400078e00ff */
[----:B---3--:R-:W-:-:S06]  /*04e0*/  IMAD.MOV R15, RZ, RZ, -R11 ;  /* 0x000000ffff0f7224 */ /* 0x008fcc00078e0a0b */
[----:B------:R-:W-:Y:S02]  /*04f0*/  @!P1 IMAD.IADD R0, R0, 0x1, -R9 ;  /* 0x0000000100009824 */ /* 0x000fe400078e0a09 */
[----:B------:R-:W-:Y:S01]  /*0500*/  @!P1 VIADD R2, R2, 0x1 ;  /* 0x0000000102029836 */ /* 0x000fe20000000000 */
[----:B------:R-:W-:Y:S02]  /*0510*/  ISETP.NE.AND P1, PT, R18, RZ, PT ;  /* 0x000000ff1200720c */ /* 0x000fe40003f25270 */
[----:B------:R-:W-:Y:S02]  /*0520*/  ISETP.GE.U32.AND P0, PT, R0, R9, PT ;  /* 0x000000090000720c */ /* 0x000fe40003f06070 */
[----:B------:R-:W-:Y:S01]  /*0530*/  LOP3.LUT R0, R19, R18, RZ, 0x3c, !PT ;  /* 0x0000001213007212 */ /* 0x000fe200078e3cff */
[----:B--2---:R-:W-:-:S03]  /*0540*/  VIADD R8, R6, 0xffffffe ;  /* 0x0ffffffe06087836 */ /* 0x004fc60000000000 */
[----:B------:R-:W-:Y:S01]  /*0550*/  ISETP.GE.AND P2, PT, R0, RZ, PT ;  /* 0x000000ff0000720c */ /* 0x000fe20003f46270 */
[----:B------:R1:W2:Y:S01]  /*0560*/  F2I.FTZ.U32.TRUNC.NTZ R9, R8 ;  /* 0x0000000800097305 */ /* 0x0002a2000021f000 */
[----:B----4-:R-:W-:Y:S01]  /*0570*/  SHF.R.U32.HI R13, RZ, 0x6, R3 ;  /* 0x00000006ff0d7819 */ /* 0x010fe20000011603 */
[----:B------:R-:W-:-:S04]  /*0580*/  IMAD.SHL.U32 R6, R3, 0x4, RZ ;  /* 0x0000000403067824 */ /* 0x000fc800078e00ff */
[----:B------:R-:W-:Y:S01]  /*0590*/  @P0 VIADD R2, R2, 0x1 ;  /* 0x0000000102020836 */ /* 0x000fe20000000000 */
[----:B------:R-:W-:Y:S01]  /*05a0*/  SGXT.U32 R13, R13, 0x1 ;  /* 0x000000010d0d781a */ /* 0x000fe20000000000 */
[----:B-1----:R-:W-:Y:S02]  /*05b0*/  IMAD.MOV.U32 R8, RZ, RZ, RZ ;  /* 0x000000ffff087224 */ /* 0x002fe400078e00ff */
[----:B------:R-:W-:Y:S01]  /*05c0*/  IMAD.MOV.U32 R35, RZ, RZ, R2 ;  /* 0x000000ffff237224 */ /* 0x000fe200078e0002 */
[----:B------:R-:W-:-:S03]  /*05d0*/  SHF.R.S32.HI R2, RZ, 0x6, R3 ;  /* 0x00000006ff027819 */ /* 0x000fc60000011403 */
[----:B------:R-:W-:Y:S01]  /*05e0*/  @!P2 IMAD.MOV R35, RZ, RZ, -R35 ;  /* 0x000000ffff23a224 */ /* 0x000fe200078e0a23 */
[----:B------:R-:W-:Y:S02]  /*05f0*/  @!P1 LOP3.LUT R35, RZ, R18, RZ, 0x33, !PT ;  /* 0x00000012ff239212 */ /* 0x000fe400078e33ff */
[----:B------:R-:W-:-:S03]  /*0600*/  SGXT R2, R2, 0x1 ;  /* 0x000000010202781a */ /* 0x000fc60000000200 */
[----:B------:R-:W-:Y:S01]  /*0610*/  IMAD.SHL.U32 R0, R35, 0x80, RZ ;  /* 0x0000008023007824 */ /* 0x000fe200078e00ff */
[----:B------:R-:W-:Y:S01]  /*0620*/  LOP3.LUT R7, R2, 0x90, RZ, 0xc0, !PT ;  /* 0x0000009002077812 */ /* 0x000fe200078ec0ff */
[----:B------:R-:W-:-:S03]  /*0630*/  IMAD.MOV R35, RZ, RZ, -R35 ;  /* 0x000000ffff237224 */ /* 0x000fc600078e0a23 */
[----:B------:R-:W-:Y:S01]  /*0640*/  LOP3.LUT R13, R0, R13, RZ, 0xfc, !PT ;  /* 0x0000000d000d7212 */ /* 0x000fe200078efcff */
[----:B------:R-:W-:Y:S01]  /*0650*/  IMAD R35, R18, R35, R19 ;  /* 0x0000002312237224 */ /* 0x000fe200078e0213 */
[----:B------:R-:W-:Y:S01]  /*0660*/  LOP3.LUT R6, R7, 0x7c, R6, 0x78, !PT ;  /* 0x0000007c07067812 */ /* 0x000fe200078e7806 */
[----:B------:R-:W-:Y:S01]  /*0670*/  IMAD R7, R15, R4, RZ ;  /* 0x000000040f077224 */ /* 0x000fe200078e02ff */
[----:B------:R-:W-:Y:S01]  /*0680*/  LOP3.LUT R20, R13, 0x7e, RZ, 0xfc, !PT ;  /* 0x0000007e0d147812 */ /* 0x000fe200078efcff */
[----:B------:R-:W-:Y:S01]  /*0690*/  IMAD.IADD R35, R16, 0x1, R35 ;  /* 0x0000000110237824 */ /* 0x000fe200078e0223 */
[----:B------:R-:W-:Y:S01]  /*06a0*/  IABS R15, R13 ;  /* 0x0000000d000f7213 */ /* 0x000fe20000000000 */
[----:B------:R-:W-:Y:S01]  /*06b0*/  IMAD.HI.U32 R12, R11, R7, R10 ;  /* 0x000000070b0c7227 */ /* 0x000fe200078e000a */
[----:B------:R-:W-:Y:S01]  /*06c0*/  IABS R17, R20 ;  /* 0x0000001400117213 */ /* 0x000fe20000000000 */
[----:B------:R1:W-:Y:S01]  /*06d0*/  STL [R1+0x2a8], R0 ;  /* 0x0002a80001007387 */ /* 0x0003e20000100800 */
[C---:B------:R-:W-:Y:S01]  /*06e0*/  LOP3.LUT R22, R13.reuse, 0x2, RZ, 0xfc, !PT ;  /* 0x000000020d167812 */ /* 0x040fe200078efcff */
[----:B--2---:R-:W-:Y:S01]  /*06f0*/  IMAD.MOV R10, RZ, RZ, -R9 ;  /* 0x000000ffff0a7224 */ /* 0x004fe200078e0a09 */
[C---:B------:R-:W-:Y:S01]  /*0700*/  LOP3.LUT R23, R13.reuse, 0x4, RZ, 0xfc, !PT ;  /* 0x000000040d177812 */ /* 0x040fe200078efcff */
[----:B------:R-:W-:Y:S01]  /*0710*/  IMAD.HI.U32 R2, R12, R15, RZ ;  /* 0x0000000f0c027227 */ /* 0x000fe200078e00ff */
[----:B------:R-:W-:-:S02]  /*0720*/  LOP3.LUT R16, R13, 0x8, RZ, 0xfc, !PT ;  /* 0x000000080d107812 */ /* 0x000fc400078efcff */
[----:B------:R-:W-:Y:S01]  /*0730*/  IABS R21, R23 ;  /* 0x0000001700157213 */ /* 0x000fe20000000000 */
[----:B------:R-:W-:Y:S01]  /*0740*/  IMAD.HI.U32 R7, R12, R17, RZ ;  /* 0x000000110c077227 */ /* 0x000fe200078e00ff */
[C---:B------:R-:W-:Y:S02]  /*0750*/  LOP3.LUT R18, R13.reuse, 0xa, RZ, 0xfc, !PT ;  /* 0x0000000a0d127812 */ /* 0x040fe400078efcff */
[----:B------:R-:W-:Y:S01]  /*0760*/  ISETP.GE.AND P1, PT, R22, RZ, PT ;  /* 0x000000ff1600720c */ /* 0x000fe20003f26270 */
[----:B------:R-:W-:Y:S01]  /*0770*/  IMAD R11, R10, R5, RZ ;  /* 0x000000050a0b7224 */ /* 0x000fe200078e02ff */
[----:B------:R-:W-:Y:S01]  /*0780*/  IABS R10, R22 ;  /* 0x00000016000a7213 */ /* 0x000fe20000000000 */
[----:B------:R-:W-:Y:S01]  /*0790*/  IMAD.MOV R2, RZ, RZ, -R2 ;  /* 0x000000ffff027224 */ /* 0x000fe200078e0a02 */
[C---:B------:R-:W-:Y:S01]  /*07a0*/  LOP3.LUT R22, R13.reuse, 0xc, RZ, 0xfc, !PT ;  /* 0x0000000c0d167812 */ /* 0x040fe200078efcff */
[----:B------:R-:W-:Y:S01]  /*07b0*/  IMAD.MOV R14, RZ, RZ, -R7 ;  /* 0x000000ffff0e7224 */ /* 0x000fe200078e0a07 */
[----:B------:R-:W-:Y:S01]  /*07c0*/  LOP3.LUT R24, R13, 0x10, RZ, 0xfc, !PT ;  /* 0x000000100d187812 */ /* 0x000fe200078efcff */
[----:B------:R-:W-:Y:S01]  /*07d0*/  IMAD.HI.U32 R7, R9, R11, R8 ;  /* 0x0000000b09077227 */ /* 0x000fe200078e0008 */
[----:B------:R-:W-:-:S02]  /*07e0*/  IABS R19, R22 ;  /* 0x0000001600137213 */ /* 0x000fc40000000000 */
[C---:B------:R-:W-:Y:S01]  /*07f0*/  LOP3.LUT R26, R13.reuse, 0x14, RZ, 0xfc, !PT ;  /* 0x000000140d1a7812 */ /* 0x040fe200078efcff */
[----:B------:R-:W-:Y:S01]  /*0800*/  IMAD.MOV.U32 R11, RZ, RZ, R10 ;  /* 0x000000ffff0b7224 */ /* 0x000fe200078e000a */
[C---:B------:R-:W-:Y:S01]  /*0810*/  LOP3.LUT R29, R13.reuse, 0x18, RZ, 0xfc, !PT ;  /* 0x000000180d1d7812 */ /* 0x040fe200078efcff */
[----:B------:R-:W-:Y:S01]  /*0820*/  IMAD R10, R4, R2, R15 ;  /* 0x00000002040a7224 */ /* 0x000fe200078e020f */
[C---:B------:R-:W-:Y:S01]  /*0830*/  LOP3.LUT R28, R13.reuse, 0x16, RZ, 0xfc, !PT ;  /* 0x000000160d1c7812 */ /* 0x040fe200078efcff */
[----:B------:R-:W-:Y:S01]  /*0840*/  IMAD.MOV.U32 R15, RZ, RZ, R21 ;  /* 0x000000ffff0f7224 */ /* 0x000fe200078e0015 */
[----:B------:R-:W-:Y:S01]  /*0850*/  LOP3.LUT R21, R13, 0x6, RZ, 0xfc, !PT ;  /* 0x000000060d157812 */ /* 0x000fe200078efcff */
[----:B------:R-:W-:Y:S01]  /*0860*/  IMAD.HI.U32 R2, R12, R11, RZ ;  /* 0x0000000b0c027227 */ /* 0x000fe200078e00ff */
[----:B------:R-:W-:Y:S02]  /*0870*/  ISETP.GT.U32.AND P0, PT, R4, R10, PT ;  /* 0x0000000a0400720c */ /* 0x000fe40003f04070 */
[----:B------:R-:W-:Y:S01]  /*0880*/  ISETP.GE.AND P3, PT, R21, RZ, PT ;  /* 0x000000ff1500720c */ /* 0x000fe20003f66270 */
[----:B------:R-:W-:Y:S01]  /*0890*/  IMAD.HI.U32 R8, R12, R15, RZ ;  /* 0x0000000f0c087227 */ /* 0x000fe200078e00ff */
[----:B------:R-:W-:-:S02]  /*08a0*/  IABS R27, R29 ;  /* 0x0000001d001b7213 */ /* 0x000fc40000000000 */
[----:B------:R-:W-:Y:S01]  /*08b0*/  IABS R25, R28 ;  /* 0x0000001c00197213 */ /* 0x000fe20000000000 */
[C---:B------:R-:W-:Y:S01]  /*08c0*/  IMAD R9, R4.reuse, R14, R17 ;  /* 0x0000000e04097224 */ /* 0x040fe200078e0211 */
[----:B------:R-:W-:Y:S01]  /*08d0*/  IABS R17, R21 ;  /* 0x0000001500117213 */ /* 0x000fe20000000000 */
[----:B------:R-:W-:Y:S01]  /*08e0*/  IMAD.MOV R2, RZ, RZ, -R2 ;  /* 0x000000ffff027224 */ /* 0x000fe200078e0a02 */
[C---:B------:R-:W-:Y:S01]  /*08f0*/  LOP3.LUT R30, R13.reuse, 0x1a, RZ, 0xfc, !PT ;  /* 0x0000001a0d1e7812 */ /* 0x040fe200078efcff */
[----:B------:R-:W-:Y:S01]  /*0900*/  IMAD.MOV R14, RZ, RZ, -R8 ;  /* 0x000000ffff0e7224 */ /* 0x000fe200078e0a08 */
[C---:B------:R-:W-:Y:S01]  /*0910*/  ISETP.GT.U32.AND P2, PT, R4.reuse, R9, PT ;  /* 0x000000090400720c */ /* 0x040fe20003f44070 */
[C---:B------:R-:W-:Y:S01]  /*0920*/  IMAD R8, R4.reuse, R2, R11 ;  /* 0x0000000204087224 */ /* 0x040fe200078e020b */
[----:B------:R-:W-:Y:S01]  /*0930*/  LOP3.LUT R31, R13, 0x1e, RZ, 0xfc, !PT ;  /* 0x0000001e0d1f7812 */ /* 0x000fe200078efcff */
[----:B------:R-:W-:Y:S01]  /*0940*/  IMAD R11, R4, R14, R15 ;  /* 0x0000000e040b7224 */ /* 0x000fe200078e020f */
[----:B------:R-:W-:Y:S01]  /*0950*/  IABS R15, R16 ;  /* 0x00000010000f7213 */ /* 0x000fe20000000000 */
[----:B------:R-:W-:Y:S01]  /*0960*/  @!P0 IMAD.IADD R10, R10, 0x1, -R4 ;  /* 0x000000010a0a8824 */ /* 0x000fe200078e0a04 */
[----:B------:R-:W-:Y:S01]  /*0970*/  ISETP.GT.U32.AND P5, PT, R4, R8, PT ;  /* 0x000000080400720c */ /* 0x000fe20003fa4070 */
[----:B------:R-:W-:Y:S01]  /*0980*/  IMAD.HI.U32 R2, R12, R17, RZ ;  /* 0x000000110c027227 */ /* 0x000fe200078e00ff */
[----:B------:R-:W-:-:S02]  /*0990*/  ISETP.GT.U32.AND P4, PT, R4, R11, PT ;  /* 0x0000000b0400720c */ /* 0x000fc40003f84070 */
[C---:B------:R-:W-:Y:S01]  /*09a0*/  ISETP.GT.U32.AND P6, PT, R4.reuse, R10, PT ;  /* 0x0000000a0400720c */ /* 0x040fe20003fc4070 */
[----:B------:R-:W-:Y:S01]  /*09b0*/  IMAD.MOV R2, RZ, RZ, -R2 ;  /* 0x000000ffff027224 */ /* 0x000fe200078e0a02 */
[----:B------:R-:W-:Y:S01]  /*09c0*/  LOP3.LUT R32, R13, 0x26, RZ, 0xfc, !PT ;  /* 0x000000260d207812 */ /* 0x000fe200078efcff */
[--C-:B------:R-:W-:Y:S01]  /*09d0*/  @!P2 IMAD.IADD R9, R9, 0x1, -R4.reuse ;  /* 0x000000010909a824 */ /* 0x100fe200078e0a04 */
[----:B------:R-:W-:Y:S01]  /*09e0*/  ISETP.GE.AND P2, PT, R23, RZ, PT ;  /* 0x000000ff1700720c */ /* 0x000fe20003f46270 */
[----:B------:R-:W-:Y:S01]  /*09f0*/  IMAD R14, R4, R2, R17 ;  /* 0x00000002040e7224 */ /* 0x000fe200078e0211 */
[----:B------:R-:W-:Y:S01]  /*0a00*/  IABS R17, R18 ;  /* 0x0000001200117213 */ /* 0x000fe20000000000 */
[----:B------:R-:W-:Y:S01]  /*0a10*/  IMAD.HI.U32 R2, R12, R15, RZ ;  /* 0x0000000f0c027227 */ /* 0x000fe200078e00ff */
[----:B------:R-:W-:Y:S02]  /*0a20*/  ISETP.GT.U32.AND P0, PT, R4, R9, PT ;  /* 0x000000090400720c */ /* 0x000fe40003f04070 */
[----:B------:R-:W-:Y:S01]  /*0a30*/  IABS R23, R24 ;  /* 0x0000001800177213 */ /* 0x000fe20000000000 */
[--C-:B------:R-:W-:Y:S01]  /*0a40*/  @!P5 IMAD.IADD R8, R8, 0x1, -R4.reuse ;  /* 0x000000010808d824 */ /* 0x100fe200078e0a04 */
[----:B------:R-:W-:Y:S01]  /*0a50*/  ISETP.GE.AND P5, PT, R13, RZ, PT ;  /* 0x000000ff0d00720c */ /* 0x000fe20003fa6270 */
[--C-:B------:R-:W-:Y:S01]  /*0a60*/  @!P4 IMAD.IADD R11, R11, 0x1, -R4.reuse ;  /* 0x000000010b0bc824 */ /* 0x100fe200078e0a04 */
[----:B------:R-:W-:Y:S01]  /*0a70*/  IABS R33, R32 ;  /* 0x0000002000217213 */ /* 0x000fe20000000000 */
[----:B------:R-:W-:Y:S01]  /*0a80*/  @!P6 IMAD.IADD R10, R10, 0x1, -R4 ;  /* 0x000000010a0ae824 */ /* 0x000fe200078e0a04 */
[C---:B------:R-:W-:Y:S01]  /*0a90*/  ISETP.GT.U32.AND P4, PT, R4.reuse, R8, PT ;  /* 0x000000080400720c */ /* 0x040fe20003f84070 */
[----:B------:R-:W-:Y:S01]  /*0aa0*/  IMAD.MOV R2, RZ, RZ, -R2 ;  /* 0x000000ffff027224 */ /* 0x000fe200078e0a02 */
[----:B------:R-:W-:-:S02]  /*0ab0*/  ISETP.GT.U32.AND P6, PT, R4, R11, PT ;  /* 0x0000000b0400720c */ /* 0x000fc40003fc4070 */
[----:B------:R-:W-:Y:S01]  /*0ac0*/  LOP3.LUT R34, R13, 0x2a, RZ, 0xfc, !PT ;  /* 0x0000002a0d227812 */ /* 0x000fe200078efcff */
[--C-:B------:R-:W-:Y:S01]  /*0ad0*/  @!P0 IMAD.IADD R9, R9, 0x1, -R4.reuse ;  /* 0x0000000109098824 */ /* 0x100fe200078e0a04 */
[C---:B------:R-:W-:Y:S01]  /*0ae0*/  ISETP.GT.U32.AND P0, PT, R4.reuse, R14, PT ;  /* 0x0000000e0400720c */ /* 0x040fe20003f04070 */
[----:B------:R-:W-:Y:S01]  /*0af0*/  IMAD R15, R4, R2, R15 ;  /* 0x00000002040f7224 */ /* 0x000fe200078e020f */
[----:B------:R-:W-:Y:S01]  /*0b00*/  IABS R37, R34 ;  /* 0x0000002200257213 */ /* 0x000fe20000000000 */
[----:B------:R-:W-:Y:S01]  /*0b10*/  IMAD.HI.U32 R2, R12, R17, RZ ;  /* 0x000000110c027227 */ /* 0x000fe200078e00ff */
[C---:B------:R-:W-:Y:S02]  /*0b20*/  LOP3.LUT R36, R13.reuse, 0x2c, RZ, 0xfc, !PT ;  /* 0x0000002c0d247812 */ /* 0x040fe400078efcff */
[----:B------:R-:W-:Y:S01]  /*0b30*/  LOP3.LUT R38, R13, 0x32, RZ, 0xfc, !PT ;  /* 0x000000320d267812 */ /* 0x000fe200078efcff */
[--C-:B------:R-:W-:Y:S01]  /*0b40*/  @!P4 IMAD.IADD R8, R8, 0x1, -R4.reuse ;  /* 0x000000010808c824 */ /* 0x100fe200078e0a04 */
[----:B------:R-:W-:Y:S01]  /*0b50*/  ISETP.GE.AND P4, PT, R20, RZ, PT ;  /* 0x000000ff1400720c */ /* 0x000fe20003f86270 */
[----:B------:R-:W-:Y:S01]  /*0b60*/  @!P6 IMAD.IADD R11, R11, 0x1, -R4 ;  /* 0x000000010b0be824 */ /* 0x000fe200078e0a04 */
[----:B------:R-:W-:Y:S01]  /*0b70*/  ISETP.GT.U32.AND P6, PT, R4, R15, PT ;  /* 0x0000000f0400720c */ /* 0x000fe20003fc4070 */
[----:B------:R-:W-:Y:S01]  /*0b80*/  IMAD.MOV R2, RZ, RZ, -R2 ;  /* 0x000000ffff027224 */ /* 0x000fe200078e0a02 */
[----:B------:R-:W-:Y:S01]  /*0b90*/  LOP3.LUT R20, R13, 0xe, RZ, 0xfc, !PT ;  /* 0x0000000e0d147812 */ /* 0x000fe200078efcff */
[----:B------:R-:W-:Y:S01]  /*0ba0*/  @!P5 IMAD.MOV R10, RZ, RZ, -R10 ;  /* 0x000000ffff0ad224 */ /* 0x000fe200078e0a0a */
[----:B------:R-:W-:Y:S01]  /*0bb0*/  ISETP.GE.AND P5, PT, R16, RZ, PT ;  /* 0x000000ff1000720c */ /* 0x000fe20003fa6270 */
[----:B------:R-:W-:Y:S01]  /*0bc0*/  @!P0 IMAD.IADD R14, R14, 0x1, -R4 ;  /* 0x000000010e0e8824 */ /* 0x000fe200078e0a04 */
[----:B------:R-:W-:Y:S01]  /*0bd0*/  ISETP.GE.AND P0, PT, R18, RZ, PT ;  /* 0x000000ff1200720c */ /* 0x000fe20003f06270 */
[----:B------:R-:W-:Y:S01]  /*0be0*/  IMAD R16, R4, R2, R17 ;  /* 0x0000000204107224 */ /* 0x000fe200078e0211 */
[----:B------:R-:W-:Y:S01]  /*0bf0*/  IABS R21, R20 ;  /* 0x0000001400157213 */ /* 0x000fe20000000000 */
[----:B------:R-:W-:Y:S01]  /*0c00*/  IMAD.HI.U32 R2, R12, R19, RZ ;  /* 0x000000130c027227 */ /* 0x000fe200078e00ff */
[----:B------:R-:W-:-:S02]  /*0c10*/  IABS R39, R36 ;  /* 0x0000002400277213 */ /* 0x000fc40000000000 */
[----:B------:R-:W-:Y:S01]  /*0c20*/  IABS R41, R38 ;  /* 0x0000002600297213 */ /* 0x000fe20000000000 */
[----:B------:R-:W-:Y:S01]  /*0c30*/  @!P6 IMAD.IADD R15, R15, 0x1, -R4 ;  /* 0x000000010f0fe824 */ /* 0x000fe200078e0a04 */
[C---:B------:R-:W-:Y:S01]  /*0c40*/  ISETP.GT.U32.AND P6, PT, R4.reuse, R14, PT ;  /* 0x0000000e0400720c */ /* 0x040fe20003fc4070 */
[----:B------:R-:W-:Y:S01]  /*0c50*/  @!P4 IMAD.MOV R9, RZ, RZ, -R9 ;  /* 0x000000ffff09c224 */ /* 0x000fe200078e0a09 */
[C---:B------:R-:W-:Y:S01]  /*0c60*/  ISETP.GT.U32.AND P4, PT, R4.reuse, R16, PT ;  /* 0x000000100400720c */ /* 0x040fe20003f84070 */
[----:B------:R-:W-:Y:S01]  /*0c70*/  IMAD.MOV R2, RZ, RZ, -R2 ;  /* 0x000000ffff027224 */ /* 0x000fe200078e0a02 */
[C---:B------:R-:W-:Y:S01]  /*0c80*/  LOP3.LUT R42, R13.reuse, 0x34, RZ, 0xfc, !PT ;  /* 0x000000340d2a7812 */ /* 0x040fe200078efcff */
[----:B------:R-:W-:Y:S01]  /*0c90*/  @!P1 IMAD.MOV R8, RZ, RZ, -R8 ;  /* 0x000000ffff089224 */ /* 0x000fe200078e0a08 */
[C---:B------:R-:W-:Y:S01]  /*0ca0*/  ISETP.GT.U32.AND P1, PT, R4.reuse, R15, PT ;  /* 0x0000000f0400720c */ /* 0x040fe20003f24070 */
[----:B------:R-:W-:Y:S01]  /*0cb0*/  IMAD R17, R4, R2, R19 ;  /* 0x0000000204117224 */ /* 0x000fe200078e0213 */
[----:B------:R-:W-:Y:S01]  /*0cc0*/  IABS R43, R42 ;  /* 0x0000002a002b7213 */ /* 0x000fe20000000000 */
[----:B------:R-:W-:Y:S01]  /*0cd0*/  IMAD.HI.U32 R18, R12, R23, RZ ;  /* 0x000000170c127227 */ /* 0x000fe200078e00ff */
[----:B------:R-:W-:-:S02]  /*0ce0*/  LOP3.LUT R48, R13, 0x38, RZ, 0xfc, !PT ;  /* 0x000000380d307812 */ /* 0x000fc400078efcff */
[----:B------:R-:W-:Y:S01]  /*0cf0*/  LOP3.LUT R50, R13, 0x3a, RZ, 0xfc, !PT ;  /* 0x0000003a0d327812 */ /* 0x000fe200078efcff */
[--C-:B------:R-:W-:Y:S01]  /*0d00*/  @!P6 IMAD.IADD R14, R14, 0x1, -R4.reuse ;  /* 0x000000010e0ee824 */ /* 0x100fe200078e0a04 */
[----:B------:R-:W-:Y:S01]  /*0d10*/  ISETP.GT.U32.AND P6, PT, R4, R17, PT ;  /* 0x000000110400720c */ /* 0x000fe20003fc4070 */
[----:B------:R-:W-:Y:S01]  /*0d20*/  @!P4 IMAD.IADD R16, R16, 0x1, -R4 ;  /* 0x000000011010c824 */ /* 0x000fe200078e0a04 */
[----:B------:R-:W-:Y:S01]  /*0d30*/  ISETP.GE.AND P4, PT, R24, RZ, PT ;  /* 0x000000ff1800720c */ /* 0x000fe20003f86270 */
[----:B------:R-:W-:Y:S01]  /*0d40*/  @!P3 IMAD.MOV R14, RZ, RZ, -R14 ;  /* 0x000000ffff0eb224 */ /* 0x000fe200078e0a0e */
[----:B------:R-:W-:Y:S01]  /*0d50*/  IABS R45, R48 ;  /* 0x00000030002d7213 */ /* 0x000fe20000000000 */
[----:B------:R-:W-:Y:S01]  /*0d60*/  IMAD.MOV R19, RZ, RZ, -R18 ;  /* 0x000000ffff137224 */ /* 0x000fe200078e0a12 */
[----:B------:R-:W-:Y:S01]  /*0d70*/  ISETP.GT.U32.AND P3, PT, R4, R16, PT ;  /* 0x000000100400720c */ /* 0x000fe20003f64070 */
[----:B------:R-:W-:Y:S01]  /*0d80*/  IMAD.HI.U32 R2, R12, R21, RZ ;  /* 0x000000150c027227 */ /* 0x000fe200078e00ff */
[----:B------:R-:W-:-:S02]  /*0d90*/  IABS R47, R50 ;  /* 0x00000032002f7213 */ /* 0x000fc40000000000 */
[----:B------:R-:W-:Y:S01]  /*0da0*/  LOP3.LUT R52, R13, 0x3c, RZ, 0xfc, !PT ;  /* 0x0000003c0d347812 */ /* 0x000fe200078efcff */
[----:B------:R-:W-:Y:S01]  /*0db0*/  IMAD R19, R4, R19, R23 ;  /* 0x0000001304137224 */ /* 0x000fe200078e0217 */
[----:B------:R-:W-:Y:S01]  /*0dc0*/  IABS R23, R26 ;  /* 0x0000001a00177213 */ /* 0x000fe20000000000 */
[----:B------:R-:W-:Y:S01]  /*0dd0*/  @!P6 IMAD.IADD R17, R17, 0x1, -R4 ;  /* 0x000000011111e824 */ /* 0x000fe200078e0a04 */
[----:B------:R-:W-:Y:S01]  /*0de0*/  IABS R49, R52 ;  /* 0x0000003400317213 */ /* 0x000fe20000000000 */
[----:B------:R-:W-:Y:S01]  /*0df0*/  IMAD.MOV R2, RZ, RZ, -R2 ;  /* 0x000000ffff027224 */ /* 0x000fe200078e0a02 */
[----:B------:R-:W-:Y:S01]  /*0e00*/  LOP3.LUT R53, R13, 0x40, RZ, 0xfc, !PT ;  /* 0x000000400d357812 */ /* 0x000fe200078efcff */
[--C-:B------:R-:W-:Y:S01]  /*0e10*/  @!P1 IMAD.IADD R15, R15, 0x1, -R4.reuse ;  /* 0x000000010f0f9824 */ /* 0x100fe200078e0a04 */
[----:B------:R-:W-:Y:S01]  /*0e20*/  ISETP.GE.AND P1, PT, R20, RZ, PT ;  /* 0x000000ff1400720c */ /* 0x000fe20003f26270 */
[----:B------:R-:W-:Y:S01]  /*0e30*/  @!P3 IMAD.IADD R16, R16, 0x1, -R4 ;  /* 0x000000011010b824 */ /* 0x000fe200078e0a04 */
[----:B------:R-:W-:Y:S01]  /*0e40*/  LOP3.LUT R20, R13, 0x12, RZ, 0xfc, !PT ;  /* 0x000000120d147812 */ /* 0x000fe200078efcff */
[C---:B------:R-:W-:Y:S01]  /*0e50*/  IMAD R18, R4.reuse, R2, R21 ;  /* 0x0000000204127224 */ /* 0x040fe200078e0215 */
[C---:B------:R-:W-:Y:S01]  /*0e60*/  ISETP.GT.U32.AND P6, PT, R4.reuse, R17, PT ;  /* 0x000000110400720c */ /* 0x040fe20003fc4070 */
[----:B------:R-:W-:Y:S01]  /*0e70*/  @!P5 IMAD.MOV R15, RZ, RZ, -R15 ;  /* 0x000000ffff0fd224 */ /* 0x000fe200078e0a0f */
[C---:B------:R-:W-:Y:S01]  /*0e80*/  ISETP.GT.U32.AND P3, PT, R4.reuse, R19, PT ;  /* 0x000000130400720c */ /* 0x040fe20003f64070 */
[----:B------:R-:W-:Y:S01]  /*0e90*/  @!P2 IMAD.MOV R11, RZ, RZ, -R11 ;  /* 0x000000ffff0ba224 */ /* 0x000fe200078e0a0b */
[----:B------:R-:W-:Y:S01]  /*0ea0*/  IABS R21, R20 ;  /* 0x0000001400157213 */ /* 0x000fe20000000000 */
[----:B------:R-:W-:Y:S01]  /*0eb0*/  @!P0 IMAD.MOV R16, RZ, RZ, -R16 ;  /* 0x000000ffff108224 */ /* 0x000fe200078e0a10 */
[----:B------:R-:W-:-:S02]  /*0ec0*/  ISETP.GT.U32.AND P5, PT, R4, R18, PT ;  /* 0x000000120400720c */ /* 0x000fc40003fa4070 */
[----:B------:R-:W-:Y:S01]  /*0ed0*/  ISETP.GE.AND P2, PT, R22, RZ, PT ;  /* 0x000000ff1600720c */ /* 0x000fe20003f46270 */
[----:B------:R-:W-:Y:S01]  /*0ee0*/  IMAD.HI.U32 R2, R12, R21, RZ ;  /* 0x000000150c027227 */ /* 0x000fe200078e00ff */
[C---:B------:R-:W-:Y:S02]  /*0ef0*/  LOP3.LUT R55, R13.reuse, 0x44, RZ, 0xfc, !PT ;  /* 0x000000440d377812 */ /* 0x040fe400078efcff */
[----:B------:R-:W-:Y:S01]  /*0f00*/  LOP3.LUT R54, R13, 0x42, RZ, 0xfc, !PT ;  /* 0x000000420d367812 */ /* 0x000fe200078efcff */
[----:B------:R-:W-:Y:S01]  /*0f10*/  IMAD.MOV R2, RZ, RZ, -R2 ;  /* 0x000000ffff027224 */ /* 0x000fe200078e0a02 */
[----:B------:R-:W-:Y:S01]  /*0f20*/  IABS R51, R55 ;  /* 0x0000003700337213 */ /* 0x000fe20000000000 */
[--C-:B------:R-:W-:Y:S01]  /*0f30*/  @!P6 IMAD.IADD R17, R17, 0x1, -R4.reuse ;  /* 0x000000011111e824 */ /* 0x100fe200078e0a04 */
[----:B------:R-:W-:Y:S01]  /*0f40*/  ISETP.GE.AND P6, PT, R20, RZ, PT ;  /* 0x000000ff1400720c */ /* 0x000fe20003fc6270 */
[--C-:B------:R-:W-:Y:S01]  /*0f50*/  @!P3 IMAD.IADD R19, R19, 0x1, -R4.reuse ;  /* 0x000000011313b824 */ /* 0x100fe200078e0a04 */
[C---:B------:R-:W-:Y:S01]  /*0f60*/  LOP3.LUT R56, R13.reuse, 0x58, RZ, 0xfc, !PT ;  /* 0x000000580d387812 */ /* 0x040fe200078efcff */
[----:B------:R-:W-:Y:S01]  /*0f70*/  IMAD R20, R4, R2, R21 ;  /* 0x0000000204147224 */ /* 0x000fe200078e0215 */
[----:B------:R-:W-:Y:S01]  /*0f80*/  LOP3.LUT R58, R13, 0x5a, RZ, 0xfc, !PT ;  /* 0x0000005a0d3a7812 */ /* 0x000fe200078efcff */
[----:B------:R-:W-:Y:S01]  /*0f90*/  @!P5 IMAD.IADD R18, R18, 0x1, -R4 ;  /* 0x000000011212d824 */ /* 0x000fe200078e0a04 */
[----:B------:R-:W-:Y:S01]  /*0fa0*/  ISETP.GT.U32.AND P0, PT, R4, R19, PT ;  /* 0x000000130400720c */ /* 0x000fe20003f04070 */
[----:B------:R-:W-:Y:S01]  /*0fb0*/  IMAD.HI.U32 R2, R12, R23, RZ ;  /* 0x000000170c027227 */ /* 0x000fe200078e00ff */
[----:B------:R-:W-:-:S02]  /*0fc0*/  ISETP.GT.U32.AND P5, PT, R4, R20, PT ;  /* 0x000000140400720c */ /* 0x000fc40003fa4070 */
[----:B------:R-:W-:Y:S01]  /*0fd0*/  ISETP.GT.U32.AND P3, PT, R4, R18, PT ;  /* 0x000000120400720c */ /* 0x000fe20003f64070 */
[C---:B------:R-:W-:Y:S01]  /*0fe0*/  IMAD.HI.U32 R22, R12.reuse, R27, RZ ;  /* 0x0000001b0c167227 */ /* 0x040fe200078e00ff */
[----:B------:R-:W-:Y:S02]  /*0ff0*/  IABS R63, R56 ;  /* 0x00000038003f7213 */ /* 0x000fe40000000000 */
[----:B------:R-:W-:Y:S01]  /*1000*/  IABS R65, R58 ;  /* 0x0000003a00417213 */ /* 0x000fe20000000000 */
[----:B------:R-:W-:Y:S01]  /*1010*/  IMAD.HI.U32 R21, R12, R25, RZ ;  /* 0x000000190c157227 */ /* 0x000fe200078e00ff */
[C---:B------:R-:W-:Y:S02]  /*1020*/  LOP3.LUT R60, R13.reuse, 0x5c, RZ, 0xfc, !PT ;  /* 0x0000005c0d3c7812 */ /* 0x040fe400078efcff */
[C---:B------:R-:W-:Y:S01]  /*1030*/  LOP3.LUT R62, R13.reuse, 0x68, RZ, 0xfc, !PT ;  /* 0x000000680d3e7812 */ /* 0x040fe200078efcff */
[----:B------:R-:W-:Y:S01]  /*1040*/  @!P2 IMAD.MOV R17, RZ, RZ, -R17 ;  /* 0x000000ffff11a224 */ /* 0x000fe200078e0a11 */
[----:B------:R-:W-:Y:S01]  /*1050*/  ISETP.GE.AND P2, PT, R26, RZ, PT ;  /* 0x000000ff1a00720c */ /* 0x000fe20003f46270 */
[----:B------:R-:W-:Y:S01]  /*1060*/  IMAD.MOV R2, RZ, RZ, -R2 ;  /* 0x000000ffff027224 */ /* 0x000fe200078e0a02 */
[----:B------:R-:W-:Y:S01]  /*1070*/  IABS R67, R60 ;  /* 0x0000003c00437213 */ /* 0x000fe20000000000 */
[----:B------:R-:W-:Y:S01]  /*1080*/  IMAD.MOV R26, RZ, RZ, -R22 ;  /* 0x000000ffff1a7224 */ /* 0x000fe200078e0a16 */
[----:B------:R-:W-:Y:S01]  /*1090*/  IABS R75, R62 ;  /* 0x0000003e004b7213 */ /* 0x000fe20000000000 */
[----:B------:R-:W-:Y:S01]  /*10a0*/  IMAD.MOV R24, RZ, RZ, -R21 ;  /* 0x000000ffff187224 */ /* 0x000fe200078e0a15 */
[C---:B------:R-:W-:Y:S01]  /*10b0*/  LOP3.LUT R64, R13.reuse, 0x6a, RZ, 0xfc, !PT ;  /* 0x0000006a0d407812 */ /* 0x040fe200078efcff */
[C---:B------:R-:W-:Y:S01]  /*10c0*/  IMAD R21, R4.reuse, R2, R23 ;  /* 0x0000000204157224 */ /* 0x040fe200078e0217 */
[----:B------:R-:W-:Y:S01]  /*10d0*/  LOP3.LUT R66, R13, 0x6c, RZ, 0xfc, !PT ;  /* 0x0000006c0d427812 */ /* 0x000fe200078efcff */
[----:B------:R-:W-:Y:S01]  /*10e0*/  IMAD R23, R4, R26, R27 ;  /* 0x0000001a04177224 */ /* 0x000fe200078e021b */
[----:B------:R-:W-:Y:S01]  /*10f0*/  IABS R27, R31 ;  /* 0x0000001f001b7213 */ /* 0x000fe20000000000 */
[--C-:B------:R-:W-:Y:S01]  /*1100*/  @!P0 IMAD.IADD R19, R19, 0x1, -R4.reuse ;  /* 0x0000000113138824 */ /* 0x100fe200078e0a04 */
[----:B------:R-:W-:Y:S01]  /*1110*/  IABS R77, R64 ;  /* 0x00000040004d7213 */ /* 0x000fe20000000000 */
[--C-:B------:R-:W-:Y:S01]  /*1120*/  @!P5 IMAD.IADD R20, R20, 0x1, -R4.reuse ;  /* 0x000000011414d824 */ /* 0x100fe200078e0a04 */
[----:B------:R-:W-:Y:S01]  /*1130*/  IABS R79, R66 ;  /* 0x00000042004f7213 */ /* 0x000fe20000000000 */
[----:B------:R-:W-:Y:S01]  /*1140*/  @!P4 IMAD.MOV R19, RZ, RZ, -R19 ;  /* 0x000000ffff13c224 */ /* 0x000fe200078e0a13 */
[C---:B------:R-:W-:Y:S01]  /*1150*/  ISETP.GT.U32.AND P4, PT, R4.reuse, R23, PT ;  /* 0x000000170400720c */ /* 0x040fe20003f84070 */
[----:B------:R-:W-:Y:S01]  /*1160*/  IMAD R22, R4, R24, R25 ;  /* 0x0000001804167224 */ /* 0x000fe200078e0219 */
[----:B------:R-:W-:Y:S01]  /*1170*/  IABS R25, R30 ;  /* 0x0000001e00197213 */ /* 0x000fe20000000000 */
[----:B------:R-:W-:Y:S01]  /*1180*/  @!P3 IMAD.IADD R18, R18, 0x1, -R4 ;  /* 0x000000011212b824 */ /* 0x000fe200078e0a04 */
[----:B------:R-:W-:-:S02]  /*1190*/  ISETP.GT.U32.AND P5, PT, R4, R20, PT ;  /* 0x000000140400720c */ /* 0x000fc40003fa4070 */
[----:B------:R-:W-:Y:S01]  /*11a0*/  ISETP.GT.U32.AND P3, PT, R4, R21, PT ;  /* 0x000000150400720c */ /* 0x000fe20003f64070 */
[----:B------:R-:W-:Y:S01]  /*11b0*/  @!P1 IMAD.MOV R18, RZ, RZ, -R18 ;  /* 0x000000ffff129224 */ /* 0x000fe200078e0a12 */
[----:B------:R-:W-:Y:S01]  /*11c0*/  ISETP.GE.AND P1, PT, R28, RZ, PT ;  /* 0x000000ff1c00720c */ /* 0x000fe20003f26270 */
[----:B------:R-:W-:Y:S01]  /*11d0*/  IMAD.HI.U32 R2, R12, R25, RZ ;  /* 0x000000190c027227 */ /* 0x000fe200078e00ff */
[----:B------:R-:W-:Y:S02]  /*11e0*/  LOP3.LUT R28, R13, 0x1c, RZ, 0xfc, !PT ;  /* 0x0000001c0d1c7812 */ /* 0x000fe400078efcff */
[C---:B------:R-:W-:Y:S01]  /*11f0*/  ISETP.GT.U32.AND P0, PT, R4.reuse, R22, PT ;  /* 0x000000160400720c */ /* 0x040fe20003f04070 */
[----:B------:R-:W-:Y:S01]  /*1200*/  IMAD.MOV R2, RZ, RZ, -R2 ;  /* 0x000000ffff027224 */ /* 0x000fe200078e0a02 */
[----:B------:R-:W-:Y:S01]  /*1210*/  IABS R26, R28 ;  /* 0x0000001c001a7213 */ /* 0x000fe20000000000 */
[--C-:B------:R-:W-:Y:S01]  /*1220*/  @!P4 IMAD.IADD R23, R23, 0x1, -R4.reuse ;  /* 0x000000011717c824 */ /* 0x100fe200078e0a04 */
[C---:B------:R-:W-:Y:S01]  /*1230*/  LOP3.LUT R72, R13.reuse, 0x72, RZ, 0xfc, !PT ;  /* 0x000000720d487812 */ /* 0x040fe200078efcff */
[----:B------:R-:W-:Y:S01]  /*1240*/  IMAD R24, R4, R2, R25 ;  /* 0x0000000204187224 */ /* 0x000fe200078e0219 */
[----:B------:R-:W-:Y:S01]  /*1250*/  LOP3.LUT R68, R13, 0x6e, RZ, 0xfc, !PT ;  /* 0x0000006e0d447812 */ /* 0x000fe200078efcff */
[--C-:B------:R-:W-:Y:S01]  /*1260*/  @!P5 IMAD.IADD R20, R20, 0x1, -R4.reuse ;  /* 0x000000011414d824 */ /* 0x100fe200078e0a04 */
[C---:B------:R-:W-:Y:S01]  /*1270*/  ISETP.GT.U32.AND P4, PT, R4.reuse, R23, PT ;  /* 0x000000170400720c */ /* 0x040fe20003f84070 */
[----:B------:R-:W-:Y:S01]  /*1280*/  @!P3 IMAD.IADD R21, R21, 0x1, -R4 ;  /* 0x000000011515b824 */ /* 0x000fe200078e0a04 */
[----:B------:R-:W-:Y:S01]  /*1290*/  ISETP.GE.AND P5, PT, R29, RZ, PT ;  /* 0x000000ff1d00720c */ /* 0x000fe20003fa6270 */
[----:B------:R-:W-:Y:S01]  /*12a0*/  IMAD.MOV.U32 R25, RZ, RZ, R26 ;  /* 0x000000ffff197224 */ /* 0x000fe200078e001a */
[----:B------:R-:W-:Y:S01]  /*12b0*/  IABS R85, R72 ;  /* 0x0000004800557213 */ /* 0x000fe20000000000 */
[----:B------:R-:W-:Y:S01]  /*12c0*/  @!P6 IMAD.MOV R20, RZ, RZ, -R20 ;  /* 0x000000ffff14e224 */ /* 0x000fe200078e0a14 */
[----:B------:R-:W-:Y:S01]  /*12d0*/  ISETP.GT.U32.AND P3, PT, R4, R21, PT ;  /* 0x000000150400720c */ /* 0x000fe20003f64070 */
[----:B------:R-:W-:Y:S01]  /*12e0*/  IMAD.HI.U32 R2, R12, R25, RZ ;  /* 0x000000190c027227 */ /* 0x000fe200078e00ff */
[----:B------:R-:W-:-:S02]  /*12f0*/  ISETP.GT.U32.AND P6, PT, R4, R24, PT ;  /* 0x000000180400720c */ /* 0x000fc40003fc4070 */
[C---:B------:R-:W-:Y:S01]  /*1300*/  LOP3.LUT R70, R13.reuse, 0x70, RZ, 0xfc, !PT ;  /* 0x000000700d467812 */ /* 0x040fe200078efcff */
[----:B------:R-:W-:Y:S01]  /*1310*/  IMAD.MOV R26, RZ, RZ, -R2 ;  /* 0x000000ffff1a7224 */ /* 0x000fe200078e0a02 */
[----:B------:R-:W-:Y:S01]  /*1320*/  IABS R81, R68 ;  /* 0x0000004400517213 */ /* 0x000fe20000000000 */
[----:B------:R-:W-:Y:S01]  /*1330*/  IMAD.HI.U32 R2, R12, R27, RZ ;  /* 0x0000001b0c027227 */ /* 0x000fe200078e00ff */
[----:B------:R-:W-:Y:S02]  /*1340*/  IABS R83, R70 ;  /* 0x0000004600537213 */ /* 0x000fe40000000000 */
[C---:B------:R-:W-:Y:S01]  /*1350*/  LOP3.LUT R74, R13.reuse, 0x74, RZ, 0xfc, !PT ;  /* 0x000000740d4a7812 */ /* 0x040fe200078efcff */
[----:B------:R-:W-:Y:S01]  /*1360*/  IMAD R25, R4, R26, R25 ;  /* 0x0000001a04197224 */ /* 0x000fe200078e0219 */
[C---:B------:R-:W-:Y:S01]  /*1370*/  LOP3.LUT R76, R13.reuse, 0x76, RZ, 0xfc, !PT ;  /* 0x000000760d4c7812 */ /* 0x040fe200078efcff */
[----:B------:R-:W-:Y:S01]  /*1380*/  @!P0 IMAD.IADD R22, R22, 0x1, -R4 ;  /* 0x0000000116168824 */ /* 0x000fe200078e0a04 */
[C---:B------:R-:W-:Y:S01]  /*1390*/  LOP3.LUT R78, R13.reuse, 0x78, RZ, 0xfc, !PT ;  /* 0x000000780d4e7812 */ /* 0x040fe200078efcff */
[----:B------:R-:W-:Y:S01]  /*13a0*/  IMAD.MOV R2, RZ, RZ, -R2 ;  /* 0x000000ffff027224 */ /* 0x000fe200078e0a02 */
[----:B------:R-:W-:Y:S01]  /*13b0*/  LOP3.LUT R80, R13, 0x7a, RZ, 0xfc, !PT ;  /* 0x0000007a0d507812 */ /* 0x000fe200078efcff */
[--C-:B------:R-:W-:Y:S01]  /*13c0*/  @!P4 IMAD.IADD R23, R23, 0x1, -R4.reuse ;  /* 0x000000011717c824 */ /* 0x100fe200078e0a04 */
[C---:B------:R-:W-:Y:S01]  /*13d0*/  ISETP.GT.U32.AND P4, PT, R4.reuse, R25, PT ;  /* 0x000000190400720c */ /* 0x040fe20003f84070 */
[--C-:B------:R-:W-:Y:S01]  /*13e0*/  @!P3 IMAD.IADD R21, R21, 0x1, -R4.reuse ;  /* 0x000000011515b824 */ /* 0x100fe200078e0a04 */
[----:B------:R-:W-:Y:S01]  /*13f0*/  ISETP.GT.U32.AND P0, PT, R4, R22, PT ;  /* 0x000000160400720c */ /* 0x000fe20003f04070 */
[----:B------:R-:W-:Y:S01]  /*1400*/  @!P6 IMAD.IADD R24, R24, 0x1, -R4 ;  /* 0x000000011818e824 */ /* 0x000fe200078e0a04 */
[----:B------:R-:W-:Y:S01]  /*1410*/  ISETP.GE.AND P3, PT, R30, RZ, PT ;  /* 0x000000ff1e00720c */ /* 0x000fe20003f66270 */
[C---:B------:R-:W-:Y:S01]  /*1420*/  IMAD R26, R4.reuse, R2, R27 ;  /* 0x00000002041a7224 */ /* 0x040fe200078e021b */
[----:B------:R-:W-:Y:S01]  /*1430*/  LOP3.LUT R30, R13, 0x20, RZ, 0xfc, !PT ;  /* 0x000000200d1e7812 */ /* 0x000fe200078efcff */
[----:B------:R-:W-:Y:S01]  /*1440*/  @!P2 IMAD.MOV R21, RZ, RZ, -R21 ;  /* 0x000000ffff15a224 */ /* 0x000fe200078e0a15 */
[----:B------:R-:W-:Y:S01]  /*1450*/  ISETP.GT.U32.AND P2, PT, R4, R24, PT ;  /* 0x000000180400720c */ /* 0x000fe20003f44070 */
[----:B------:R-:W-:Y:S01]  /*1460*/  @!P5 IMAD.MOV R23, RZ, RZ, -R23 ;  /* 0x000000ffff17d224 */ /* 0x000fe200078e0a17 */
[----:B------:R-:W-:-:S02]  /*1470*/  IABS R29, R30 ;  /* 0x0000001e001d7213 */ /* 0x000fc40000000000 */
[----:B------:R-:W-:Y:S01]  /*1480*/  ISETP.GT.U32.AND P5, PT, R4, R26, PT ;  /* 0x0000001a0400720c */ /* 0x000fe20003fa4070 */
[--C-:B------:R-:W-:Y:S01]  /*1490*/  @!P4 IMAD.IADD R25, R25, 0x1, -R4.reuse ;  /* 0x000000011919c824 */ /* 0x100fe200078e0a04 */
[----:B------:R-:W-:Y:S01]  /*14a0*/  LOP3.LUT R27, R13, 0x22, RZ, 0xfc, !PT ;  /* 0x000000220d1b7812 */ /* 0x000fe200078efcff */
[----:B------:R-:W-:Y:S01]  /*14b0*/  IMAD.HI.U32 R2, R12, R29, RZ ;  /* 0x0000001d0c027227 */ /* 0x000fe200078e00ff */
[----:B------:R-:W-:Y:S02]  /*14c0*/  ISETP.GE.AND P6, PT, R31, RZ, PT ;  /* 0x000000ff1f00720c */ /* 0x000fe40003fc6270 */
[----:B------:R-:W-:Y:S01]  /*14d0*/  ISETP.GT.U32.AND P4, PT, R4, R25, PT ;  /* 0x000000190400720c */ /* 0x000fe20003f84070 */
[----:B------:R-:W-:Y:S01]  /*14e0*/  @!P0 IMAD.IADD R22, R22, 0x1, -R4 ;  /* 0x0000000116168824 */ /* 0x000fe200078e0a04 */
[----:B------:R-:W-:Y:S01]  /*14f0*/  ISETP.GE.AND P0, PT, R28, RZ, PT ;  /* 0x000000ff1c00720c */ /* 0x000fe20003f06270 */
[----:B------:R-:W-:Y:S01]  /*1500*/  IMAD.MOV R2, RZ, RZ, -R2 ;  /* 0x000000ffff027224 */ /* 0x000fe200078e0a02 */
[----:B------:R-:W-:Y:S01]  /*1510*/  IABS R28, R27 ;  /* 0x0000001b001c7213 */ /* 0x000fe20000000000 */
[----:B------:R-:W-:Y:S01]  /*1520*/  @!P2 IMAD.IADD R24, R24, 0x1, -R4 ;  /* 0x000000011818a824 */ /* 0x000fe200078e0a04 */
[----:B------:R-:W-:Y:S01]  /*1530*/  ISETP.GE.AND P2, PT, R27, RZ, PT ;  /* 0x000000ff1b00720c */ /* 0x000fe20003f46270 */
[----:B------:R-:W-:Y:S01]  /*1540*/  @!P1 IMAD.MOV R22, RZ, RZ, -R22 ;  /* 0x000000ffff169224 */ /* 0x000fe200078e0a16 */
[----:B------:R-:W-:Y:S01]  /*1550*/  ISETP.GE.AND P1, PT, R30, RZ, PT ;  /* 0x000000ff1e00720c */ /* 0x000fe20003f26270 */
[----:B------:R-:W-:Y:S01]  /*1560*/  IMAD R27, R4, R2, R29 ;  /* 0x00000002041b7224 */ /* 0x000fe200078e021d */
[----:B------:R-:W-:Y:S01]  /*1570*/  LOP3.LUT R30, R13, 0x24, RZ, 0xfc, !PT ;  /* 0x000000240d1e7812 */ /* 0x000fe200078efcff */
[----:B------:R-:W-:Y:S01]  /*1580*/  @!P5 IMAD.IADD R26, R26, 0x1, -R4 ;  /* 0x000000011a1ad824 */ /* 0x000fe200078e0a04 */
[----:B------:R-:W-:Y:S01]  /*1590*/  IABS R87, R74 ;  /* 0x0000004a00577213 */ /* 0x000fe20000000000 */
[----:B------:R-:W-:Y:S01]  /*15a0*/  IMAD.MOV.U32 R29, RZ, RZ, R28 ;  /* 0x000000ffff1d7224 */ /* 0x000fe200078e001c */
[----:B------:R-:W-:Y:S01]  /*15b0*/  IABS R31, R30 ;  /* 0x0000001e001f7213 */ /* 0x000fe20000000000 */
[----:B------:R-:W-:Y:S01]  /*15c0*/  @!P4 IMAD.IADD R25, R25, 0x1, -R4 ;  /* 0x000000011919c824 */ /* 0x000fe200078e0a04 */
[----:B------:R-:W-:Y:S01]  /*15d0*/  ISETP.GT.U32.AND P5, PT, R4, R26, PT ;  /* 0x0000001a0400720c */ /* 0x000fe20003fa4070 */
[----:B------:R-:W-:Y:S01]  /*15e0*/  IMAD.HI.U32 R2, R12, R29, RZ ;  /* 0x0000001d0c027227 */ /* 0x000fe200078e00ff */
[----:B------:R-:W-:-:S02]  /*15f0*/  ISETP.GT.U32.AND P4, PT, R4, R27, PT ;  /* 0x0000001b0400720c */ /* 0x000fc40003f84070 */
[----:B------:R-:W-:Y:S01]  /*1600*/  IABS R89, R76 ;  /* 0x0000004c00597213 */ /* 0x000fe20000000000 */
[----:B------:R-:W-:Y:S01]  /*1610*/  IMAD.MOV R28, RZ, RZ, -R2 ;  /* 0x000000ffff1c7224 */ /* 0x000fe200078e0a02 */
[----:B------:R-:W-:Y:S01]  /*1620*/  IABS R91, R78 ;  /* 0x0000004e005b7213 */ /* 0x000fe20000000000 */
[----:B------:R-:W-:Y:S01]  /*1630*/  IMAD.HI.U32 R2, R12, R31, RZ ;  /* 0x0000001f0c027227 */ /* 0x000fe200078e00ff */
[----:B------:R-:W-:-:S03]  /*1640*/  IABS R93, R80 ;  /* 0x00000050005d7213 */ /* 0x000fc60000000000 */
[----:B------:R-:W-:Y:S02]  /*1650*/  IMAD R28, R4, R28, R29 ;  /* 0x0000001c041c7224 */ /* 0x000fe400078e021d */
[----:B------:R-:W-:Y:S02]  /*1660*/  IMAD.MOV R29, RZ, RZ, -R2 ;  /* 0x000000ffff1d7224 */ /* 0x000fe400078e0a02 */
[----:B------:R-:W-:Y:S01]  /*1670*/  @!P5 IMAD.IADD R26, R26, 0x1, -R4 ;  /* 0x000000011a1ad824 */ /* 0x000fe200078e0a04 */
[C---:B------:R-:W-:Y:S01]  /*1680*/  ISETP.GT.U32.AND P5, PT, R4.reuse, R28, PT ;  /* 0x0000001c0400720c */ /* 0x040fe20003fa4070 */
[C---:B------:R-:W-:Y:S02]  /*1690*/  IMAD R29, R4.reuse, R29, R31 ;  /* 0x0000001d041d7224 */ /* 0x040fe400078e021f */
[----:B------:R-:W-:Y:S02]  /*16a0*/  @!P6 IMAD.MOV R26, RZ, RZ, -R26 ;  /* 0x000000ffff1ae224 */ /* 0x000fe400078e0a1a */
[----:B------:R-:W-:Y:S01]  /*16b0*/  @!P4 IMAD.IADD R27, R27, 0x1, -R4 ;  /* 0x000000011b1bc824 */ /* 0x000fe200078e0a04 */
[----:B------:R-:W-:Y:S01]  /*16c0*/  ISETP.GT.U32.AND P6, PT, R4, R29, PT ;  /* 0x0000001d0400720c */ /* 0x000fe20003fc4070 */
[----:B------:R-:W-:-:S03]  /*16d0*/  IMAD.HI.U32 R2, R12, R33, RZ ;  /* 0x000000210c027227 */ /* 0x000fc600078e00ff */
[----:B------:R-:W-:Y:S01]  /*16e0*/  ISETP.GT.U32.AND P4, PT, R4, R27, PT ;  /* 0x0000001b0400720c */ /* 0x000fe20003f84070 */
[----:B------:R-:W-:Y:S01]  /*16f0*/  @!P0 IMAD.MOV R25, RZ, RZ, -R25 ;  /* 0x000000ffff198224 */ /* 0x000fe200078e0a19 */
[----:B------:R-:W-:Y:S01]  /*1700*/  ISETP.GE.AND P0, PT, R32, RZ, PT ;  /* 0x000000ff2000720c */ /* 0x000fe20003f06270 */
[----:B------:R-:W-:Y:S01]  /*1710*/  IMAD.MOV R2, RZ, RZ, -R2 ;  /* 0x000000ffff027224 */ /* 0x000fe200078e0a02 */
[----:B------:R-:W-:Y:S01]  /*1720*/  LOP3.LUT R32, R13, 0x28, RZ, 0xfc, !PT ;  /* 0x000000280d207812 */ /* 0x000fe200078efcff */
[----:B------:R-:W-:Y:S01]  /*1730*/  @!P3 IMAD.MOV R24, RZ, RZ, -R24 ;  /* 0x000000ffff18b224 */ /* 0x000fe200078e0a18 */
[----:B------:R-:W-:Y:S01]  /*1740*/  ISETP.GE.AND P3, PT, R30, RZ, PT ;  /* 0x000000ff1e00720c */ /* 0x000fe20003f66270 */
[----:B------:R-:W-:Y:S01]  /*1750*/  IMAD R30, R4, R2, R33 ;  /* 0x00000002041e7224 */ /* 0x000fe200078e0221 */
[----:B------:R-:W-:Y:S01]  /*1760*/  IABS R33, R32 ;  /* 0x0000002000217213 */ /* 0x000fe20000000000 */
[--C-:B------:R-:W-:Y:S02]  /*1770*/  @!P5 IMAD.IADD R28, R28, 0x1, -R4.reuse ;  /* 0x000000011c1cd824 */ /* 0x100fe400078e0a04 */
[----:B------:R-:W-:-:S02]  /*1780*/  @!P6 IMAD.IADD R29, R29, 0x1, -R4 ;  /* 0x000000011d1de824 */ /* 0x000fc400078e0a04 */
[----:B------:R-:W-:Y:S01]  /*1790*/  @!P4 IMAD.IADD R27, R27, 0x1, -R4 ;  /* 0x000000011b1bc824 */ /* 0x000fe200078e0a04 */
[----:B------:R-:W-:Y:S01]  /*17a0*/  ISETP.GT.U32.AND P5, PT, R4, R28, PT ;  /* 0x0000001c0400720c */ /* 0x000fe20003fa4070 */
[----:B------:R-:W-:Y:S01]  /*17b0*/  IMAD.HI.U32 R2, R12, R33, RZ ;  /* 0x000000210c027227 */ /* 0x000fe200078e00ff */
[C---:B------:R-:W-:Y:S02]  /*17c0*/  ISETP.GT.U32.AND P6, PT, R4.reuse, R29, PT ;  /* 0x0000001d0400720c */ /* 0x040fe40003fc4070 */
[----:B------:R-:W-:Y:S01]  /*17d0*/  ISETP.GT.U32.AND P4, PT, R4, R30, PT ;  /* 0x0000001e0400720c */ /* 0x000fe20003f84070 */
[----:B------:R-:W-:-:S04]  /*17e0*/  IMAD.HI.U32 R31, R12, R37, RZ ;  /* 0x000000250c1f7227 */ /* 0x000fc800078e00ff */
[----:B------:R-:W-:Y:S02]  /*17f0*/  IMAD.MOV R2, RZ, RZ, -R2 ;  /* 0x000000ffff027224 */ /* 0x000fe400078e0a02 */
[----:B------:R-:W-:Y:S01]  /*1800*/  @!P1 IMAD.MOV R27, RZ, RZ, -R27 ;  /* 0x000000ffff1b9224 */ /* 0x000fe200078e0a1b */
[----:B------:R-:W-:Y:S01]  /*1810*/  ISETP.GE.AND P1, PT, R32, RZ, PT ;  /* 0x000000ff2000720c */ /* 0x000fe20003f26270 */
[----:B------:R-:W-:Y:S02]  /*1820*/  IMAD.MOV R32, RZ, RZ, -R31 ;  /* 0x000000ffff207224 */ /* 0x000fe400078e0a1f */
[----:B------:R-:W-:Y:S02]  /*1830*/  IMAD R31, R4, R2, R33 ;  /* 0x00000002041f7224 */ /* 0x000fe400078e0221 */
[--C-:B------:R-:W-:Y:S01]  /*1840*/  @!P5 IMAD.IADD R28, R28, 0x1, -R4.reuse ;  /* 0x000000011c1cd824 */ /* 0x100fe200078e0a04 */
[----:B------:R-:W-:Y:S01]  /*1850*/  ISETP.GE.AND P5, PT, R34, RZ, PT ;  /* 0x000000ff2200720c */ /* 0x000fe20003fa6270 */
[C---:B------:R-:W-:Y:S01]  /*1860*/  IMAD R32, R4.reuse, R32, R37 ;  /* 0x0000002004207224 */ /* 0x040fe200078e0225 */
[----:B------:R-:W-:Y:S01]  /*1870*/  LOP3.LUT R34, R13, 0x2e, RZ, 0xfc, !PT ;  /* 0x0000002e0d227812 */ /* 0x000fe200078efcff */
[--C-:B------:R-:W-:Y:S01]  /*1880*/  @!P6 IMAD.IADD R29, R29, 0x1, -R4.reuse ;  /* 0x000000011d1de824 */ /* 0x100fe200078e0a04 */
[----:B------:R-:W-:Y:S01]  /*1890*/  ISETP.GT.U32.AND P6, PT, R4, R31, PT ;  /* 0x0000001f0400720c */ /* 0x000fe20003fc4070 */
[----:B------:R-:W-:Y:S01]  /*18a0*/  @!P4 IMAD.IADD R30, R30, 0x1, -R4 ;  /* 0x000000011e1ec824 */ /* 0x000fe200078e0a04 */
[----:B------:R-:W-:Y:S01]  /*18b0*/  IABS R37, R34 ;  /* 0x0000002200257213 */ /* 0x000fe20000000000 */
[----:B------:R-:W-:Y:S01]  /*18c0*/  @!P2 IMAD.MOV R28, RZ, RZ, -R28 ;  /* 0x000000ffff1ca224 */ /* 0x000fe200078e0a1c */
[----:B------:R-:W-:Y:S01]  /*18d0*/  ISETP.GT.U32.AND P2, PT, R4, R32, PT ;  /* 0x000000200400720c */ /* 0x000fe20003f44070 */
[----:B------:R-:W-:Y:S01]  /*18e0*/  IMAD.HI.U32 R2, R12, R39, RZ ;  /* 0x000000270c027227 */ /* 0x000fe200078e00ff */
[----:B------:R-:W-:-:S03]  /*18f0*/  ISETP.GT.U32.AND P4, PT, R4, R30, PT ;  /* 0x0000001e0400720c */ /* 0x000fc60003f84070 */
[----:B------:R-:W-:Y:S02]  /*1900*/  IMAD.MOV R2, RZ, RZ, -R2 ;  /* 0x000000ffff027224 */ /* 0x000fe400078e0a02 */
[----:B------:R-:W-:Y:S01]  /*1910*/  @!P3 IMAD.MOV R29, RZ, RZ, -R29 ;  /* 0x000000ffff1db224 */ /* 0x000fe200078e0a1d */
[----:B------:R-:W-:Y:S01]  /*1920*/  ISETP.GE.AND P3, PT, R36, RZ, PT ;  /* 0x000000ff2400720c */ /* 0x000fe20003f66270 */
[--C-:B------:R-:W-:Y:S01]  /*1930*/  @!P6 IMAD.IADD R31, R31, 0x1, -R4.reuse ;  /* 0x000000011f1fe824 */ /* 0x100fe200078e0a04 */
[----:B------:R-:W-:Y:S01]  /*1940*/  ISETP.GE.AND P6, PT, R34, RZ, PT ;  /* 0x000000ff2200720c */ /* 0x000fe20003fc6270 */
[----:B------:R-:W-:Y:S01]  /*1950*/  IMAD R33, R4, R2, R39 ;  /* 0x0000000204217224 */ /* 0x000fe200078e0227 */
[----:B------:R-:W-:Y:S01]  /*1960*/  LOP3.LUT R36, R13, 0x30, RZ, 0xfc, !PT ;  /* 0x000000300d247812 */ /* 0x000fe200078efcff */
[--C-:B------:R-:W-:Y:S01]  /*1970*/  @!P2 IMAD.IADD R32, R32, 0x1, -R4.reuse ;  /* 0x000000012020a824 */ /* 0x100fe200078e0a04 */
[----:B------:R-:W-:Y:S01]  /*1980*/  ISETP.GT.U32.AND P2, PT, R4, R31, PT ;  /* 0x0000001f0400720c */ /* 0x000fe20003f44070 */
[----:B------:R-:W-:Y:S01]  /*1990*/  @!P4 IMAD.IADD R30, R30, 0x1, -R4 ;  /* 0x000000011e1ec824 */ /* 0x000fe200078e0a04 */
[----:B------:R-:W-:Y:S01]  /*19a0*/  ISETP.GT.U32.AND P4, PT, R4, R33, PT ;  /* 0x000000210400720c */ /* 0x000fe20003f84070 */
[----:B------:R-:W-:Y:S01]  /*19b0*/  IMAD.HI.U32 R2, R12, R37, RZ ;  /* 0x000000250c027227 */ /* 0x000fe200078e00ff */
[----:B------:R-:W-:-:S03]  /*19c0*/  IABS R39, R36 ;  /* 0x0000002400277213 */ /* 0x000fc60000000000 */
[----:B------:R-:W-:Y:S02]  /*19d0*/  IMAD.MOV R2, RZ, RZ, -R2 ;  /* 0x000000ffff027224 */ /* 0x000fe400078e0a02 */
[----:B------:R-:W-:Y:S01]  /*19e0*/  @!P0 IMAD.MOV R30, RZ, RZ, -R30 ;  /* 0x000000ffff1e8224 */ /* 0x000fe200078e0a1e */
[C---:B------:R-:W-:Y:S01]  /*19f0*/  ISETP.GT.U32.AND P0, PT, R4.reuse, R32, PT ;  /* 0x000000200400720c */ /* 0x040fe20003f04070 */
[C---:B------:R-:W-:Y:S02]  /*1a00*/  IMAD R34, R4.reuse, R2, R37 ;  /* 0x0000000204227224 */ /* 0x040fe400078e0225 */
[--C-:B------:R-:W-:Y:S02]  /*1a10*/  @!P2 IMAD.IADD R31, R31, 0x1, -R4.reuse ;  /* 0x000000011f1fa824 */ /* 0x100fe400078e0a04 */
[----:B------:R-:W-:Y:S01]  /*1a20*/  @!P4 IMAD.IADD R33, R33, 0x1, -R4 ;  /* 0x000000012121c824 */ /* 0x000fe200078e0a04 */
[----:B------:R-:W-:Y:S01]  /*1a30*/  ISETP.GT.U32.AND P2, PT, R4, R34, PT ;  /* 0x000000220400720c */ /* 0x000fe20003f44070 */
[----:B------:R-:W-:-:S03]  /*1a40*/  IMAD.HI.U32 R2, R12, R39, RZ ;  /* 0x000000270c027227 */ /* 0x000fc600078e00ff */
[----:B------:R-:W-:Y:S01]  /*1a50*/  ISETP.GT.U32.AND P4, PT, R4, R33, PT ;  /* 0x000000210400720c */ /* 0x000fe20003f84070 */
[----:B------:R-:W-:Y:S02]  /*1a60*/  @!P1 IMAD.MOV R31, RZ, RZ, -R31 ;  /* 0x000000ffff1f9224 */ /* 0x000fe400078e0a1f */
[----:B------:R-:W-:Y:S01]  /*1a70*/  @!P0 IMAD.IADD R32, R32, 0x1, -R4 ;  /* 0x0000000120208824 */ /* 0x000fe200078e0a04 */
[----:B------:R-:W-:Y:S01]  /*1a80*/  ISETP.GE.AND P0, PT, R36, RZ, PT ;  /* 0x000000ff2400720c */ /* 0x000fe20003f06270 */
[----:B------:R-:W-:-:S04]  /*1a90*/  IMAD.HI.U32 R36, R12, R41, RZ ;  /* 0x000000290c247227 */ /* 0x000fc800078e00ff */
[----:B------:R-:W-:Y:S01]  /*1aa0*/  @!P2 IMAD.IADD R34, R34, 0x1, -R4 ;  /* 0x000000012222a824 */ /* 0x000fe200078e0a04 */
[----:B------:R-:W-:Y:S01]  /*1ab0*/  ISETP.GE.AND P2, PT, R42, RZ, PT ;  /* 0x000000ff2a00720c */ /* 0x000fe20003f46270 */
[----:B------:R-:W-:Y:S02]  /*1ac0*/  IMAD.MOV R2, RZ, RZ, -R2 ;  /* 0x000000ffff027224 */ /* 0x000fe400078e0a02 */
[----:B------:R-:W-:Y:S01]  /*1ad0*/  @!P4 IMAD.IADD R33, R33, 0x1, -R4 ;  /* 0x000000012121c824 */ /* 0x000fe200078e0a04 */
[----:B------:R-:W-:Y:S01]  /*1ae0*/  ISETP.GT.U32.AND P1, PT, R4, R34, PT ;  /* 0x000000220400720c */ /* 0x000fe20003f24070 */
[----:B------:R-:W-:Y:S01]  /*1af0*/  IMAD.HI.U32 R37, R12, R43, RZ ;  /* 0x0000002b0c257227 */ /* 0x000fe200078e00ff */
[----:B------:R-:W-:-:S03]  /*1b00*/  ISETP.GE.AND P4, PT, R38, RZ, PT ;  /* 0x000000ff2600720c */ /* 0x000fc60003f86270 */
[----:B------:R-:W-:Y:S02]  /*1b10*/  IMAD.MOV R38, RZ, RZ, -R36 ;  /* 0x000000ffff267224 */ /* 0x000fe400078e0a24 */
[C---:B------:R-:W-:Y:S01]  /*1b20*/  IMAD R36, R4.reuse, R2, R39 ;  /* 0x0000000204247224 */ /* 0x040fe200078e0227 */
[----:B------:R-:W-:Y:S01]  /*1b30*/  LOP3.LUT R2, R13, 0x36, RZ, 0xfc, !PT ;  /* 0x000000360d027812 */ /* 0x000fe200078efcff */
[----:B------:R-:W-:Y:S02]  /*1b40*/  IMAD.MOV R40, RZ, RZ, -R37 ;  /* 0x000000ffff287224 */ /* 0x000fe400078e0a25 */
[----:B------:R-:W-:Y:S01]  /*1b50*/  @!P5 IMAD.MOV R32, RZ, RZ, -R32 ;  /* 0x000000ffff20d224 */ /* 0x000fe200078e0a20 */
[C---:B------:R-:W-:Y:S01]  /*1b60*/  ISETP.GT.U32.AND P5, PT, R4.reuse, R36, PT ;  /* 0x000000240400720c */ /* 0x040fe20003fa4070 */
[C---:B------:R-:W-:Y:S02]  /*1b70*/  IMAD R37, R4.reuse, R38, R41 ;  /* 0x0000002604257224 */ /* 0x040fe400078e0229 */
[----:B------:R-:W-:Y:S01]  /*1b80*/  IMAD R38, R4, R40, R43 ;  /* 0x0000002804267224 */ /* 0x000fe200078e022b */
[----:B------:R-:W-:Y:S01]  /*1b90*/  IABS R43, R2 ;  /* 0x00000002002b7213 */ /* 0x000fe20000000000 */
[----:B------:R-:W-:Y:S01]  /*1ba0*/  @!P1 IMAD.IADD R34, R34, 0x1, -R4 ;  /* 0x0000000122229824 */ /* 0x000fe200078e0a04 */
[----:B------:R-:W-:Y:S01]  /*1bb0*/  ISETP.GT.U32.AND P1, PT, R4, R37, PT ;  /* 0x000000250400720c */ /* 0x000fe20003f24070 */
[----:B------:R-:W-:-:S04]  /*1bc0*/  IMAD.HI.U32 R39, R12, R45, RZ ;  /* 0x0000002d0c277227 */ /* 0x000fc800078e00ff */
[----:B------:R-:W-:Y:S01]  /*1bd0*/  @!P6 IMAD.MOV R34, RZ, RZ, -R34 ;  /* 0x000000ffff22e224 */ /* 0x000fe200078e0a22 */
[----:B------:R-:W-:Y:S01]  /*1be0*/  ISETP.GT.U32.AND P6, PT, R4, R38, PT ;  /* 0x000000260400720c */ /* 0x000fe20003fc4070 */
[----:B------:R-:W-:Y:S02]  /*1bf0*/  @!P5 IMAD.IADD R36, R36, 0x1, -R4 ;  /* 0x000000012424d824 */ /* 0x000fe400078e0a04 */
[----:B------:R-:W-:-:S03]  /*1c00*/  IMAD.HI.U32 R40, R12, R47, RZ ;  /* 0x0000002f0c287227 */ /* 0x000fc600078e00ff */
[C---:B------:R-:W-:Y:S01]  /*1c10*/  ISETP.GT.U32.AND P5, PT, R4.reuse, R36, PT ;  /* 0x000000240400720c */ /* 0x040fe20003fa4070 */
[----:B------:R-:W-:Y:S02]  /*1c20*/  IMAD.MOV R42, RZ, RZ, -R39 ;  /* 0x000000ffff2a7224 */ /* 0x000fe400078e0a27 */
[----:B------:R-:W-:Y:S02]  /*1c30*/  IMAD.MOV R44, RZ, RZ, -R40 ;  /* 0x000000ffff2c7224 */ /* 0x000fe400078e0a28 */
[--C-:B------:R-:W-:Y:S02]  /*1c40*/  @!P1 IMAD.IADD R37, R37, 0x1, -R4.reuse ;  /* 0x0000000125259824 */ /* 0x100fe400078e0a04 */
[----:B------:R-:W-:Y:S02]  /*1c50*/  IMAD R40, R4, R42, R45 ;  /* 0x0000002a04287224 */ /* 0x000fe400078e022d */
[----:B------:R-:W-:Y:S01]  /*1c60*/  @!P3 IMAD.MOV R33, RZ, RZ, -R33 ;  /* 0x000000ffff21b224 */ /* 0x000fe200078e0a21 */
[----:B------:R-:W-:Y:S01]  /*1c70*/  ISETP.GE.AND P3, PT, R2, RZ, PT ;  /* 0x000000ff0200720c */ /* 0x000fe20003f66270 */
[----:B------:R-:W-:Y:S01]  /*1c80*/  @!P6 IMAD.IADD R38, R38, 0x1, -R4 ;  /* 0x000000012626e824 */ /* 0x000fe200078e0a04 */
[----:B------:R-:W-:Y:S01]  /*1c90*/  ISETP.GT.U32.AND P1, PT, R4, R37, PT ;  /* 0x000000250400720c */ /* 0x000fe20003f24070 */
[----:B------:R-:W-:Y:S01]  /*1ca0*/  IMAD.HI.U32 R2, R12, R43, RZ ;  /* 0x0000002b0c027227 */ /* 0x000fe200078e00ff */
[----:B------:R-:W-:-:S03]  /*1cb0*/  ISETP.GT.U32.AND P6, PT, R4, R40, PT ;  /* 0x000000280400720c */ /* 0x000fc60003fc4070 */
[----:B------:R-:W-:Y:S02]  /*1cc0*/  IMAD.MOV R2, RZ, RZ, -R2 ;  /* 0x000000ffff027224 */ /* 0x000fe400078e0a02 */
[----:B------:R-:W-:Y:S01]  /*1cd0*/  @!P5 IMAD.IADD R36, R36, 0x1, -R4 ;  /* 0x000000012424d824 */ /* 0x000fe200078e0a04 */
[----:B------:R-:W-:Y:S01]  /*1ce0*/  ISETP.GE.AND P5, PT, R48, RZ, PT ;  /* 0x000000ff3000720c */ /* 0x000fe20003fa6270 */
[----:B------:R-:W-:Y:S01]  /*1cf0*/  IMAD R39, R4, R2, R43 ;  /* 0x0000000204277224 */ /* 0x000fe200078e022b */
[----:B------:R-:W-:Y:S01]  /*1d00*/  LOP3.LUT R48, R13, 0x3e, RZ, 0xfc, !PT ;  /* 0x0000003e0d307812 */ /* 0x000fe200078efcff */
[----:B------:R-:W-:-:S03]  /*1d10*/  IMAD.HI.U32 R41, R12, R49, RZ ;  /* 0x000000310c297227 */ /* 0x000fc600078e00ff */
[----:B------:R-:W-:Y:S01]  /*1d20*/  IABS R45, R48 ;  /* 0x00000030002d7213 */ /* 0x000fe20000000000 */
[--C-:B------:R-:W-:Y:S01]  /*1d30*/  @!P1 IMAD.IADD R37, R37, 0x1, -R4.reuse ;  /* 0x0000000125259824 */ /* 0x100fe200078e0a04 */
[----:B------:R-:W-:Y:S01]  /*1d40*/  ISETP.GT.U32.AND P1, PT, R4, R39, PT ;  /* 0x000000270400720c */ /* 0x000fe20003f24070 */
[----:B------:R-:W-:Y:S02]  /*1d50*/  @!P6 IMAD.IADD R40, R40, 0x1, -R4 ;  /* 0x000000012828e824 */ /* 0x000fe400078e0a04 */
[----:B------:R-:W-:Y:S02]  /*1d60*/  IMAD.MOV R46, RZ, RZ, -R41 ;  /* 0x000000ffff2e7224 */ /* 0x000fe400078e0a29 */
[----:B------:R-:W-:Y:S01]  /*1d70*/  IMAD R41, R4, R44, R47 ;  /* 0x0000002c04297224 */ /* 0x000fe200078e022f */
[----:B------:R-:W-:Y:S01]  /*1d80*/  IABS R47, R53 ;  /* 0x00000035002f7213 */ /* 0x000fe20000000000 */
[----:B------:R-:W-:Y:S01]  /*1d90*/  IMAD.HI.U32 R2, R12, R45, RZ ;  /* 0x0000002d0c027227 */ /* 0x000fe200078e00ff */
[----:B------:R-:W-:-:S03]  /*1da0*/  ISETP.GT.U32.AND P6, PT, R4, R40, PT ;  /* 0x000000280400720c */ /* 0x000fc60003fc4070 */
[----:B------:R-:W-:Y:S01]  /*1db0*/  @!P0 IMAD.MOV R36, RZ, RZ, -R36 ;  /* 0x000000ffff248224 */ /* 0x000fe200078e0a24 */
[----:B------:R-:W-:Y:S01]  /*1dc0*/  ISETP.GT.U32.AND P0, PT, R4, R38, PT ;  /* 0x000000260400720c */ /* 0x000fe20003f04070 */
[----:B------:R-:W-:-:S04]  /*1dd0*/  IMAD.HI.U32 R43, R12, R47, RZ ;  /* 0x0000002f0c2b7227 */ /* 0x000fc800078e00ff */
[----:B------:R-:W-:Y:S02]  /*1de0*/  IMAD.MOV R2, RZ, RZ, -R2 ;  /* 0x000000ffff027224 */ /* 0x000fe400078e0a02 */
[----:B------:R-:W-:Y:S02]  /*1df0*/  IMAD.MOV R44, RZ, RZ, -R43 ;  /* 0x000000ffff2c7224 */ /* 0x000fe400078e0a2b */
[--C-:B------:R-:W-:Y:S02]  /*1e00*/  @!P1 IMAD.IADD R39, R39, 0x1, -R4.reuse ;  /* 0x0000000127279824 */ /* 0x100fe400078e0a04 */
[----:B------:R-:W-:Y:S01]  /*1e10*/  @!P4 IMAD.MOV R37, RZ, RZ, -R37 ;  /* 0x000000ffff25c224 */ /* 0x000fe200078e0a25 */
[C---:B------:R-:W-:Y:S01]  /*1e20*/  ISETP.GT.U32.AND P4, PT, R4.reuse, R41, PT ;  /* 0x000000290400720c */ /* 0x040fe20003f84070 */
[C---:B------:R-:W-:Y:S01]  /*1e30*/  IMAD R43, R4.reuse, R2, R45 ;  /* 0x00000002042b7224 */ /* 0x040fe200078e022d */
[C---:B------:R-:W-:Y:S01]  /*1e40*/  ISETP.GT.U32.AND P1, PT, R4.reuse, R39, PT ;  /* 0x000000270400720c */ /* 0x040fe20003f24070 */
[----:B------:R-:W-:Y:S01]  /*1e50*/  IMAD R42, R4, R46, R49 ;  /* 0x0000002e042a7224 */ /* 0x000fe200078e0231 */
[----:B------:R-:W-:Y:S01]  /*1e60*/  IABS R49, R54 ;  /* 0x0000003600317213 */ /* 0x000fe20000000000 */
[--C-:B------:R-:W-:Y:S01]  /*1e70*/  @!P6 IMAD.IADD R40, R40, 0x1, -R4.reuse ;  /* 0x000000012828e824 */ /* 0x100fe200078e0a04 */
[----:B------:R-:W-:Y:S01]  /*1e80*/  ISETP.GT.U32.AND P6, PT, R4, R43, PT ;  /* 0x0000002b0400720c */ /* 0x000fe20003fc4070 */
[----:B------:R-:W-:Y:S01]  /*1e90*/  @!P0 IMAD.IADD R38, R38, 0x1, -R4 ;  /* 0x0000000126268824 */ /* 0x000fe200078e0a04 */
[C---:B------:R-:W-:Y:S01]  /*1ea0*/  ISETP.GT.U32.AND P0, PT, R4.reuse, R42, PT ;  /* 0x0000002a0400720c */ /* 0x040fe20003f04070 */
[----:B------:R-:W-:-:S02]  /*1eb0*/  IMAD R44, R4, R44, R47 ;  /* 0x0000002c042c7224 */ /* 0x000fc400078e022f */
[----:B------:R-:W-:-:S04]  /*1ec0*/  IMAD.HI.U32 R45, R12, R51, RZ ;  /* 0x000000330c2d7227 */ /* 0x000fc800078e00ff */
[--C-:B------:R-:W-:Y:S01]  /*1ed0*/  @!P4 IMAD.IADD R41, R41, 0x1, -R4.reuse ;  /* 0x000000012929c824 */ /* 0x100fe200078e0a04 */
[----:B------:R-:W-:Y:S01]  /*1ee0*/  ISETP.GT.U32.AND P4, PT, R4, R44, PT ;  /* 0x0000002c0400720c */ /* 0x000fe20003f84070 */
[--C-:B------:R-:W-:Y:S01]  /*1ef0*/  @!P1 IMAD.IADD R39, R39, 0x1, -R4.reuse ;  /* 0x0000000127279824 */ /* 0x100fe200078e0a04 */
[----:B------:R-:W-:Y:S01]  /*1f00*/  ISETP.GE.AND P1, PT, R50, RZ, PT ;  /* 0x000000ff3200720c */ /* 0x000fe20003f26270 */
[--C-:B------:R-:W-:Y:S01]  /*1f10*/  @!P6 IMAD.IADD R43, R43, 0x1, -R4.reuse ;  /* 0x000000012b2be824 */ /* 0x100fe200078e0a04 */
[----:B------:R-:W-:Y:S01]  /*1f20*/  ISETP.GT.U32.AND P6, PT, R4, R41, PT ;  /* 0x000000290400720c */ /* 0x000fe20003fc4070 */
[----:B------:R-:W-:Y:S01]  /*1f30*/  @!P0 IMAD.IADD R42, R42, 0x1, -R4 ;  /* 0x000000012a2a8824 */ /* 0x000fe200078e0a04 */
[----:B------:R-:W-:Y:S01]  /*1f40*/  ISETP.GE.AND P0, PT, R52, RZ, PT ;  /* 0x000000ff3400720c */ /* 0x000fe20003f06270 */
[----:B------:R-:W-:Y:S01]  /*1f50*/  @!P3 IMAD.MOV R39, RZ, RZ, -R39 ;  /* 0x000000ffff27b224 */ /* 0x000fe200078e0a27 */
[C---:B------:R-:W-:Y:S01]  /*1f60*/  ISETP.GT.U32.AND P3, PT, R4.reuse, R43, PT ;  /* 0x0000002b0400720c */ /* 0x040fe20003f64070 */
[----:B------:R-:W-:Y:S01]  /*1f70*/  @!P2 IMAD.MOV R38, RZ, RZ, -R38 ;  /* 0x000000ffff26a224 */ /* 0x000fe200078e0a26 */
[----:B------:R-:W-:Y:S01]  /*1f80*/  ISETP.GT.U32.AND P2, PT, R4, R42, PT ;  /* 0x0000002a0400720c */ /* 0x000fe20003f44070 */
[----:B------:R-:W-:Y:S01]  /*1f90*/  IMAD.MOV R46, RZ, RZ, -R45 ;  /* 0x000000ffff2e7224 */ /* 0x000fe200078e0a2d */
[C---:B------:R-:W-:Y:S01]  /*1fa0*/  LOP3.LUT R52, R13.reuse, 0x48, RZ, 0xfc, !PT ;  /* 0x000000480d347812 */ /* 0x040fe200078efcff */
[----:B------:R-:W-:Y:S01]  /*1fb0*/  @!P4 IMAD.IADD R44, R44, 0x1, -R4 ;  /* 0x000000012c2cc824 */ /* 0x000fe200078e0a04 */
[----:B------:R-:W-:Y:S01]  /*1fc0*/  LOP3.LUT R50, R13, 0x46, RZ, 0xfc, !PT ;  /* 0x000000460d327812 */ /* 0x000fe200078efcff */
[----:B------:R-:W-:Y:S01]  /*1fd0*/  IMAD R46, R4, R46, R51 ;  /* 0x0000002e042e7224 */ /* 0x000fe200078e0233 */
[----:B------:R-:W-:Y:S01]  /*1fe0*/  IABS R51, R52 ;  /* 0x0000003400337213 */ /* 0x000fe20000000000 */
[----:B------:R-:W-:Y:S01]  /*1ff0*/  IMAD.HI.U32 R2, R12, R49, RZ ;  /* 0x000000310c027227 */ /* 0x000fe200078e00ff */
[----:B------:R-:W-:-:S03]  /*2000*/  ISETP.GT.U32.AND P4, PT, R4, R44, PT ;  /* 0x0000002c0400720c */ /* 0x000fc60003f84070 */
[----:B------:R-:W-:Y:S01]  /*2010*/  @!P3 IMAD.IADD R43, R43, 0x1, -R4 ;  /* 0x000000012b2bb824 */ /* 0x000fe200078e0a04 */
[----:B------:R-:W-:Y:S01]  /*2020*/  ISETP.GE.AND P3, PT, R53, RZ, PT ;  /* 0x000000ff3500720c */ /* 0x000fe20003f66270 */
[----:B------:R-:W-:Y:S01]  /*2030*/  IMAD.MOV R2, RZ, RZ, -R2 ;  /* 0x000000ffff027224 */ /* 0x000fe200078e0a02 */
[----:B------:R-:W-:Y:S01]  /*2040*/  LOP3.LUT R53, R13, 0x4a, RZ, 0xfc, !PT ;  /* 0x0000004a0d357812 */ /* 0x000fe200078efcff */
[----:B------:R-:W-:-:S04]  /*2050*/  IMAD.HI.U32 R47, R12, R51, RZ ;  /* 0x000000330c2f7227 */ /* 0x000fc800078e00ff */
[--C-:B------:R-:W-:Y:S01]  /*2060*/  @!P6 IMAD.IADD R41, R41, 0x1, -R4.reuse ;  /* 0x000000012929e824 */ /* 0x100fe200078e0a04 */
[----:B------:R-:W-:Y:S01]  /*2070*/  ISETP.GE.AND P6, PT, R48, RZ, PT ;  /* 0x000000ff3000720c */ /* 0x000fe20003fc6270 */
[--C-:B------:R-:W-:Y:S01]  /*2080*/  @!P2 IMAD.IADD R42, R42, 0x1, -R4.reuse ;  /* 0x000000012a2aa824 */ /* 0x100fe200078e0a04 */
[C---:B------:R-:W-:Y:S01]  /*2090*/  ISETP.GT.U32.AND P2, PT, R4.reuse, R46, PT ;  /* 0x0000002e0400720c */ /* 0x040fe20003f44070 */
[----:B------:R-:W-:Y:S01]  /*20a0*/  IMAD R45, R4, R2, R49 ;  /* 0x00000002042d7224 */ /* 0x000fe200078e0231 */
[----:B------:R-:W-:Y:S01]  /*20b0*/  IABS R49, R50 ;  /* 0x0000003200317213 */ /* 0x000fe20000000000 */
[----:B------:R-:W-:Y:S02]  /*20c0*/  IMAD.MOV R48, RZ, RZ, -R47 ;  /* 0x000000ffff307224 */ /* 0x000fe400078e0a2f */
[----:B------:R-:W-:Y:S01]  /*20d0*/  @!P4 IMAD.IADD R44, R44, 0x1, -R4 ;  /* 0x000000012c2cc824 */ /* 0x000fe200078e0a04 */
[----:B------:R-:W-:Y:S01]  /*20e0*/  ISETP.GE.AND P4, PT, R54, RZ, PT ;  /* 0x000000ff3600720c */ /* 0x000fe20003f86270 */
[----:B------:R-:W-:Y:S01]  /*20f0*/  IMAD R48, R4, R48, R51 ;  /* 0x0000003004307224 */ /* 0x000fe200078e0233 */
[----:B------:R-:W-:Y:S01]  /*2100*/  LOP3.LUT R54, R13, 0x50, RZ, 0xfc, !PT ;  /* 0x000000500d367812 */ /* 0x000fe200078efcff */
[----:B------:R-:W-:-:S04]  /*2110*/  IMAD.HI.U32 R2, R12, R49, RZ ;  /* 0x000000310c027227 */ /* 0x000fc800078e00ff */
[----:B------:R-:W-:Y:S01]  /*2120*/  @!P5 IMAD.MOV R40, RZ, RZ, -R40 ;  /* 0x000000ffff28d224 */ /* 0x000fe200078e0a28 */
[C---:B------:R-:W-:Y:S01]  /*2130*/  ISETP.GT.U32.AND P5, PT, R4.reuse, R45, PT ;  /* 0x0000002d0400720c */ /* 0x040fe20003fa4070 */
[----:B------:R-:W-:Y:S01]  /*2140*/  @!P3 IMAD.MOV R44, RZ, RZ, -R44 ;  /* 0x000000ffff2cb224 */ /* 0x000fe200078e0a2c */
[----:B------:R-:W-:Y:S01]  /*2150*/  ISETP.GT.U32.AND P3, PT, R4, R48, PT ;  /* 0x000000300400720c */ /* 0x000fe20003f64070 */
[----:B------:R-:W-:Y:S02]  /*2160*/  IMAD.MOV R2, RZ, RZ, -R2 ;  /* 0x000000ffff027224 */ /* 0x000fe400078e0a02 */
[----:B------:R-:W-:Y:S02]  /*2170*/  @!P2 IMAD.IADD R46, R46, 0x1, -R4 ;  /* 0x000000012e2ea824 */ /* 0x000fe400078e0a04 */
[C---:B------:R-:W-:Y:S01]  /*2180*/  IMAD R47, R4.reuse, R2, R49 ;  /* 0x00000002042f7224 */ /* 0x040fe200078e0231 */
[----:B------:R-:W-:Y:S01]  /*2190*/  IABS R49, R53 ;  /* 0x0000003500317213 */ /* 0x000fe20000000000 */
[----:B------:R-:W-:Y:S01]  /*21a0*/  @!P0 IMAD.MOV R42, RZ, RZ, -R42 ;  /* 0x000000ffff2a8224 */ /* 0x000fe200078e0a2a */
[----:B------:R-:W-:Y:S01]  /*21b0*/  ISETP.GT.U32.AND P0, PT, R4, R46, PT ;  /* 0x0000002e0400720c */ /* 0x000fe20003f04070 */
[----:B------:R-:W-:Y:S01]  /*21c0*/  @!P6 IMAD.MOV R43, RZ, RZ, -R43 ;  /* 0x000000ffff2be224 */ /* 0x000fe200078e0a2b */
[----:B------:R-:W-:Y:S01]  /*21d0*/  ISETP.GE.AND P6, PT, R50, RZ, PT ;  /* 0x000000ff3200720c */ /* 0x000fe20003fc6270 */
[----:B------:R-:W-:Y:S01]  /*21e0*/  IMAD.HI.U32 R2, R12, R49, RZ ;  /* 0x000000310c027227 */ /* 0x000fe200078e00ff */
[----:B------:R-:W-:-:S02]  /*21f0*/  LOP3.LUT R50, R13, 0x4c, RZ, 0xfc, !PT ;  /* 0x0000004c0d327812 */ /* 0x000fc400078efcff */
[----:B------:R-:W-:Y:S01]  /*2200*/  ISETP.GT.U32.AND P2, PT, R4, R47, PT ;  /* 0x0000002f0400720c */ /* 0x000fe20003f44070 */
[--C-:B------:R-:W-:Y:S01]  /*2210*/  @!P5 IMAD.IADD R45, R45, 0x1, -R4.reuse ;  /* 0x000000012d2dd824 */ /* 0x100fe200078e0a04 */
[----:B------:R-:W-:Y:S01]  /*2220*/  ISETP.GE.AND P5, PT, R55, RZ, PT ;  /* 0x000000ff3700720c */ /* 0x000fe20003fa6270 */
[----:B------:R-:W-:Y:S01]  /*2230*/  @!P3 IMAD.IADD R48, R48, 0x1, -R4 ;  /* 0x000000013030b824 */ /* 0x000fe200078e0a04 */
[----:B------:R-:W-:Y:S01]  /*2240*/  IABS R51, R50 ;  /* 0x0000003200337213 */ /* 0x000fe20000000000 */
[----:B------:R-:W-:Y:S01]  /*2250*/  IMAD.MOV R2, RZ, RZ, -R2 ;  /* 0x000000ffff027224 */ /* 0x000fe200078e0a02 */
[----:B------:R-:W-:Y:S01]  /*2260*/  IABS R55, R54 ;  /* 0x0000003600377213 */ /* 0x000fe20000000000 */
[----:B------:R-:W-:Y:S01]  /*2270*/  @!P1 IMAD.MOV R41, RZ, RZ, -R41 ;  /* 0x000000ffff299224 */ /* 0x000fe200078e0a29 */
[C---:B------:R-:W-:Y:S01]  /*2280*/  ISETP.GT.U32.AND P3, PT, R4.reuse, R48, PT ;  /* 0x000000300400720c */ /* 0x040fe20003f64070 */
[C---:B------:R-:W-:Y:S01]  /*2290*/  IMAD R49, R4.reuse, R2, R49 ;  /* 0x0000000204317224 */ /* 0x040fe200078e0231 */
[----:B------:R-:W-:Y:S01]  /*22a0*/  ISETP.GT.U32.AND P1, PT, R4, R45, PT ;  /* 0x0000002d0400720c */ /* 0x000fe20003f24070 */
[----:B------:R-:W-:-:S04]  /*22b0*/  IMAD.HI.U32 R2, R12, R51, RZ ;  /* 0x000000330c027227 */ /* 0x000fc800078e00ff */
[----:B------:R-:W-:Y:S01]  /*22c0*/  @!P0 IMAD.IADD R46, R46, 0x1, -R4 ;  /* 0x000000012e2e8824 */ /* 0x000fe200078e0a04 */
[----:B------:R-:W-:Y:S01]  /*22d0*/  ISETP.GE.AND P0, PT, R53, RZ, PT ;  /* 0x000000ff3500720c */ /* 0x000fe20003f06270 */
[----:B------:R-:W-:Y:S02]  /*22e0*/  IMAD.MOV R2, RZ, RZ, -R2 ;  /* 0x000000ffff027224 */ /* 0x000fe400078e0a02 */
[----:B------:R-:W-:Y:S01]  /*22f0*/  @!P5 IMAD.MOV R46, RZ, RZ, -R46 ;  /* 0x000000ffff2ed224 */ /* 0x000fe200078e0a2e */
[----:B------:R-:W-:Y:S01]  /*2300*/  ISETP.GE.AND P5, PT, R50, RZ, PT ;  /* 0x000000ff3200720c */ /* 0x000fe20003fa6270 */
[--C-:B------:R-:W-:Y:S02]  /*2310*/  @!P2 IMAD.IADD R47, R47, 0x1, -R4.reuse ;  /* 0x000000012f2fa824 */ /* 0x100fe400078e0a04 */
[----:B------:R-:W-:Y:S02]  /*2320*/  IMAD R50, R4, R2, R51 ;  /* 0x0000000204327224 */ /* 0x000fe400078e0233 */
[--C-:B------:R-:W-:Y:S01]  /*2330*/  @!P3 IMAD.IADD R48, R48, 0x1, -R4.reuse ;  /* 0x000000013030b824 */ /* 0x100fe200078e0a04 */
[C---:B------:R-:W-:Y:S01]  /*2340*/  ISETP.GT.U32.AND P2, PT, R4.reuse, R47, PT ;  /* 0x0000002f0400720c */ /* 0x040fe20003f44070 */
[----:B------:R-:W-:Y:S01]  /*2350*/  @!P1 IMAD.IADD R45, R45, 0x1, -R4 ;  /* 0x000000012d2d9824 */ /* 0x000fe200078e0a04 */
[----:B------:R-:W-:Y:S01]  /*2360*/  ISETP.GT.U32.AND P3, PT, R4, R50, PT ;  /* 0x000000320400720c */ /* 0x000fe20003f64070 */
[----:B------:R-:W-:Y:S01]  /*2370*/  IMAD.HI.U32 R51, R12, R55, RZ ;  /* 0x000000370c337227 */ /* 0x000fe200078e00ff */
[----:B------:R-:W-:-:S02]  /*2380*/  ISETP.GE.AND P1, PT, R52, RZ, PT ;  /* 0x000000ff3400720c */ /* 0x000fc40003f26270 */
[----:B------:R-:W-:Y:S01]  /*2390*/  LOP3.LUT R52, R13, 0x4e, RZ, 0xfc, !PT ;  /* 0x0000004e0d347812 */ /* 0x000fe200078efcff */
[----:B------:R-:W-:Y:S01]  /*23a0*/  @!P4 IMAD.MOV R45, RZ, RZ, -R45 ;  /* 0x000000ffff2dc224 */ /* 0x000fe200078e0a2d */
[----:B------:R-:W-:Y:S02]  /*23b0*/  ISETP.GT.U32.AND P4, PT, R4, R49, PT ;  /* 0x000000310400720c */ /* 0x000fe40003f84070 */
[----:B------:R-:W-:-:S03]  /*23c0*/  IABS R53, R52 ;  /* 0x0000003400357213 */ /* 0x000fc60000000000 */
[--C-:B------:R-:W-:Y:S01]  /*23d0*/  @!P2 IMAD.IADD R47, R47, 0x1, -R4.reuse ;  /* 0x000000012f2fa824 */ /* 0x100fe200078e0a04 */
[----:B------:R-:W-:Y:S01]  /*23e0*/  ISETP.GE.AND P2, PT, R52, RZ, PT ;  /* 0x000000ff3400720c */ /* 0x000fe20003f46270 */
[----:B------:R-:W-:Y:S01]  /*23f0*/  @!P3 IMAD.IADD R50, R50, 0x1, -R4 ;  /* 0x000000013232b824 */ /* 0x000fe200078e0a04 */
[----:B------:R-:W-:Y:S01]  /*2400*/  LOP3.LUT R52, R13, 0x52, RZ, 0xfc, !PT ;  /* 0x000000520d347812 */ /* 0x000fe200078efcff */
[----:B------:R-:W-:-:S03]  /*2410*/  IMAD.HI.U32 R2, R12, R53, RZ ;  /* 0x000000350c027227 */ /* 0x000fc600078e00ff */
[----:B------:R-:W-:Y:S01]  /*2420*/  IABS R57, R52 ;  /* 0x0000003400397213 */ /* 0x000fe20000000000 */
[----:B------:R-:W-:Y:S01]  /*2430*/  IMAD.MOV R2, RZ, RZ, -R2 ;  /* 0x000000ffff027224 */ /* 0x000fe200078e0a02 */
[----:B------:R-:W-:Y:S01]  /*2440*/  ISETP.GT.U32.AND P3, PT, R4, R50, PT ;  /* 0x000000320400720c */ /* 0x000fe20003f64070 */
[----:B------:R-:W-:Y:S01]  /*2450*/  @!P1 IMAD.MOV R48, RZ, RZ, -R48 ;  /* 0x000000ffff309224 */ /* 0x000fe200078e0a30 */
[----:B------:R-:W-:Y:S01]  /*2460*/  ISETP.GE.AND P1, PT, R52, RZ, PT ;  /* 0x000000ff3400720c */ /* 0x000fe20003f26270 */
[----:B------:R-:W-:Y:S02]  /*2470*/  @!P4 IMAD.IADD R49, R49, 0x1, -R4 ;  /* 0x000000013131c824 */ /* 0x000fe400078e0a04 */
[----:B------:R-:W-:Y:S02]  /*2480*/  IMAD.MOV R52, RZ, RZ, -R51 ;  /* 0x000000ffff347224 */ /* 0x000fe400078e0a33 */
[C---:B------:R-:W-:Y:S01]  /*2490*/  IMAD R51, R4.reuse, R2, R53 ;  /* 0x0000000204337224 */ /* 0x040fe200078e0235 */
[----:B------:R-:W-:Y:S01]  /*24a0*/  ISETP.GT.U32.AND P4, PT, R4, R49, PT ;  /* 0x000000310400720c */ /* 0x000fe20003f84070 */
[----:B------:R-:W-:-:S04]  /*24b0*/  IMAD.HI.U32 R2, R12, R57, RZ ;  /* 0x000000390c027227 */ /* 0x000fc800078e00ff */
[----:B------:R-:W-:Y:S02]  /*24c0*/  IMAD.MOV R2, RZ, RZ, -R2 ;  /* 0x000000ffff027224 */ /* 0x000fe400078e0a02 */
[----:B------:R-:W-:Y:S01]  /*24d0*/  IMAD R53, R4, R52, R55 ;  /* 0x0000003404357224 */ /* 0x000fe200078e0237 */
[----:B------:R-:W-:Y:S01]  /*24e0*/  LOP3.LUT R52, R13, 0x54, RZ, 0xfc, !PT ;  /* 0x000000540d347812 */ /* 0x000fe200078efcff */
[----:B------:R-:W-:Y:S02]  /*24f0*/  @!P3 IMAD.IADD R50, R50, 0x1, -R4 ;  /* 0x000000013232b824 */ /* 0x000fe400078e0a04 */
[----:B------:R-:W-:Y:S01]  /*2500*/  IMAD R55, R4, R2, R57 ;  /* 0x0000000204377224 */ /* 0x000fe200078e0239 */
[----:B------:R-:W-:Y:S01]  /*2510*/  IABS R59, R52 ;  /* 0x00000034003b7213 */ /* 0x000fe20000000000 */
[----:B------:R-:W-:Y:S01]  /*2520*/  @!P6 IMAD.MOV R47, RZ, RZ, -R47 ;  /* 0x000000ffff2fe224 */ /* 0x000fe200078e0a2f */
[----:B------:R-:W-:Y:S01]  /*2530*/  ISETP.GE.AND P6, PT, R54, RZ, PT ;  /* 0x000000ff3600720c */ /* 0x000fe20003fc6270 */
[----:B------:R-:W-:Y:S01]  /*2540*/  @!P5 IMAD.MOV R50, RZ, RZ, -R50 ;  /* 0x000000ffff32d224 */ /* 0x000fe200078e0a32 */
[----:B------:R-:W-:Y:S01]  /*2550*/  ISETP.GT.U32.AND P5, PT, R4, R55, PT ;  /* 0x000000370400720c */ /* 0x000fe20003fa4070 */
[----:B------:R-:W-:Y:S01]  /*2560*/  @!P4 IMAD.IADD R49, R49, 0x1, -R4 ;  /* 0x000000013131c824 */ /* 0x000fe200078e0a04 */
[----:B------:R-:W-:Y:S01]  /*2570*/  LOP3.LUT R54, R13, 0x56, RZ, 0xfc, !PT ;  /* 0x000000560d367812 */ /* 0x000fe200078efcff */
[----:B------:R-:W-:Y:S01]  /*2580*/  IMAD.HI.U32 R2, R12, R59, RZ ;  /* 0x0000003b0c027227 */ /* 0x000fe200078e00ff */
[----:B------:R-:W-:-:S02]  /*2590*/  ISETP.GT.U32.AND P4, PT, R4, R51, PT ;  /* 0x000000330400720c */ /* 0x000fc40003f84070 */
[----:B------:R-:W-:Y:S01]  /*25a0*/  IABS R61, R54 ;  /* 0x00000036003d7213 */ /* 0x000fe20000000000 */
[----:B------:R-:W-:Y:S01]  /*25b0*/  IMAD.MOV R57, RZ, RZ, -R2 ;  /* 0x000000ffff397224 */ /* 0x000fe200078e0a02 */
[----:B------:R-:W-:Y:S01]  /*25c0*/  ISETP.GE.AND P3, PT, R52, RZ, PT ;  /* 0x000000ff3400720c */ /* 0x000fe20003f66270 */
[----:B------:R-:W-:Y:S01]  /*25d0*/  @!P0 IMAD.MOV R49, RZ, RZ, -R49 ;  /* 0x000000ffff318224 */ /* 0x000fe200078e0a31 */
[----:B------:R-:W-:Y:S01]  /*25e0*/  ISETP.GT.U32.AND P0, PT, R4, R53, PT ;  /* 0x000000350400720c */ /* 0x000fe20003f04070 */
[----:B------:R-:W-:-:S04]  /*25f0*/  IMAD.HI.U32 R2, R12, R61, RZ ;  /* 0x0000003d0c027227 */ /* 0x000fc800078e00ff */
[----:B------:R-:W-:Y:S02]  /*2600*/  @!P5 IMAD.IADD R55, R55, 0x1, -R4 ;  /* 0x000000013737d824 */ /* 0x000fe400078e0a04 */
[----:B------:R-:W-:Y:S02]  /*2610*/  IMAD.MOV R2, RZ, RZ, -R2 ;  /* 0x000000ffff027224 */ /* 0x000fe400078e0a02 */
[----:B------:R-:W-:Y:S01]  /*2620*/  @!P4 IMAD.IADD R51, R51, 0x1, -R4 ;  /* 0x000000013333c824 */ /* 0x000fe200078e0a04 */
[C---:B------:R-:W-:Y:S01]  /*2630*/  ISETP.GT.U32.AND P5, PT, R4.reuse, R55, PT ;  /* 0x000000370400720c */ /* 0x040fe20003fa4070 */
[C---:B------:R-:W-:Y:S02]  /*2640*/  IMAD R57, R4.reuse, R57, R59 ;  /* 0x0000003904397224 */ /* 0x040fe400078e023b */
[C---:B------:R-:W-:Y:S01]  /*2650*/  IMAD R59, R4.reuse, R2, R61 ;  /* 0x00000002043b7224 */ /* 0x040fe200078e023d */
[----:B------:R-:W-:Y:S01]  /*2660*/  ISETP.GT.U32.AND P4, PT, R4, R51, PT ;  /* 0x000000330400720c */ /* 0x000fe20003f84070 */
[----:B------:R-:W-:-:S04]  /*2670*/  IMAD.HI.U32 R2, R12, R63, RZ ;  /* 0x0000003f0c027227 */ /* 0x000fc800078e00ff */
[----:B------:R-:W-:Y:S02]  /*2680*/  IMAD.MOV R2, RZ, RZ, -R2 ;  /* 0x000000ffff027224 */ /* 0x000fe400078e0a02 */
[--C-:B------:R-:W-:Y:S02]  /*2690*/  @!P0 IMAD.IADD R53, R53, 0x1, -R4.reuse ;  /* 0x0000000135358824 */ /* 0x100fe400078e0a04 */
[C---:B------:R-:W-:Y:S02]  /*26a0*/  IMAD R61, R4.reuse, R2, R63 ;  /* 0x00000002043d7224 */ /* 0x040fe400078e023f */
[--C-:B------:R-:W-:Y:S01]  /*26b0*/  @!P5 IMAD.IADD R55, R55, 0x1, -R4.reuse ;  /* 0x000000013737d824 */ /* 0x100fe200078e0a04 */
[C---:B------:R-:W-:Y:S01]  /*26c0*/  ISETP.GT.U32.AND P0, PT, R4.reuse, R53, PT ;  /* 0x000000350400720c */ /* 0x040fe20003f04070 */
[----:B------:R-:W-:Y:S01]  /*26d0*/  @!P4 IMAD.IADD R51, R51, 0x1, -R4 ;  /* 0x000000013333c824 */ /* 0x000fe200078e0a04 */
[----:B------:R-:W-:Y:S01]  /*26e0*/  ISETP.GT.U32.AND P5, PT, R4, R61, PT ;  /* 0x0000003d0400720c */ /* 0x000fe20003fa4070 */
[----:B------:R-:W-:Y:S01]  /*26f0*/  IMAD.HI.U32 R2, R12, R65, RZ ;  /* 0x000000410c027227 */ /* 0x000fe200078e00ff */
[----:B------:R-:W-:-:S03]  /*2700*/  ISETP.GT.U32.AND P4, PT, R4, R57, PT ;  /* 0x000000390400720c */ /* 0x000fc60003f84070 */
[----:B------:R-:W-:Y:S02]  /*2710*/  IMAD.MOV R2, RZ, RZ, -R2 ;  /* 0x000000ffff027224 */ /* 0x000fe400078e0a02 */
[----:B------:R-:W-:-:S04]  /*2720*/  IMAD.HI.U32 R52, R12, R67, RZ ;  /* 0x000000430c347227 */ /* 0x000fc800078e00ff */
[--C-:B------:R-:W-:Y:S01]  /*2730*/  @!P0 IMAD.IADD R53, R53, 0x1, -R4.reuse ;  /* 0x0000000135358824 */ /* 0x100fe200078e0a04 */
[----:B------:R-:W-:Y:S01]  /*2740*/  ISETP.GT.U32.AND P0, PT, R4, R59, PT ;  /* 0x0000003b0400720c */ /* 0x000fe20003f04070 */
[--C-:B------:R-:W-:Y:S02]  /*2750*/  @!P5 IMAD.IADD R61, R61, 0x1, -R4.reuse ;  /* 0x000000013d3dd824 */ /* 0x100fe400078e0a04 */
[----:B------:R-:W-:Y:S01]  /*2760*/  @!P4 IMAD.IADD R57, R57, 0x1, -R4 ;  /* 0x000000013939c824 */ /* 0x000fe200078e0a04 */
[----:B------:R-:W-:Y:S01]  /*2770*/  ISETP.GE.AND P4, PT, R54, RZ, PT ;  /* 0x000000ff3600720c */ /* 0x000fe20003f86270 */
[C---:B------:R-:W-:Y:S01]  /*2780*/  IMAD R63, R4.reuse, R2, R65 ;  /* 0x00000002043f7224 */ /* 0x040fe200078e0241 */
[C---:B------:R-:W-:Y:S01]  /*2790*/  ISETP.GT.U32.AND P5, PT, R4.reuse, R61, PT ;  /* 0x0000003d0400720c */ /* 0x040fe20003fa4070 */
[----:B------:R-:W-:Y:S01]  /*27a0*/  @!P2 IMAD.MOV R51, RZ, RZ, -R51 ;  /* 0x000000ffff33a224 */ /* 0x000fe200078e0a33 */
[C---:B------:R-:W-:Y:S01]  /*27b0*/  ISETP.GT.U32.AND P2, PT, R4.reuse, R57, PT ;  /* 0x000000390400720c */ /* 0x040fe20003f44070 */
[----:B------:R-:W-:Y:S01]  /*27c0*/  @!P1 IMAD.MOV R55, RZ, RZ, -R55 ;  /* 0x000000ffff379224 */ /* 0x000fe200078e0a37 */
[----:B------:R-:W-:Y:S01]  /*27d0*/  ISETP.GT.U32.AND P1, PT, R4, R63, PT ;  /* 0x0000003f0400720c */ /* 0x000fe20003f24070 */
[----:B------:R-:W-:Y:S01]  /*27e0*/  IMAD.MOV R52, RZ, RZ, -R52 ;  /* 0x000000ffff347224 */ /* 0x000fe200078e0a34 */
[----:B------:R-:W-:Y:S01]  /*27f0*/  LOP3.LUT R54, R13, 0x60, RZ, 0xfc, !PT ;  /* 0x000000600d367812 */ /* 0x000fe200078efcff */
[----:B------:R-:W-:-:S02]  /*2800*/  @!P0 IMAD.IADD R59, R59, 0x1, -R4 ;  /* 0x000000013b3b8824 */ /* 0x000fc400078e0a04 */
[C---:B------:R-:W-:Y:S01]  /*2810*/  IMAD R65, R4.reuse, R52, R67 ;  /* 0x0000003404417224 */ /* 0x040fe200078e0243 */
[----:B------:R-:W-:Y:S01]  /*2820*/  LOP3.LUT R52, R13, 0x5e, RZ, 0xfc, !PT ;  /* 0x0000005e0d347812 */ /* 0x000fe200078efcff */
[----:B------:R-:W-:Y:S01]  /*2830*/  @!P6 IMAD.MOV R53, RZ, RZ, -R53 ;  /* 0x000000ffff35e224 */ /* 0x000fe200078e0a35 */
[C---:B------:R-:W-:Y:S01]  /*2840*/  ISETP.GT.U32.AND P0, PT, R4.reuse, R59, PT ;  /* 0x0000003b0400720c */ /* 0x040fe20003f04070 */
[--C-:B------:R-:W-:Y:S01]  /*2850*/  @!P5 IMAD.IADD R61, R61, 0x1, -R4.reuse ;  /* 0x000000013d3dd824 */ /* 0x100fe200078e0a04 */
[----:B------:R-:W-:Y:S01]  /*2860*/  ISETP.GT.U32.AND P5, PT, R4, R65, PT ;  /* 0x000000410400720c */ /* 0x000fe20003fa4070 */
[--C-:B------:R-:W-:Y:S01]  /*2870*/  @!P2 IMAD.IADD R57, R57, 0x1, -R4.reuse ;  /* 0x000000013939a824 */ /* 0x100fe200078e0a04 */
[----:B------:R-:W-:Y:S01]  /*2880*/  IABS R69, R52 ;  /* 0x0000003400457213 */ /* 0x000fe20000000000 */
[----:B------:R-:W-:Y:S01]  /*2890*/  @!P1 IMAD.IADD R63, R63, 0x1, -R4 ;  /* 0x000000013f3f9824 */ /* 0x000fe200078e0a04 */
[----:B------:R-:W-:Y:S01]  /*28a0*/  ISETP.GE.AND P6, PT, R56, RZ, PT ;  /* 0x000000ff3800720c */ /* 0x000fe20003fc6270 */
[----:B------:R-:W-:Y:S01]  /*28b0*/  @!P3 IMAD.MOV R57, RZ, RZ, -R57 ;  /* 0x000000ffff39b224 */ /* 0x000fe200078e0a39 */
[----:B------:R-:W-:Y:S01]  /*28c0*/  LOP3.LUT R56, R13, 0x62, RZ, 0xfc, !PT ;  /* 0x000000620d387812 */ /* 0x000fe200078efcff */
[----:B------:R-:W-:Y:S01]  /*28d0*/  IMAD.SHL.U32 R2, R3, 0x10, RZ ;  /* 0x0000001003027824 */ /* 0x000fe200078e00ff */
[----:B------:R-:W-:-:S02]  /*28e0*/  ISETP.GT.U32.AND P3, PT, R4, R63, PT ;  /* 0x0000003f0400720c */ /* 0x000fc40003f64070 */
[----:B------:R-:W-:Y:S01]  /*28f0*/  IABS R71, R54 ;  /* 0x0000003600477213 */ /* 0x000fe20000000000 */
[--C-:B------:R-:W-:Y:S01]  /*2900*/  @!P0 IMAD.IADD R59, R59, 0x1, -R4.reuse ;  /* 0x000000013b3b8824 */ /* 0x100fe200078e0a04 */
[----:B------:R-:W-:Y:S01]  /*2910*/  ISETP.GE.AND P1, PT, R52, RZ, PT ;  /* 0x000000ff3400720c */ /* 0x000fe20003f26270 */
[--C-:B------:R-:W-:Y:S01]  /*2920*/  @!P5 IMAD.IADD R65, R65, 0x1, -R4.reuse ;  /* 0x000000014141d824 */ /* 0x100fe200078e0a04 */
[----:B------:R-:W-:Y:S01]  /*2930*/  LOP3.LUT R52, R3, 0x7f, RZ, 0xc0, !PT ;  /* 0x0000007f03347812 */ /* 0x000fe200078ec0ff */
[----:B------:R-:W-:Y:S01]  /*2940*/  @!P4 IMAD.MOV R59, RZ, RZ, -R59 ;  /* 0x000000ffff3bc224 */ /* 0x000fe200078e0a3b */
[----:B------:R-:W-:Y:S01]  /*2950*/  ISETP.GE.AND P4, PT, R54, RZ, PT ;  /* 0x000000ff3600720c */ /* 0x000fe20003f86270 */
[----:B------:R-:W-:Y:S01]  /*2960*/  IMAD.HI.U32 R54, R12, R69, RZ ;  /* 0x000000450c367227 */ /* 0x000fe200078e00ff */
[----:B------:R-:W-:Y:S02]  /*2970*/  ISETP.GT.U32.AND P5, PT, R4, R65, PT ;  /* 0x000000410400720c */ /* 0x000fe40003fa4070 */
[----:B------:R-:W-:Y:S01]  /*2980*/  ISETP.GE.AND P0, PT, R60, RZ, PT ;  /* 0x000000ff3c00720c */ /* 0x000fe20003f06270 */
[----:B------:R-:W-:Y:S01]  /*2990*/  @!P3 IMAD.IADD R63, R63, 0x1, -R4 ;  /* 0x000000013f3fb824 */ /* 0x000fe200078e0a04 */
[----:B------:R-:W-:Y:S01]  /*29a0*/  IABS R73, R56 ;  /* 0x0000003800497213 */ /* 0x000fe20000000000 */
[----:B------:R-:W-:Y:S01]  /*29b0*/  IMAD.MOV R54, RZ, RZ, -R54 ;  /* 0x000000ffff367224 */ /* 0x000fe200078e0a36 */
[----:B------:R-:W-:Y:S01]  /*29c0*/  ISETP.GE.AND P3, PT, R56, RZ, PT ;  /* 0x000000ff3800720c */ /* 0x000fe20003f66270 */
[----:B------:R-:W-:Y:S01]  /*29d0*/  IMAD.HI.U32 R56, R12, R71, RZ ;  /* 0x000000470c387227 */ /* 0x000fe200078e00ff */
[----:B------:R-:W-:-:S02]  /*29e0*/  LOP3.LUT R67, R2, 0x70, RZ, 0xc0, !PT ;  /* 0x0000007002437812 */ /* 0x000fc400078ec0ff */
[----:B------:R-:W-:Y:S01]  /*29f0*/  ISETP.GE.AND P2, PT, R58, RZ, PT ;  /* 0x000000ff3a00720c */ /* 0x000fe20003f46270 */
[----:B-1----:R-:W-:Y:S01]  /*2a00*/  IMAD R0, R35, 0x80, R52 ;  /* 0x0000008023007824 */ /* 0x002fe200078e0234 */
[C---:B------:R-:W-:Y:S01]  /*2a10*/  LOP3.LUT R60, R13.reuse, 0x7c, RZ, 0xfc, !PT ;  /* 0x0000007c0d3c7812 */ /* 0x040fe200078efcff */
[----:B------:R-:W-:Y:S02]  /*2a20*/  IMAD.MOV R56, RZ, RZ, -R56 ;  /* 0x000000ffff387224 */ /* 0x000fe400078e0a38 */
[----:B------:R-:W-:Y:S01]  /*2a30*/  IMAD R35, R4, R54, R69 ;  /* 0x0000003604237224 */ /* 0x000fe200078e0245 */
[C---:B------:R-:W-:Y:S01]  /*2a40*/  LOP3.LUT R54, R13.reuse, 0x66, RZ, 0xfc, !PT ;  /* 0x000000660d367812 */ /* 0x040fe200078efcff */
[----:B------:R-:W-:Y:S01]  /*2a50*/  IMAD R2, R52, 0x80, R67 ;  /* 0x0000008034027824 */ /* 0x000fe200078e0243 */
[----:B------:R-:W-:Y:S01]  /*2a60*/  LOP3.LUT R52, R13, 0x64, RZ, 0xfc, !PT ;  /* 0x000000640d347812 */ /* 0x000fe200078efcff */
[C---:B------:R-:W-:Y:S01]  /*2a70*/  IMAD R67, R4.reuse, R56, R71 ;  /* 0x0000003804437224 */ /* 0x040fe200078e0247 */
[----:B------:R-:W-:Y:S01]  /*2a80*/  IABS R95, R60 ;  /* 0x0000003c005f7213 */ /* 0x000fe20000000000 */
[----:B------:R-:W-:Y:S01]  /*2a90*/  @!P5 IMAD.IADD R65, R65, 0x1, -R4 ;  /* 0x000000014141d824 */ /* 0x000fe200078e0a04 */
[----:B------:R-:W-:Y:S01]  /*2aa0*/  ISETP.GT.U32.AND P5, PT, R4, R35, PT ;  /* 0x000000230400720c */ /* 0x000fe20003fa4070 */
[----:B------:R-:W-:Y:S01]  /*2ab0*/  IMAD.HI.U32 R58, R12, R73, RZ ;  /* 0x000000490c3a7227 */ /* 0x000fe200078e00ff */
[----:B------:R-:W-:Y:S01]  /*2ac0*/  IABS R71, R52 ;  /* 0x0000003400477213 */ /* 0x000fe20000000000 */
[----:B------:R1:W-:Y:S02]  /*2ad0*/  STL [R1+0x2e0], R2 ;  /* 0x0002e00201007387 */ /* 0x0003e40000100800 */
[----:B------:R-:W-:Y:S01]  /*2ae0*/  @!P0 IMAD.MOV R65, RZ, RZ, -R65 ;  /* 0x000000ffff418224 */ /* 0x000fe200078e0a41 */
[----:B------:R-:W-:Y:S01]  /*2af0*/  ISETP.GT.U32.AND P0, PT, R4, R67, PT ;  /* 0x000000430400720c */ /* 0x000fe20003f04070 */
[----:B------:R-:W-:Y:S01]  /*2b00*/  @!P6 IMAD.MOV R61, RZ, RZ, -R61 ;  /* 0x000000ffff3de224 */ /* 0x000fe200078e0a3d */
[----:B------:R-:W-:Y:S01]  /*2b10*/  ISETP.GE.AND P6, PT, R52, RZ, PT ;  /* 0x000000ff3400720c */ /* 0x000fe20003fc6270 */
[----:B------:R-:W-:Y:S01]  /*2b20*/  IMAD.MOV R58, RZ, RZ, -R58 ;  /* 0x000000ffff3a7224 */ /* 0x000fe200078e0a3a */
[----:B------:R-:W-:Y:S01]  /*2b30*/  STL [R1+0x26c], R0 ;  /* 0x00026c0001007387 */ /* 0x000fe20000100800 */
[----:B------:R-:W-:-:S04]  /*2b40*/  IMAD.HI.U32 R52, R12, R71, RZ ;  /* 0x000000470c347227 */ /* 0x000fc800078e00ff */
[--C-:B------:R-:W-:Y:S02]  /*2b50*/  @!P5 IMAD.IADD R35, R35, 0x1, -R4.reuse ;  /* 0x000000012323d824 */ /* 0x100fe400078e0a04 */
[C---:B------:R-:W-:Y:S01]  /*2b60*/  IMAD R69, R4.reuse, R58, R73 ;  /* 0x0000003a04457224 */ /* 0x040fe200078e0249 */
[----:B------:R-:W-:Y:S01]  /*2b70*/  IABS R73, R54 ;  /* 0x0000003600497213 */ /* 0x000fe20000000000 */
[----:B------:R-:W-:Y:S01]  /*2b80*/  @!P0 IMAD.IADD R67, R67, 0x1, -R4 ;  /* 0x0000000143438824 */ /* 0x000fe200078e0a04 */
[C---:B------:R-:W-:Y:S01]  /*2b90*/  ISETP.GT.U32.AND P5, PT, R4.reuse, R35, PT ;  /* 0x000000230400720c */ /* 0x040fe20003fa4070 */
[----:B------:R-:W-:Y:S02]  /*2ba0*/  IMAD.MOV R52, RZ, RZ, -R52 ;  /* 0x000000ffff347224 */ /* 0x000fe400078e0a34 */
[----:B------:R-:W-:Y:S01]  /*2bb0*/  @!P2 IMAD.MOV R63, RZ, RZ, -R63 ;  /* 0x000000ffff3fa224 */ /* 0x000fe200078e0a3f */
[C---:B------:R-:W-:Y:S01]  /*2bc0*/  ISETP.GT.U32.AND P0, PT, R4.reuse, R67, PT ;  /* 0x000000430400720c */ /* 0x040fe20003f04070 */
[----:B------:R-:W-:Y:S01]  /*2bd0*/  IMAD R71, R4, R52, R71 ;  /* 0x0000003404477224 */ /* 0x000fe200078e0247 */
[----:B------:R-:W-:Y:S01]  /*2be0*/  ISETP.GE.AND P2, PT, R54, RZ, PT ;  /* 0x000000ff3600720c */ /* 0x000fe20003f46270 */
[----:B------:R-:W-:-:S04]  /*2bf0*/  IMAD.HI.U32 R54, R12, R73, RZ ;  /* 0x000000490c367227 */ /* 0x000fc800078e00ff */
[----:B------:R-:W-:-:S04]  /*2c00*/  IMAD.HI.U32 R56, R12, R75, RZ ;  /* 0x0000004b0c387227 */ /* 0x000fc800078e00ff */
[--C-:B------:R-:W-:Y:S01]  /*2c10*/  @!P5 IMAD.IADD R35, R35, 0x1, -R4.reuse ;  /* 0x000000012323d824 */ /* 0x100fe200078e0a04 */
[C---:B------:R-:W-:Y:S01]  /*2c20*/  ISETP.GT.U32.AND P5, PT, R4.reuse, R69, PT ;  /* 0x000000450400720c */ /* 0x040fe20003fa4070 */
[----:B------:R-:W-:Y:S01]  /*2c30*/  @!P0 IMAD.IADD R67, R67, 0x1, -R4 ;  /* 0x0000000143438824 */ /* 0x000fe200078e0a04 */
[C---:B------:R-:W-:Y:S01]  /*2c40*/  ISETP.GT.U32.AND P0, PT, R4.reuse, R71, PT ;  /* 0x000000470400720c */ /* 0x040fe20003f04070 */
[----:B------:R-:W-:Y:S02]  /*2c50*/  IMAD.MOV R54, RZ, RZ, -R54 ;  /* 0x000000ffff367224 */ /* 0x000fe400078e0a36 */
[----:B------:R-:W-:Y:S02]  /*2c60*/  IMAD.MOV R56, RZ, RZ, -R56 ;  /* 0x000000ffff387224 */ /* 0x000fe400078e0a38 */
[C---:B------:R-:W-:Y:S02]  /*2c70*/  IMAD R73, R4.reuse, R54, R73 ;  /* 0x0000003604497224 */ /* 0x040fe400078e0249 */
[----:B------:R-:W-:-:S02]  /*2c80*/  IMAD R75, R4, R56, R75 ;  /* 0x00000038044b7224 */ /* 0x000fc400078e024b */
[----:B------:R-:W-:-:S04]  /*2c90*/  IMAD.HI.U32 R58, R12, R77, RZ ;  /* 0x0000004d0c3a7227 */ /* 0x000fc800078e00ff */
[--C-:B------:R-:W-:Y:S02]  /*2ca0*/  @!P5 IMAD.IADD R69, R69, 0x1, -R4.reuse ;  /* 0x000000014545d824 */ /* 0x100fe400078e0a04 */
[----:B------:R-:W-:Y:S02]  /*2cb0*/  @!P0 IMAD.IADD R71, R71, 0x1, -R4 ;  /* 0x0000000147478824 */ /* 0x000fe400078e0a04 */
[----:B------:R-:W-:Y:S01]  /*2cc0*/  IMAD.MOV R58, RZ, RZ, -R58 ;  /* 0x000000ffff3a7224 */ /* 0x000fe200078e0a3a */
[----:B------:R-:W-:Y:S01]  /*2cd0*/  ISETP.GT.U32.AND P5, PT, R4, R69, PT ;  /* 0x000000450400720c */ /* 0x000fe20003fa4070 */
[----:B------:R-:W-:Y:S01]  /*2ce0*/  IMAD.HI.U32 R52, R12, R79, RZ ;  /* 0x0000004f0c347227 */ /* 0x000fe200078e00ff */
[----:B------:R-:W-:-:S03]  /*2cf0*/  ISETP.GT.U32.AND P0, PT, R4, R71, PT ;  /* 0x000000470400720c */ /* 0x000fc60003f04070 */
[----:B------:R-:W-:Y:S02]  /*2d00*/  IMAD R77, R4, R58, R77 ;  /* 0x0000003a044d7224 */ /* 0x000fe400078e024d */
[----:B------:R-:W-:Y:S02]  /*2d10*/  IMAD.MOV R52, RZ, RZ, -R52 ;  /* 0x000000ffff347224 */ /* 0x000fe400078e0a34 */
[----:B------:R-:W-:-:S04]  /*2d20*/  IMAD.HI.U32 R58, R12, R85, RZ ;  /* 0x000000550c3a7227 */ /* 0x000fc800078e00ff */
[--C-:B------:R-:W-:Y:S01]  /*2d30*/  @!P5 IMAD.IADD R69, R69, 0x1, -R4.reuse ;  /* 0x000000014545d824 */ /* 0x100fe200078e0a04 */
[C---:B------:R-:W-:Y:S01]  /*2d40*/  ISETP.GT.U32.AND P5, PT, R4.reuse, R73, PT ;  /* 0x000000490400720c */ /* 0x040fe20003fa4070 */
[----:B------:R-:W-:Y:S01]  /*2d50*/  @!P0 IMAD.IADD R71, R71, 0x1, -R4 ;  /* 0x0000000147478824 */ /* 0x000fe200078e0a04 */
[C---:B------:R-:W-:Y:S01]  /*2d60*/  ISETP.GT.U32.AND P0, PT, R4.reuse, R75, PT ;  /* 0x0000004b0400720c */ /* 0x040fe20003f04070 */
[----:B------:R-:W-:Y:S02]  /*2d70*/  IMAD R79, R4, R52, R79 ;  /* 0x00000034044f7224 */ /* 0x000fe400078e024f */
[----:B------:R-:W-:-:S04]  /*2d80*/  IMAD.HI.U32 R54, R12, R81, RZ ;  /* 0x000000510c367227 */ /* 0x000fc800078e00ff */
[----:B------:R-:W-:Y:S02]  /*2d90*/  IMAD.MOV R58, RZ, RZ, -R58 ;  /* 0x000000ffff3a7224 */ /* 0x000fe400078e0a3a */
[----:B------:R-:W-:-:S04]  /*2da0*/  IMAD.HI.U32 R56, R12, R83, RZ ;  /* 0x000000530c387227 */ /* 0x000fc800078e00ff */
[--C-:B------:R-:W-:Y:S01]  /*2db0*/  @!P5 IMAD.IADD R73, R73, 0x1, -R4.reuse ;  /* 0x000000014949d824 */ /* 0x100fe200078e0a04 */
[C---:B------:R-:W-:Y:S01]  /*2dc0*/  ISETP.GT.U32.AND P5, PT, R4.reuse, R77, PT ;  /* 0x0000004d0400720c */ /* 0x040fe20003fa4070 */
[----:B------:R-:W-:Y:S01]  /*2dd0*/  @!P0 IMAD.IADD R75, R75, 0x1, -R4 ;  /* 0x000000014b4b8824 */ /* 0x000fe200078e0a04 */
[C---:B------:R-:W-:Y:S01]  /*2de0*/  ISETP.GT.U32.AND P0, PT, R4.reuse, R79, PT ;  /* 0x0000004f0400720c */ /* 0x040fe20003f04070 */
[----:B------:R-:W-:Y:S02]  /*2df0*/  IMAD.MOV R54, RZ, RZ, -R54 ;  /* 0x000000ffff367224 */ /* 0x000fe400078e0a36 */
[C---:B------:R-:W-:Y:S02]  /*2e00*/  IMAD R85, R4.reuse, R58, R85 ;  /* 0x0000003a04557224 */ /* 0x040fe400078e0255 */
[----:B------:R-:W-:Y:S02]  /*2e10*/  IMAD.MOV R56, RZ, RZ, -R56 ;  /* 0x000000ffff387224 */ /* 0x000fe400078e0a38 */
[----:B------:R-:W-:-:S02]  /*2e20*/  IMAD R81, R4, R54, R81 ;  /* 0x0000003604517224 */ /* 0x000fc400078e0251 */
[----:B------:R-:W-:Y:S02]  /*2e30*/  IMAD.MOV.U32 R58, RZ, RZ, R35 ;  /* 0x000000ffff3a7224 */ /* 0x000fe400078e0023 */
[C---:B------:R-:W-:Y:S02]  /*2e40*/  IMAD R83, R4.reuse, R56, R83 ;  /* 0x0000003804537224 */ /* 0x040fe400078e0253 */
[----:B------:R-:W-:Y:S01]  /*2e50*/  @!P5 IMAD.IADD R77, R77, 0x1, -R4 ;  /* 0x000000014d4dd824 */ /* 0x000fe200078e0a04 */
[C---:B------:R-:W-:Y:S01]  /*2e60*/  ISETP.GT.U32.AND P5, PT, R4.reuse, R81, PT ;  /* 0x000000510400720c */ /* 0x040fe20003fa4070 */
[----:B------:R-:W-:Y:S01]  /*2e70*/  @!P1 IMAD.MOV R58, RZ, RZ, -R58 ;  /* 0x000000ffff3a9224 */ /* 0x000fe200078e0a3a */
[C---:B------:R-:W-:Y:S01]  /*2e80*/  ISETP.GT.U32.AND P1, PT, R4.reuse, R73, PT ;  /* 0x000000490400720c */ /* 0x040fe20003f24070 */
[----:B------:R-:W-:Y:S01]  /*2e90*/  @!P0 IMAD.IADD R79, R79, 0x1, -R4 ;  /* 0x000000014f4f8824 */ /* 0x000fe200078e0a04 */
[----:B------:R-:W-:Y:S01]  /*2ea0*/  ISETP.GT.U32.AND P0, PT, R4, R83, PT ;  /* 0x000000530400720c */ /* 0x000fe20003f04070 */
[----:B------:R-:W-:-:S04]  /*2eb0*/  IMAD.HI.U32 R13, R12, R87, RZ ;  /* 0x000000570c0d7227 */ /* 0x000fc800078e00ff */
[----:B------:R-:W-:-:S04]  /*2ec0*/  IMAD.HI.U32 R52, R12, R89, RZ ;  /* 0x000000590c347227 */ /* 0x000fc800078e00ff */
[--C-:B------:R-:W-:Y:S01]  /*2ed0*/  @!P5 IMAD.IADD R81, R81, 0x1, -R4.reuse ;  /* 0x000000015151d824 */ /* 0x100fe200078e0a04 */
[C---:B------:R-:W-:Y:S01]  /*2ee0*/  ISETP.GT.U32.AND P5, PT, R4.reuse, R75, PT ;  /* 0x0000004b0400720c */ /* 0x040fe20003fa4070 */
[----:B------:R-:W-:Y:S01]  /*2ef0*/  @!P1 IMAD.IADD R73, R73, 0x1, -R4 ;  /* 0x0000000149499824 */ /* 0x000fe200078e0a04 */
[----:B------:R-:W-:Y:S01]  /*2f00*/  ISETP.GT.U32.AND P1, PT, R4, R85, PT ;  /* 0x000000550400720c */ /* 0x000fe20003f24070 */
[----:B------:R-:W-:-:S04]  /*2f10*/  IMAD.HI.U32 R54, R12, R91, RZ ;  /* 0x0000005b0c367227 */ /* 0x000fc800078e00ff */
[----:B------:R-:W-:-:S04]  /*2f20*/  IMAD.HI.U32 R56, R12, R93, RZ ;  /* 0x0000005d0c387227 */ /* 0x000fc800078e00ff */
[----:B------:R-:W-:-:S04]  /*2f30*/  IMAD.HI.U32 R12, R12, R95, RZ ;  /* 0x0000005f0c0c7227 */ /* 0x000fc800078e00ff */
[----:B------:R-:W-:Y:S01]  /*2f40*/  @!P4 IMAD.MOV R67, RZ, RZ, -R67 ;  /* 0x000000ffff43c224 */ /* 0x000fe200078e0a43 */
[C---:B------:R-:W-:Y:S01]  /*2f50*/  ISETP.GT.U32.AND P4, PT, R4.reuse, R77, PT ;  /* 0x0000004d0400720c */ /* 0x040fe20003f84070 */
[----:B------:R-:W-:Y:S01]  /*2f60*/  @!P0 IMAD.IADD R83, R83, 0x1, -R4 ;  /* 0x0000000153538824 */ /* 0x000fe200078e0a04 */
[C---:B------:R-:W-:Y:S01]  /*2f70*/  ISETP.GT.U32.AND P0, PT, R4.reuse, R79, PT ;  /* 0x0000004f0400720c */ /* 0x040fe20003f04070 */
[----:B------:R-:W-:Y:S01]  /*2f80*/  @!P6 IMAD.MOV R71, RZ, RZ, -R71 ;  /* 0x000000ffff47e224 */ /* 0x000fe200078e0a47 */
[----:B------:R-:W-:Y:S01]  /*2f90*/  ISETP.GT.U32.AND P6, PT, R4, R81, PT ;  /* 0x000000510400720c */ /* 0x000fe20003fc4070 */
[----:B------:R-:W-:Y:S02]  /*2fa0*/  IMAD.MOV R12, RZ, RZ, -R12 ;  /* 0x000000ffff0c7224 */ /* 0x000fe400078e0a0c */
[----:B------:R-:W-:Y:S02]  /*2fb0*/  IMAD.MOV R13, RZ, RZ, -R13 ;  /* 0x000000ffff0d7224 */ /* 0x000fe400078e0a0d */
[----:B------:R-:W-:-:S02]  /*2fc0*/  IMAD.MOV R52, RZ, RZ, -R52 ;  /* 0x000000ffff347224 */ /* 0x000fc400078e0a34 */
[----:B------:R-:W-:Y:S02]  /*2fd0*/  IMAD.MOV R54, RZ, RZ, -R54 ;  /* 0x000000ffff367224 */ /* 0x000fe400078e0a36 */
[----:B------:R-:W-:Y:S01]  /*2fe0*/  @!P3 IMAD.MOV R69, RZ, RZ, -R69 ;  /* 0x000000ffff45b224 */ /* 0x000fe200078e0a45 */
[C---:B------:R-:W-:Y:S01]  /*2ff0*/  ISETP.GT.U32.AND P3, PT, R4.reuse, R83, PT ;  /* 0x000000530400720c */ /* 0x040fe20003f64070 */
[----:B------:R-:W-:Y:S02]  /*3000*/  IMAD.MOV R56, RZ, RZ, -R56 ;  /* 0x000000ffff387224 */ /* 0x000fe400078e0a38 */
[C---:B------:R-:W-:Y:S01]  /*3010*/  IMAD R35, R4.reuse, R12, R95 ;  /* 0x0000000c04237224 */ /* 0x040fe200078e025f */
[----:B------:R-:W-:Y:S01]  /*3020*/  IABS R12, R0 ;  /* 0x00000000000c7213 */ /* 0x000fe20000000000 */
[C---:B------:R-:W-:Y:S02]  /*3030*/  IMAD R13, R4.reuse, R13, R87 ;  /* 0x0000000d040d7224 */ /* 0x040fe400078e0257 */
[----:B------:R-:W-:-:S02]  /*3040*/  IMAD R87, R4, R52, R89 ;  /* 0x0000003404577224 */ /* 0x000fc400078e0259 */
[C---:B------:R-:W-:Y:S02]  /*3050*/  IMAD R89, R4.reuse, R54, R91 ;  /* 0x0000003604597224 */ /* 0x040fe400078e025b */
[C---:B------:R-:W-:Y:S02]  /*3060*/  IMAD R91, R4.reuse, R56, R93 ;  /* 0x00000038045b7224 */ /* 0x040fe400078e025d */
[----:B------:R-:W-:Y:S01]  /*3070*/  @!P1 IMAD.IADD R85, R85, 0x1, -R4 ;  /* 0x0000000155559824 */ /* 0x000fe200078e0a04 */
[----:B------:R-:W-:Y:S01]  /*3080*/  ISETP.GT.U32.AND P1, PT, R4, R35, PT ;  /* 0x000000230400720c */ /* 0x000fe20003f24070 */
[----:B------:R-:W-:-:S04]  /*3090*/  IMAD.HI.U32 R7, R7, R12, RZ ;  /* 0x0000000c07077227 */ /* 0x000fc800078e00ff */
[--C-:B------:R-:W-:Y:S01]  /*30a0*/  @!P5 IMAD.IADD R75, R75, 0x1, -R4.reuse ;  /* 0x000000014b4bd824 */ /* 0x100fe200078e0a04 */
[C---:B------:R-:W-:Y:S01]  /*30b0*/  ISETP.GT.U32.AND P5, PT, R4.reuse, R13, PT ;  /* 0x0000000d0400720c */ /* 0x040fe20003fa4070 */
[--C-:B------:R-:W-:Y:S01]  /*30c0*/  @!P4 IMAD.IADD R77, R77, 0x1, -R4.reuse ;  /* 0x000000014d4dc824 */ /* 0x100fe200078e0a04 */
[C---:B------:R-:W-:Y:S01]  /*30d0*/  ISETP.GT.U32.AND P4, PT, R4.reuse, R87, PT ;  /* 0x000000570400720c */ /* 0x040fe20003f84070 */
[--C-:B------:R-:W-:Y:S01]  /*30e0*/  @!P0 IMAD.IADD R79, R79, 0x1, -R4.reuse ;  /* 0x000000014f4f8824 */ /* 0x100fe200078e0a04 */
[C---:B------:R-:W-:Y:S01]  /*30f0*/  ISETP.GT.U32.AND P0, PT, R4.reuse, R89, PT ;  /* 0x000000590400720c */ /* 0x040fe20003f04070 */
[--C-:B------:R-:W-:Y:S01]  /*3100*/  @!P6 IMAD.IADD R81, R81, 0x1, -R4.reuse ;  /* 0x000000015151e824 */ /* 0x100fe200078e0a04 */
[----:B------:R-:W-:Y:S01]  /*3110*/  ISETP.GT.U32.AND P6, PT, R4, R91, PT ;  /* 0x0000005b0400720c */ /* 0x000fe20003fc4070 */
[----:B------:R-:W-:Y:S02]  /*3120*/  IMAD.MOV R7, RZ, RZ, -R7 ;  /* 0x000000ffff077224 */ /* 0x000fe400078e0a07 */
[----:B------:R-:W-:Y:S01]  /*3130*/  @!P3 IMAD.IADD R83, R83, 0x1, -R4 ;  /* 0x000000015353b824 */ /* 0x000fe200078e0a04 */
[----:B------:R-:W-:Y:S01]  /*3140*/  ISETP.GE.AND P3, PT, R62, RZ, PT ;  /* 0x000000ff3e00720c */ /* 0x000fe20003f66270 */
[----:B------:R-:W-:-:S02]  /*3150*/  IMAD R12, R5, R7, R12 ;  /* 0x00000007050c7224 */ /* 0x000fc400078e020c */
[--C-:B------:R-:W-:Y:S02]  /*3160*/  @!P1 IMAD.IADD R35, R35, 0x1, -R4.reuse ;  /* 0x0000000123239824 */ /* 0x100fe400078e0a04 */
[--C-:B------:R-:W-:Y:S01]  /*3170*/  @!P5 IMAD.IADD R13, R13, 0x1, -R4.reuse ;  /* 0x000000010d0dd824 */ /* 0x100fe200078e0a04 */
[----:B------:R-:W-:Y:S01]  /*3180*/  ISETP.GT.U32.AND P1, PT, R5, R12, PT ;  /* 0x0000000c0500720c */ /* 0x000fe20003f24070 */
[--C-:B------:R-:W-:Y:S01]  /*3190*/  @!P4 IMAD.IADD R87, R87, 0x1, -R4.reuse ;  /* 0x000000015757c824 */ /* 0x100fe200078e0a04 */
[----:B------:R-:W-:Y:S01]  /*31a0*/  ISETP.GE.AND P5, PT, R64, RZ, PT ;  /* 0x000000ff4000720c */ /* 0x000fe20003fa6270 */
[--C-:B------:R-:W-:Y:S01]  /*31b0*/  @!P0 IMAD.IADD R89, R89, 0x1, -R4.reuse ;  /* 0x0000000159598824 */ /* 0x100fe200078e0a04 */
[----:B------:R-:W-:Y:S01]  /*31c0*/  ISETP.GE.AND P4, PT, R66, RZ, PT ;  /* 0x000000ff4200720c */ /* 0x000fe20003f86270 */
[----:B------:R-:W-:Y:S01]  /*31d0*/  @!P6 IMAD.IADD R91, R91, 0x1, -R4 ;  /* 0x000000015b5be824 */ /* 0x000fe200078e0a04 */
[----:B------:R-:W-:Y:S01]  /*31e0*/  ISETP.GE.AND P0, PT, R68, RZ, PT ;  /* 0x000000ff4400720c */ /* 0x000fe20003f06270 */
[----:B------:R-:W-:Y:S01]  /*31f0*/  IMAD.MOV.U32 R62, RZ, RZ, R73 ;  /* 0x000000ffff3e7224 */ /* 0x000fe200078e0049 */
[----:B------:R-:W-:Y:S01]  /*3200*/  ISETP.GE.AND P6, PT, R70, RZ, PT ;  /* 0x000000ff4600720c */ /* 0x000fe20003fc6270 */
[----:B------:R-:W-:Y:S01]  /*3210*/  @!P3 IMAD.MOV R75, RZ, RZ, -R75 ;  /* 0x000000ffff4bb224 */ /* 0x000fe200078e0a4b */
[C---:B------:R-:W-:Y:S01]  /*3220*/  ISETP.GT.U32.AND P3, PT, R4.reuse, R13, PT ;  /* 0x0000000d0400720c */ /* 0x040fe20003f64070 */
[----:B------:R-:W-:Y:S01]  /*3230*/  @!P2 IMAD.MOV R62, RZ, RZ, -R62 ;  /* 0x000000ffff3ea224 */ /* 0x000fe200078e0a3e */
[----:B------:R-:W-:Y:S01]  /*3240*/  ISETP.GT.U32.AND P2, PT, R4, R85, PT ;  /* 0x000000550400720c */ /* 0x000fe20003f44070 */
[----:B------:R-:W-:Y:S01]  /*3250*/  @!P1 IMAD.IADD R12, R12, 0x1, -R5 ;  /* 0x000000010c0c9824 */ /* 0x000fe200078e0a05 */
[----:B------:R-:W-:Y:S01]  /*3260*/  LOP3.LUT R73, RZ, R153, RZ, 0x33, !PT ;  /* 0x00000099ff497212 */ /* 0x000fe200078e33ff */
[----:B------:R-:W-:Y:S01]  /*3270*/  @!P5 IMAD.MOV R77, RZ, RZ, -R77 ;  /* 0x000000ffff4dd224 */ /* 0x000fe200078e0a4d */
[C---:B------:R-:W-:Y:S01]  /*3280*/  ISETP.GT.U32.AND P5, PT, R4.reuse, R91, PT ;  /* 0x0000005b0400720c */ /* 0x040fe20003fa4070 */
[----:B------:R-:W-:Y:S01]  /*3290*/  @!P4 IMAD.MOV R79, RZ, RZ, -R79 ;  /* 0x000000ffff4fc224 */ /* 0x000fe200078e0a4f */
[C---:B------:R-:W-:Y:S01]  /*32a0*/  ISETP.GT.U32.AND P4, PT, R4.reuse, R87, PT ;  /* 0x000000570400720c */ /* 0x040fe20003f84070 */
[----:B------:R-:W-:Y:S01]  /*32b0*/  @!P0 IMAD.MOV R81, RZ, RZ, -R81 ;  /* 0x000000ffff518224 */ /* 0x000fe200078e0a51 */
[C---:B------:R-:W-:Y:S01]  /*32c0*/  ISETP.GT.U32.AND P0, PT, R4.reuse, R89, PT ;  /* 0x000000590400720c */ /* 0x040fe20003f04070 */
[----:B------:R-:W-:Y:S01]  /*32d0*/  @!P6 IMAD.MOV R83, RZ, RZ, -R83 ;  /* 0x000000ffff53e224 */ /* 0x000fe200078e0a53 */
[----:B------:R-:W-:Y:S01]  /*32e0*/  ISETP.GT.U32.AND P6, PT, R4, R35, PT ;  /* 0x000000230400720c */ /* 0x000fe20003fc4070 */
[--C-:B------:R-:W-:Y:S01]  /*32f0*/  @!P3 IMAD.IADD R13, R13, 0x1, -R4.reuse ;  /* 0x000000010d0db824 */ /* 0x100fe200078e0a04 */
[----:B------:R-:W-:Y:S01]  /*3300*/  ISETP.GT.U32.AND P1, PT, R5, R12, PT ;  /* 0x0000000c0500720c */ /* 0x000fe20003f24070 */
[--C-:B------:R-:W-:Y:S01]  /*3310*/  @!P2 IMAD.IADD R85, R85, 0x1, -R4.reuse ;  /* 0x000000015555a824 */ /* 0x100fe200078e0a04 */
[----:B------:R-:W-:Y:S01]  /*3320*/  ISETP.GE.AND P3, PT, R74, RZ, PT ;  /* 0x000000ff4a00720c */ /* 0x000fe20003f66270 */
[----:B------:R-:W-:Y:S01]  /*3330*/  IMAD.SHL.U32 R7, R3, 0x200, RZ ;  /* 0x0000020003077824 */ /* 0x000fe200078e00ff */
[----:B------:R-:W-:Y:S01]  /*3340*/  ISETP.GE.AND P2, PT, R72, RZ, PT ;  /* 0x000000ff4800720c */ /* 0x000fe20003f46270 */
[--C-:B------:R-:W-:Y:S01]  /*3350*/  @!P5 IMAD.IADD R91, R91, 0x1, -R4.reuse ;  /* 0x000000015b5bd824 */ /* 0x100fe200078e0a04 */
[----:B------:R-:W-:Y:S01]  /*3360*/  ISETP.GE.AND P5, PT, R80, RZ, PT ;  /* 0x000000ff5000720c */ /* 0x000fe20003fa6270 */
[--C-:B------:R-:W-:Y:S01]  /*3370*/  @!P4 IMAD.IADD R87, R87, 0x1, -R4.reuse ;  /* 0x000000015757c824 */ /* 0x100fe200078e0a04 */
[----:B-1----:R-:W-:Y:S01]  /*3380*/  LOP3.LUT R2, R6, 0x4000, R7, 0xf8, !PT ;  /* 0x0000400006027812 */ /* 0x002fe200078ef807 */
[--C-:B------:R-:W-:Y:S01]  /*3390*/  @!P0 IMAD.IADD R89, R89, 0x1, -R4.reuse ;  /* 0x0000000159598824 */ /* 0x100fe200078e0a04 */
[----:B------:R-:W1:Y:S01]  /*33a0*/  LDC.64 R6, c[0x0][0x238] ;  /* 0x00008e00ff067b82 */ /* 0x000e620000000a00 */
[----:B------:R-:W-:Y:S01]  /*33b0*/  @!P6 IMAD.IADD R35, R35, 0x1, -R4 ;  /* 0x000000012323e824 */ /* 0x000fe200078e0a04 */
[----:B------:R-:W-:Y:S01]  /*33c0*/  ISETP.GE.AND P4, PT, R76, RZ, PT ;  /* 0x000000ff4c00720c */ /* 0x000fe20003f86270 */
[----:B------:R-:W-:Y:S01]  /*33d0*/  @!P1 IMAD.IADD R12, R12, 0x1, -R5 ;  /* 0x000000010c0c9824 */ /* 0x000fe200078e0a05 */
[----:B------:R-:W-:Y:S01]  /*33e0*/  STL [R1+0x48], R2 ;  /* 0x0000480201007387 */ /* 0x000fe20000100800 */
[----:B------:R-:W-:Y:S01]  /*33f0*/  IMAD.MOV.U32 R70, RZ, RZ, R13 ;  /* 0x000000ffff467224 */ /* 0x000fe200078e000d */
[----:B------:R-:W-:Y:S01]  /*3400*/  ISETP.NE.AND P1, PT, R153, RZ, PT ;  /* 0x000000ff9900720c */ /* 0x000fe20003f25270 */
[----:B------:R-:W-:Y:S01]  /*3410*/  @!P2 IMAD.MOV R85, RZ, RZ, -R85 ;  /* 0x000000ffff55a224 */ /* 0x000fe200078e0a55 */
[----:B------:R-:W2:Y:S01]  /*3420*/  LDC.64 R4, c[0x0][0x230] ;  /* 0x00008c00ff047b82 */ /* 0x000ea20000000a00 */
[----:B------:R-:W-:Y:S01]  /*3430*/  @!P3 IMAD.MOV R70, RZ, RZ, -R70 ;  /* 0x000000ffff46b224 */ /* 0x000fe200078e0a46 */
[----:B------:R-:W-:Y:S01]  /*3440*/  ISETP.GE.AND P3, PT, R0, RZ, PT ;  /* 0x000000ff0000720c */ /* 0x000fe20003f66270 */
[----:B------:R-:W-:Y:S01]  /*3450*/  IMAD.MOV.U32 R76, RZ, RZ, R12 ;  /* 0x000000ffff4c7224 */ /* 0x000fe200078e000c */
[----:B------:R-:W-:Y:S01]  /*3460*/  ISETP.NE.AND P2, PT, R152, RZ, PT ;  /* 0x000000ff9800720c */ /* 0x000fe20003f45270 */
[----:B------:R3:W-:Y:S01]  /*3470*/  STL [R1+0x2b0], R0 ;  /* 0x0002b00001007387 */ /* 0x0007e20000100800 */
[C---:B------:R-:W-:Y:S01]  /*3480*/  SEL R10, R73.reuse, R10, !P1 ;  /* 0x0000000a490a7207 */ /* 0x040fe20004800000 */
[----:B------:R-:W-:Y:S01]  /*3490*/  IMAD.MOV.U32 R74, RZ, RZ, R35 ;  /* 0x000000ffff4a7224 */ /* 0x000fe200078e0023 */
[C---:B------:R-:W-:Y:S01]  /*34a0*/  SEL R12, R73.reuse, R8, !P1 ;  /* 0x00000008490c7207 */ /* 0x040fe20004800000 */
[----:B------:R-:W-:Y:S01]  /*34b0*/  @!P4 IMAD.MOV R87, RZ, RZ, -R87 ;  /* 0x000000ffff57c224 */ /* 0x000fe200078e0a57 */
[C---:B------:R-:W-:Y:S01]  /*34c0*/  SEL R11, R73.reuse, R11, !P1 ;  /* 0x0000000b490b7207 */ /* 0x040fe20004800000 */
[----:B------:R-:W-:Y:S01]  /*34d0*/  @!P5 IMAD.MOV R91, RZ, RZ, -R91 ;  /* 0x000000ffff5bd224 */ /* 0x000fe200078e0a5b */
[----:B------:R-:W-:-:S02]  /*34e0*/  SEL R14, R73, R14, !P1 ;  /* 0x0000000e490e7207 */ /* 0x000fc40004800000 */
[----:B------:R-:W-:Y:S01]  /*34f0*/  SEL R15, R73, R15, !P1 ;  /* 0x0000000f490f7207 */ /* 0x000fe20004800000 */
[----:B------:R-:W-:Y:S01]  /*3500*/  @!P3 IMAD.MOV R76, RZ, RZ, -R76 ;  /* 0x000000ffff4cb224 */ /* 0x000fe200078e0a4c */
[----:B---3--:R-:W-:Y:S01]  /*3510*/  LOP3.LUT R0, R3, 0x3f, RZ, 0xc0, !PT ;  /* 0x0000003f03007812 */ /* 0x008fe200078ec0ff */
[C---:B-1----:R-:W-:Y:S01]  /*3520*/  IMAD.SHL.U32 R201, R6.reuse, 0x4, RZ ;  /* 0x0000000406c97824 */ /* 0x042fe200078e00ff */
[----:B------:R-:W-:Y:S01]  /*3530*/  @!P2 LOP3.LUT R76, RZ, R152, RZ, 0x33, !PT ;  /* 0x00000098ff4ca212 */ /* 0x000fe200078e33ff */
[C---:B------:R-:W-:Y:S01]  /*3540*/  IMAD.SHL.U32 R211, R6.reuse, 0x2, RZ ;  /* 0x0000000206d37824 */ /* 0x040fe200078e00ff */
[C---:B------:R-:W-:Y:S01]  /*3550*/  SEL R13, R73.reuse, R16, !P1 ;  /* 0x00000010490d7207 */ /* 0x040fe20004800000 */
[C---:B------:R-:W-:Y:S01]  /*3560*/  IMAD R210, R6.reuse, 0x3, RZ ;  /* 0x0000000306d27824 */ /* 0x040fe200078e02ff */
[C---:B------:R-:W-:Y:S01]  /*3570*/  SEL R17, R73.reuse, R17, !P1 ;  /* 0x0000001149117207 */ /* 0x040fe20004800000 */
[----:B------:R-:W-:Y:S01]  /*3580*/  IMAD R185, R6, 0xc, RZ ;  /* 0x0000000c06b97824 */ /* 0x000fe200078e02ff */
[C---:B------:R-:W-:Y:S01]  /*3590*/  SEL R18, R73.reuse, R18, !P1 ;  /* 0x0000001249127207 */ /* 0x040fe20004800000 */
[----:B--2---:R-:W-:Y:S01]  /*35a0*/  IMAD R212, R76, R5, RZ ;  /* 0x000000054cd47224 */ /* 0x004fe200078e02ff */
[C---:B------:R-:W-:Y:S01]  /*35b0*/  SEL R19, R73.reuse, R19, !P1 ;  /* 0x0000001349137207 */ /* 0x040fe20004800000 */
[C---:B------:R-:W-:Y:S01]  /*35c0*/  VIADD R251, R4.reuse, 0x3f ;  /* 0x0000003f04fb7836 */ /* 0x040fe20000000000 */
[C---:B------:R-:W-:Y:S01]  /*35d0*/  SEL R20, R73.reuse, R20, !P1 ;  /* 0x0000001449147207 */ /* 0x040fe20004800000 */
[----:B------:R-:W-:Y:S01]  /*35e0*/  VIADD R5, R4, 0xfffffffb ;  /* 0xfffffffb04057836 */ /* 0x000fe20000000000 */
[C---:B------:R-:W-:Y:S01]  /*35f0*/  SEL R21, R73.reuse, R21, !P1 ;  /* 0x0000001549157207 */ /* 0x040fe20004800000 */
[C---:B------:R-:W-:Y:S01]  /*3600*/  IMAD R200, R6.reuse, 0x5, RZ ;  /* 0x0000000506c87824 */ /* 0x040fe200078e02ff */
[----:B------:R-:W-:Y:S01]  /*3610*/  STL [R1+0x2e4], R251 ;  /* 0x0002e4fb01007387 */ /* 0x000fe20000100800 */
[C---:B------:R-:W-:Y:S01]  /*3620*/  IMAD R199, R6.reuse, 0x6, RZ ;  /* 0x0000000606c77824 */ /* 0x040fe200078e02ff */
        /* <DEDUP_REMOVED lines=9> */
[C---:B------:R-:W-:Y:S01]  /*36c0*/  IMAD.SHL.U32 R197, R6.reuse, 0x8, RZ ;  /* 0x0000000806c57824 */ /* 0x040fe200078e00ff */
        /* <DEDUP_REMOVED lines=48> */
[----:B------:R1:W-:Y:S01]  /*39d0*/  STL [R1+0x174], R2 ;  /* 0x0001740201007387 */ /* 0x0003e20000100800 */
        /* <DEDUP_REMOVED lines=10> */
[C---:B-1----:R-:W-:Y:S01]  /*3a80*/  IMAD R2, R6.reuse, 0x16, RZ ;  /* 0x0000001606027824 */ /* 0x042fe200078e02ff */
[----:B------:R-:W-:Y:S01]  /*3a90*/  STL [R1+0x308], R163 ;  /* 0x000308a301007387 */ /* 0x000fe20000100800 */
[C---:B------:R-:W-:Y:S01]  /*3aa0*/  IMAD R239, R6.reuse, 0x1e, RZ ;  /* 0x0000001e06ef7824 */ /* 0x040fe200078e02ff */
[C---:B------:R-:W-:Y:S01]  /*3ab0*/  SEL R40, R73.reuse, R41, !P1 ;  /* 0x0000002949287207 */ /* 0x040fe20004800000 */
[C---:B------:R-:W-:Y:S01]  /*3ac0*/  IMAD R237, R6.reuse, 0x1f, RZ ;  /* 0x0000001f06ed7824 */ /* 0x040fe200078e02ff */
[----:B------:R-:W-:Y:S01]  /*3ad0*/  STL [R1+0x234], R198 ;  /* 0x000234c601007387 */ /* 0x000fe20000100800 */
[C---:B------:R-:W-:Y:S01]  /*3ae0*/  IMAD.SHL.U32 R235, R6.reuse, 0x20, RZ ;  /* 0x0000002006eb7824 */ /* 0x040fe200078e00ff */
        /* <DEDUP_REMOVED lines=39> */
[----:B------:R-:W-:Y:S01]  /*3d60*/  IMAD R244, R6, 0x3a, RZ ;  /* 0x0000003a06f47824 */ /* 0x000fe200078e02ff */
[----:B------:R-:W-:Y:S01]  /*3d70*/  ISETP.GE.AND P0, PT, R78, RZ, PT ;  /* 0x000000ff4e00720c */ /* 0x000fe20003f06270 */
[----:B------:R-:W-:Y:S01]  /*3d80*/  IMAD R252, R0, R7, RZ ;  /* 0x0000000700fc7224 */ /* 0x000fe200078e02ff */
[----:B------:R2:W-:Y:S01]  /*3d90*/  STL [R1+0x320], R195 ;  /* 0x000320c301007387 */ /* 0x0005e20000100800 */
[----:B------:R-:W-:Y:S01]  /*3da0*/  IMAD R243, R6, 0x3b, RZ ;  /* 0x0000003b06f37824 */ /* 0x000fe200078e02ff */
[----:B------:R-:W-:Y:S01]  /*3db0*/  ISETP.GE.AND P6, PT, R60, RZ, PT ;  /* 0x000000ff3c00720c */ /* 0x000fe20003fc6270 */
[----:B------:R-:W-:Y:S01]  /*3dc0*/  IMAD R0, R6, 0x3d, RZ ;  /* 0x0000003d06007824 */ /* 0x000fe200078e02ff */
[----:B------:R-:W-:Y:S01]  /*3dd0*/  STL [R1+0x224], R194 ;  /* 0x000224c201007387 */ /* 0x000fe20000100800 */
[----:B------:R-:W-:Y:S01]  /*3de0*/  IMAD R22, R22, UR5, RZ ;  /* 0x0000000516167c24 */ /* 0x000fe2000f8e02ff */
[----:B------:R-:W-:Y:S01]  /*3df0*/  SEL R51, R73, R53, !P1 ;  /* 0x0000003549337207 */ /* 0x000fe20004800000 */
[----:B------:R-:W-:Y:S01]  /*3e00*/  IMAD R23, R23, UR5, RZ ;  /* 0x0000000517177c24 */ /* 0x000fe2000f8e02ff */
[----:B------:R3:W-:Y:S01]  /*3e10*/  STL [R1+0x324], R194 ;  /* 0x000324c201007387 */ /* 0x0007e20000100800 */
[----:B-1----:R-:W-:Y:S01]  /*3e20*/  IMAD R219, R32, UR5, RZ ;  /* 0x0000000520db7c24 */ /* 0x002fe2000f8e02ff */
[----:B------:R-:W-:Y:S01]  /*3e30*/  SEL R52, R73, R55, !P1 ;  /* 0x0000003749347207 */ /* 0x000fe20004800000 */
[----:B--2---:R-:W-:Y:S01]  /*3e40*/  IMAD R195, R31, UR5, RZ ;  /* 0x000000051fc37c24 */ /* 0x004fe2000f8e02ff */
[----:B------:R-:W-:Y:S01]  /*3e50*/  STL [R1+0x168], R203 ;  /* 0x000168cb01007387 */ /* 0x000fe20000100800 */
[----:B------:R-:W-:Y:S01]  /*3e60*/  IMAD R196, R33, UR5, RZ ;  /* 0x0000000521c47c24 */ /* 0x000fe2000f8e02ff */
[----:B------:R-:W-:Y:S01]  /*3e70*/  SEL R53, R73, R57, !P1 ;  /* 0x0000003949357207 */ /* 0x000fe20004800000 */
[----:B------:R-:W-:Y:S01]  /*3e80*/  IMAD R197, R34, UR5, RZ ;  /* 0x0000000522c57c24 */ /* 0x000fe2000f8e02ff */
[----:B------:R1:W-:Y:S01]  /*3e90*/  STL [R1+0x328], R203 ;  /* 0x000328cb01007387 */ /* 0x0003e20000100800 */
[----:B------:R-:W-:Y:S01]  /*3ea0*/  IMAD R241, R35, UR5, RZ ;  /* 0x0000000523f17c24 */ /* 0x000fe2000f8e02ff */
[C---:B------:R-:W-:Y:S01]  /*3eb0*/  SEL R54, R73.reuse, R59, !P1 ;  /* 0x0000003b49367207 */ /* 0x040fe20004800000 */
[----:B---3--:R-:W-:Y:S01]  /*3ec0*/  IMAD R194, R30, UR5, RZ ;  /* 0x000000051ec27c24 */ /* 0x008fe2000f8e02ff */
[----:B------:R-:W-:Y:S01]  /*3ed0*/  STL [R1+0x164], R187 ;  /* 0x000164bb01007387 */ /* 0x000fe20000100800 */
[----:B------:R-:W-:Y:S01]  /*3ee0*/  IMAD R198, R36, UR5, RZ ;  /* 0x0000000524c67c24 */ /* 0x000fe2000f8e02ff */
[----:B------:R-:W-:Y:S01]  /*3ef0*/  SEL R55, R73, R61, !P1 ;  /* 0x0000003d49377207 */ /* 0x000fe20004800000 */
[----:B------:R-:W-:Y:S01]  /*3f00*/  IMAD R163, R37, UR5, RZ ;  /* 0x0000000525a37c24 */ /* 0x000fe2000f8e02ff */
[----:B------:R2:W-:Y:S01]  /*3f10*/  STL [R1+0x32c], R187 ;  /* 0x00032cbb01007387 */ /* 0x0005e20000100800 */
[----:B------:R-:W-:Y:S01]  /*3f20*/  IMAD R199, R38, UR5, RZ ;  /* 0x0000000526c77c24 */ /* 0x000fe2000f8e02ff */
[----:B------:R-:W-:Y:S01]  /*3f30*/  SEL R56, R73, R63, !P1 ;  /* 0x0000003f49387207 */ /* 0x000fe20004800000 */
[----:B-1----:R-:W-:Y:S01]  /*3f40*/  IMAD R203, R29, UR5, RZ ;  /* 0x000000051dcb7c24 */ /* 0x002fe2000f8e02ff */
[----:B------:R-:W-:Y:S01]  /*3f50*/  STL [R1+0x220], R184 ;  /* 0x000220b801007387 */ /* 0x000fe20000100800 */
[----:B------:R-:W-:Y:S01]  /*3f60*/  IMAD R200, R39, UR5, RZ ;  /* 0x0000000527c87c24 */ /* 0x000fe2000f8e02ff */
[----:B------:R-:W-:Y:S01]  /*3f70*/  SEL R57, R73, R65, !P1 ;  /* 0x0000004149397207 */ /* 0x000fe20004800000 */
[----:B------:R-:W-:Y:S01]  /*3f80*/  IMAD R185, R40, UR5, RZ ;  /* 0x0000000528b97c24 */ /* 0x000fe2000f8e02ff */
[----:B------:R1:W-:Y:S01]  /*3f90*/  STL [R1+0x330], R184 ;  /* 0x000330b801007387 */ /* 0x0003e20000100800 */
[----:B------:R-:W-:Y:S01]  /*3fa0*/  IMAD R210, R41, UR5, RZ ;  /* 0x0000000529d27c24 */ /* 0x000fe2000f8e02ff */
[C---:B------:R-:W-:Y:S01]  /*3fb0*/  SEL R58, R73.reuse, R58, !P1 ;  /* 0x0000003a493a7207 */ /* 0x040fe20004800000 */
[----:B--2---:R-:W-:Y:S01]  /*3fc0*/  IMAD R187, R28, UR5, RZ ;  /* 0x000000051cbb7c24 */ /* 0x004fe2000f8e02ff */
        /* <DEDUP_REMOVED lines=10> */
[C---:B------:R-:W-:Y:S01]  /*4070*/  SEL R61, R73.reuse, R71, !P1 ;  /* 0x00000047493d7207 */ /* 0x040fe20004800000 */
[----:B------:R-:W-:Y:S01]  /*4080*/  IMAD R251, R48, UR5, RZ ;  /* 0x0000000530fb7c24 */ /* 0x000fe2000f8e02ff */
[----:B------:R1:W-:Y:S01]  /*4090*/  STL [R1+0x338], R183 ;  /* 0x000338b701007387 */ /* 0x0003e20000100800 */
[C---:B------:R-:W-:Y:S01]  /*40a0*/  SEL R62, R73.reuse, R62, !P1 ;  /* 0x0000003e493e7207 */ /* 0x040fe20004800000 */
[----:B--2---:R-:W-:Y:S01]  /*40b0*/  IMAD R171, R26, UR5, RZ ;  /* 0x000000051aab7c24 */ /* 0x004fe2000f8e02ff */
[C---:B------:R-:W-:Y:S01]  /*40c0*/  SEL R63, R73.reuse, R75, !P1 ;  /* 0x0000004b493f7207 */ /* 0x040fe20004800000 */
[----:B------:R-:W-:Y:S01]  /*40d0*/  STL [R1+0x15c], R155 ;  /* 0x00015c9b01007387 */ /* 0x000fe20000100800 */
[----:B------:R-:W-:Y:S01]  /*40e0*/  @!P0 IMAD.MOV R89, RZ, RZ, -R89 ;  /* 0x000000ffff598224 */ /* 0x000fe200078e0a59 */
[C---:B------:R-:W-:Y:S01]  /*40f0*/  SEL R64, R73.reuse, R77, !P1 ;  /* 0x0000004d49407207 */ /* 0x040fe20004800000 */
[----:B------:R-:W-:Y:S01]  /*4100*/  @!P6 IMAD.MOV R74, RZ, RZ, -R74 ;  /* 0x000000ffff4ae224 */ /* 0x000fe200078e0a4a */
[----:B------:R2:W-:Y:S01]  /*4110*/  STL [R1+0x33c], R155 ;  /* 0x00033c9b01007387 */ /* 0x0005e20000100800 */
[----:B------:R-:W-:Y:S01]  /*4120*/  VIADD R16, R4, 0xffffffff ;  /* 0xffffffff04107836 */ /* 0x000fe20000000000 */
[----:B------:R-:W-:Y:S01]  /*4130*/  SEL R65, R73, R79, !P1 ;  /* 0x0000004f49417207 */ /* 0x000fe20004800000 */
[----:B-1----:R-:W-:Y:S01]  /*4140*/  IMAD R183, R25, UR5, RZ ;  /* 0x0000000519b77c24 */ /* 0x002fe2000f8e02ff */
[----:B------:R-:W-:Y:S01]  /*4150*/  STL [R1+0x218], R181 ;  /* 0x000218b501007387 */ /* 0x000fe20000100800 */
[----:B------:R-:W-:Y:S01]  /*4160*/  IMAD R233, R60, UR5, RZ ;  /* 0x000000053ce97c24 */ /* 0x000fe2000f8e02ff */
[----:B------:R-:W-:Y:S01]  /*4170*/  SEL R66, R73, R81, !P1 ;  /* 0x0000005149427207 */ /* 0x000fe20004800000 */
[----:B------:R-:W-:Y:S01]  /*4180*/  IMAD R232, R61, UR5, RZ ;  /* 0x000000053de87c24 */ /* 0x000fe2000f8e02ff */
[----:B------:R-:W-:Y:S01]  /*4190*/  STL [R1+0x158], R246 ;  /* 0x000158f601007387 */ /* 0x000fe20000100800 */
[C---:B------:R-:W-:Y:S01]  /*41a0*/  SEL R67, R73.reuse, R83, !P1 ;  /* 0x0000005349437207 */ /* 0x040fe20004800000 */
[----:B--2---:R-:W-:Y:S01]  /*41b0*/  IMAD R155, R24, UR5, RZ ;  /* 0x00000005189b7c24 */ /* 0x004fe2000f8e02ff */
[C---:B------:R-:W-:Y:S01]  /*41c0*/  SEL R68, R73.reuse, R85, !P1 ;  /* 0x0000005549447207 */ /* 0x040fe20004800000 */
[----:B------:R1:W-:Y:S01]  /*41d0*/  STL [R1+0x350], R246 ;  /* 0x000350f601007387 */ /* 0x0003e20000100800 */
[----:B------:R-:W-:Y:S01]  /*41e0*/  IMAD R231, R62, UR5, RZ ;  /* 0x000000053ee77c24 */ /* 0x000fe2000f8e02ff */
[----:B------:R-:W-:Y:S01]  /*41f0*/  SEL R69, R73, R70, !P1 ;  /* 0x0000004649457207 */ /* 0x000fe20004800000 */
[----:B------:R-:W-:Y:S01]  /*4200*/  IMAD R230, R63, UR5, RZ ;  /* 0x000000053fe67c24 */ /* 0x000fe2000f8e02ff */
[----:B------:R2:W-:Y:S01]  /*4210*/  STL [R1+0x360], R182 ;  /* 0x000360b601007387 */ /* 0x0005e20000100800 */
[C---:B------:R-:W-:Y:S01]  /*4220*/  SEL R70, R73.reuse, R87, !P1 ;  /* 0x0000005749467207 */ /* 0x040fe20004800000 */
[----:B------:R-:W-:Y:S01]  /*4230*/  IMAD R229, R64, UR5, RZ ;  /* 0x0000000540e57c24 */ /* 0x000fe2000f8e02ff */
[C---:B------:R-:W-:Y:S01]  /*4240*/  SEL R71, R73.reuse, R89, !P1 ;  /* 0x0000005949477207 */ /* 0x040fe20004800000 */
[----:B------:R-:W-:Y:S01]  /*4250*/  STL [R1+0x214], R179 ;  /* 0x000214b301007387 */ /* 0x000fe20000100800 */
[----:B------:R-:W-:Y:S01]  /*4260*/  SEL R72, R73, R91, !P1 ;  /* 0x0000005b49487207 */ /* 0x000fe20004800000 */
[----:B-1----:R-:W-:Y:S01]  /*4270*/  IMAD R246, R21, UR5, RZ ;  /* 0x0000000515f67c24 */ /* 0x002fe2000f8e02ff */
[C---:B------:R-:W-:Y:S01]  /*4280*/  SEL R8, R73.reuse, R74, !P1 ;  /* 0x0000004a49087207 */ /* 0x040fe20004800000 */
[----:B------:R-:W-:Y:S01]  /*4290*/  STL [R1+0x154], R242 ;  /* 0x000154f201007387 */ /* 0x000fe20000100800 */
[----:B------:R-:W-:Y:S01]  /*42a0*/  IMAD R21, R50, UR5, RZ ;  /* 0x0000000532157c24 */ /* 0x000fe2000f8e02ff */
[----:B------:R-:W-:Y:S01]  /*42b0*/  SEL R9, R73, R9, !P1 ;  /* 0x0000000949097207 */ /* 0x000fe20004800000 */
[----:B--2---:R-:W-:Y:S01]  /*42c0*/  IMAD R182, R20, UR5, RZ ;  /* 0x0000000514b67c24 */ /* 0x004fe2000f8e02ff */
[----:B------:R1:W-:Y:S01]  /*42d0*/  STL [R1+0x364], R242 ;  /* 0x000364f201007387 */ /* 0x0003e20000100800 */
[----:B------:R-:W-:Y:S01]  /*42e0*/  IMAD R20, R51, UR5, RZ ;  /* 0x0000000533147c24 */ /* 0x000fe2000f8e02ff */
[----:B------:R-:W-:Y:S01]  /*42f0*/  ISETP.GE.U32.AND P5, PT, R16, 0x7fffffc0, PT ;  /* 0x7fffffc01000780c */ /* 0x000fe20003fa6070 */
[----:B------:R-:W-:Y:S01]  /*4300*/  IMAD R228, R65, UR5, RZ ;  /* 0x0000000541e47c24 */ /* 0x000fe2000f8e02ff */
[----:B------:R-:W-:Y:S01]  /*4310*/  STL [R1+0x210], R169 ;  /* 0x000210a901007387 */ /* 0x000fe20000100800 */
[----:B------:R-:W-:-:S02]  /*4320*/  IMAD R227, R66, UR5, RZ ;  /* 0x0000000542e37c24 */ /* 0x000fc4000f8e02ff */
[----:B------:R-:W-:Y:S01]  /*4330*/  IMAD R226, R67, UR5, RZ ;  /* 0x0000000543e27c24 */ /* 0x000fe2000f8e02ff */
[----:B------:R2:W-:Y:S01]  /*4340*/  STL.64 [R1+0x340], R180 ;  /* 0x000340b401007387 */ /* 0x0005e20000100a00 */
[----:B------:R-:W-:Y:S02]  /*4350*/  VIADD R73, R4, 0xfffffffe ;  /* 0xfffffffe04497836 */ /* 0x000fe40000000000 */
[----:B-1----:R-:W-:Y:S01]  /*4360*/  IMAD R242, R19, UR5, RZ ;  /* 0x0000000513f27c24 */ /* 0x002fe2000f8e02ff */
[----:B------:R-:W-:Y:S01]  /*4370*/  STL.64 [R1+0x348], R178 ;  /* 0x000348b201007387 */ /* 0x000fe20000100a00 */
[----:B------:R-:W-:Y:S01]  /*4380*/  IMAD R19, R52, UR5, RZ ;  /* 0x0000000534137c24 */ /* 0x000fe2000f8e02ff */
[----:B------:R-:W-:Y:S01]  /*4390*/  ISETP.GE.U32.AND P6, PT, R73, 0x7fffffbf, PT ;  /* 0x7fffffbf4900780c */ /* 0x000fe20003fc6070 */
[C---:B------:R-:W-:Y:S01]  /*43a0*/  VIADD R74, R4.reuse, 0xfffffffd ;  /* 0xfffffffd044a7836 */ /* 0x040fe20000000000 */
[----:B------:R-:W-:Y:S01]  /*43b0*/  STL [R1+0x20c], R167 ;  /* 0x00020ca701007387 */ /* 0x000fe20000100800 */
[----:B------:R-:W-:-:S02]  /*43c0*/  VIADD R75, R4, 0xfffffffc ;  /* 0xfffffffc044b7836 */ /* 0x000fc40000000000 */
[----:B------:R-:W-:Y:S01]  /*43d0*/  IMAD R217, R68, UR5, RZ ;  /* 0x0000000544d97c24 */ /* 0x000fe2000f8e02ff */
[----:B------:R1:W-:Y:S01]  /*43e0*/  STL [R1+0x368], R167 ;  /* 0x000368a701007387 */ /* 0x0003e20000100800 */
[----:B--2---:R-:W-:Y:S01]  /*43f0*/  IMAD R180, R10, UR5, RZ ;  /* 0x000000050ab47c24 */ /* 0x004fe2000f8e02ff */
[----:B------:R-:W-:Y:S01]  /*4400*/  ISETP.GE.U32.AND P0, PT, R74, 0x7fffffbe, PT ;  /* 0x7fffffbe4a00780c */ /* 0x000fe20003f06070 */
[----:B------:R-:W-:Y:S01]  /*4410*/  IMAD R10, R58, UR5, RZ ;  /* 0x000000053a0a7c24 */ /* 0x000fe2000f8e02ff */
[----:B------:R-:W-:Y:S01]  /*4420*/  STL.64 [R1+0x358], R168 ;  /* 0x000358a801007387 */ /* 0x000fe20000100a00 */
[----:B------:R-:W-:Y:S01]  /*4430*/  IMAD R216, R69, UR5, RZ ;  /* 0x0000000545d87c24 */ /* 0x000fe2000f8e02ff */
[----:B------:R-:W-:Y:S01]  /*4440*/  ISETP.GE.U32.AND P4, PT, R75, 0x7fffffbd, PT ;  /* 0x7fffffbd4b00780c */ /* 0x000fe20003f86070 */
[----:B------:R-:W-:Y:S01]  /*4450*/  IMAD R215, R70, UR5, RZ ;  /* 0x0000000546d77c24 */ /* 0x000fe2000f8e02ff */
[----:B------:R-:W-:Y:S01]  /*4460*/  STL [R1+0x208], R165 ;  /* 0x000208a501007387 */ /* 0x000fe20000100800 */
[----:B------:R-:W-:-:S02]  /*4470*/  IMAD R214, R71, UR5, RZ ;  /* 0x0000000547d67c24 */ /* 0x000fc4000f8e02ff */
[----:B-1----:R-:W-:Y:S01]  /*4480*/  IMAD R167, R18, UR5, RZ ;  /* 0x0000000512a77c24 */ /* 0x002fe2000f8e02ff */
[----:B------:R1:W-:Y:S01]  /*4490*/  STL [R1+0x36c], R165 ;  /* 0x00036ca501007387 */ /* 0x0003e20000100800 */
[----:B------:R-:W-:Y:S02]  /*44a0*/  IMAD R18, R53, UR5, RZ ;  /* 0x0000000535127c24 */ /* 0x000fe4000f8e02ff */
[----:B------:R-:W-:Y:S01]  /*44b0*/  IMAD R213, R72, UR5, RZ ;  /* 0x0000000548d57c24 */ /* 0x000fe2000f8e02ff */
[----:B------:R2:W-:Y:S01]  /*44c0*/  STL [R1+0x370], R166 ;  /* 0x000370a601007387 */ /* 0x0005e20000100800 */
[----:B------:R-:W-:Y:S02]  /*44d0*/  IMAD R8, R8, UR5, RZ ;  /* 0x0000000508087c24 */ /* 0x000fe4000f8e02ff */
[----:B------:R-:W-:Y:S01]  /*44e0*/  IMAD R9, R9, UR5, RZ ;  /* 0x0000000509097c24 */ /* 0x000fe2000f8e02ff */
[----:B------:R3:W-:Y:S01]  /*44f0*/  STL [R1+0x374], R164 ;  /* 0x000374a401007387 */ /* 0x0007e20000100800 */
[----:B------:R-:W-:-:S02]  /*4500*/  IMAD R150, R6, 0x64, RZ ;  /* 0x0000006406967824 */ /* 0x000fc400078e02ff */
[----:B-1----:R-:W-:Y:S01]  /*4510*/  IMAD R165, R17, UR5, RZ ;  /* 0x0000000511a57c24 */ /* 0x002fe2000f8e02ff */
[----:B------:R1:W-:Y:S01]  /*4520*/  STL [R1+0x200], R2 ;  /* 0x0002000201007387 */ /* 0x0003e20000100800 */
[----:B------:R-:W-:Y:S02]  /*4530*/  IMAD R17, R54, UR5, RZ ;  /* 0x0000000536117c24 */ /* 0x000fe4000f8e02ff */
[----:B--2---:R-:W-:Y:S01]  /*4540*/  IMAD R166, R13, UR5, RZ ;  /* 0x000000050da67c24 */ /* 0x004fe2000f8e02ff */
[----:B------:R-:W-:Y:S01]  /*4550*/  STL [R1+0x204], R153 ;  /* 0x0002049901007387 */ /* 0x000fe20000100800 */
[----:B------:R-:W-:Y:S02]  /*4560*/  IMAD R13, R42, UR5, RZ ;  /* 0x000000052a0d7c24 */ /* 0x000fe4000f8e02ff */
[----:B---3--:R-:W-:Y:S01]  /*4570*/  IMAD R164, R15, UR5, RZ ;  /* 0x000000050fa47c24 */ /* 0x008fe2000f8e02ff */
[----:B------:R2:W-:Y:S01]  /*4580*/  STL [R1+0x378], R153 ;  /* 0x0003789901007387 */ /* 0x0005e20000100800 */
[----:B------:R-:W-:-:S02]  /*4590*/  IMAD R15, R55, UR5, RZ ;  /* 0x00000005370f7c24 */ /* 0x000fc4000f8e02ff */
[C---:B-1----:R-:W-:Y:S01]  /*45a0*/  IMAD R2, R6.reuse, 0x17, RZ ;  /* 0x0000001706027824 */ /* 0x042fe200078e02ff */
[----:B------:R1:W-:Y:S01]  /*45b0*/  STL [R1+0x37c], R162 ;  /* 0x00037ca201007387 */ /* 0x0003e20000100800 */
[C---:B------:R-:W-:Y:S02]  /*45c0*/  IMAD R146, R6.reuse, 0x6c, RZ ;  /* 0x0000006c06927824 */ /* 0x040fe400078e02ff */
[C---:B------:R-:W-:Y:S01]  /*45d0*/  IMAD R136, R6.reuse, 0x70, RZ ;  /* 0x0000007006887824 */ /* 0x040fe200078e02ff */
[----:B------:R3:W-:Y:S01]  /*45e0*/  STL [R1+0x1fc], R2 ;  /* 0x0001fc0201007387 */ /* 0x0007e20000100800 */
[----:B------:R-:W-:Y:S02]  /*45f0*/  IMAD R120, R6, 0x78, RZ ;  /* 0x0000007806787824 */ /* 0x000fe400078e02ff */
[----:B--2---:R-:W-:Y:S01]  /*4600*/  IMAD R153, R14, UR5, RZ ;  /* 0x000000050e997c24 */ /* 0x004fe2000f8e02ff */
[----:B------:R2:W-:Y:S01]  /*4610*/  STL [R1+0x380], R152 ;  /* 0x0003809801007387 */ /* 0x0005e20000100800 */
[----:B------:R-:W-:-:S02]  /*4620*/  IMAD R14, R56, UR5, RZ ;  /* 0x00000005380e7c24 */ /* 0x000fc4000f8e02ff */
[----:B-1----:R-:W-:Y:S01]  /*4630*/  IMAD R162, R11, UR5, RZ ;  /* 0x000000050ba27c24 */ /* 0x002fe2000f8e02ff */
[----:B------:R1:W-:Y:S01]  /*4640*/  STL [R1+0x1f8], R3 ;  /* 0x0001f80301007387 */ /* 0x0003e20000100800 */
[----:B------:R-:W-:Y:S02]  /*4650*/  IMAD R11, R57, UR5, RZ ;  /* 0x00000005390b7c24 */ /* 0x000fe4000f8e02ff */
[C---:B---3--:R-:W-:Y:S02]  /*4660*/  IMAD R2, R6.reuse, 0x1a, RZ ;  /* 0x0000001a06027824 */ /* 0x048fe400078e02ff */
[----:B------:R-:W-:Y:S02]  /*4670*/  IMAD R148, R6, 0x68, RZ ;  /* 0x0000006806947824 */ /* 0x000fe400078e02ff */
[----:B--2---:R-:W-:Y:S01]  /*4680*/  IMAD R152, R12, UR5, RZ ;  /* 0x000000050c987c24 */ /* 0x004fe2000f8e02ff */
[----:B------:R2:W-:Y:S01]  /*4690*/  STL [R1+0x1f4], R2 ;  /* 0x0001f40201007387 */ /* 0x0005e20000100800 */
[----:B------:R-:W-:-:S02]  /*46a0*/  IMAD R12, R43, UR5, RZ ;  /* 0x000000052b0c7c24 */ /* 0x000fc4000f8e02ff */
[----:B-1----:R-:W-:Y:S01]  /*46b0*/  IMAD.SHL.U32 R3, R252, 0x4, RZ ;  /* 0x00000004fc037824 */ /* 0x002fe200078e00ff */
[----:B------:R-:W-:Y:S01]  /*46c0*/  STL [R1+0x1f0], R250 ;  /* 0x0001f0fa01007387 */ /* 0x000fe20000100800 */
[C---:B------:R-:W-:Y:S02]  /*46d0*/  IMAD R134, R6.reuse, 0x7c, RZ ;  /* 0x0000007c06867824 */ /* 0x040fe400078e02ff */
[----:B------:R-:W-:Y:S01]  /*46e0*/  IMAD R238, R6, 0x84, RZ ;  /* 0x0000008406ee7824 */ /* 0x000fe200078e02ff */
[----:B------:R-:W-:Y:S01]  /*46f0*/  STL [R1+0x1ec], R240 ;  /* 0x0001ecf001007387 */ /* 0x000fe20000100800 */
[----:B------:R-:W-:Y:S01]  /*4700*/  IADD3 R16, P1, R3, UR10, RZ ;  /* 0x0000000a03107c10 */ /* 0x000fe2000ff3e0ff */
[----:B--2---:R-:W-:Y:S02]  /*4710*/  IMAD R2, R49, UR5, RZ ;  /* 0x0000000531027c24 */ /* 0x004fe4000f8e02ff */
[----:B------:R-:W-:Y:S01]  /*4720*/  STL [R1+0x1e8], R239 ;  /* 0x0001e8ef01007387 */ /* 0x000fe20000100800 */
[----:B------:R-:W-:Y:S01]  /*4730*/  LEA.HI.X.SX32 R4, R252, UR11, 0x2, P1 ;  /* 0x0000000bfc047c11 */ /* 0x000fe200088f16ff */
[----:B------:R-:W-:Y:S01]  /*4740*/  IMAD R132, R6, 0x74, RZ ;  /* 0x0000007406847824 */ /* 0x000fe200078e02ff */
[-C--:B------:R-:W-:Y:S01]  /*4750*/  LEA R168, P1, R180, R16.reuse, 0x2 ;  /* 0x00000010b4a87211 */ /* 0x080fe200078210ff */
[----:B------:R-:W-:Y:S01]  /*4760*/  STL [R1+0x1e4], R237 ;  /* 0x0001e4ed01007387 */ /* 0x000fe20000100800 */
[----:B------:R-:W-:Y:S01]  /*4770*/  LEA R178, P3, R152, R16, 0x2 ;  /* 0x0000001098b27211 */ /* 0x000fe200078610ff */
[----:B------:R-:W-:Y:S01]  /*4780*/  IMAD R236, R6, 0x88, RZ ;  /* 0x0000008806ec7824 */ /* 0x000fe200078e02ff */
[-C--:B------:R-:W-:Y:S01]  /*4790*/  LEA.HI.X.SX32 R169, R180, R4.reuse, 0x2, P1 ;  /* 0x00000004b4a97211 */ /* 0x080fe200008f16ff */
[----:B------:R-:W-:Y:S01]  /*47a0*/  STL [R1+0x1e0], R235 ;  /* 0x0001e0eb01007387 */ /* 0x000fe20000100800 */
[----:B------:R-:W-:Y:S01]  /*47b0*/  LEA.HI.X.SX32 R179, R152, R4, 0x2, P3 ;  /* 0x0000000498b37211 */ /* 0x000fe200018f16ff */
[----:B------:R-:W-:-:S02]  /*47c0*/  IMAD R224, R6, 0x90, RZ ;  /* 0x0000009006e07824 */ /* 0x000fc400078e02ff */
[----:B------:R-:W-:Y:S01]  /*47d0*/  STL [R1+0x1dc], R225 ;  /* 0x0001dce101007387 */ /* 0x000fe20000100800 */
[C---:B------:R-:W-:Y:S02]  /*47e0*/  IMAD R222, R6.reuse, 0x94, RZ ;  /* 0x0000009406de7824 */ /* 0x040fe400078e02ff */
[C---:B------:R-:W-:Y:S01]  /*47f0*/  IMAD R218, R6.reuse, 0x9c, RZ ;  /* 0x0000009c06da7824 */ /* 0x040fe200078e02ff */
[----:B------:R-:W-:Y:S01]  /*4800*/  STL [R1+0x1d8], R223 ;  /* 0x0001d8df01007387 */ /* 0x000fe20000100800 */
[C---:B------:R-:W-:Y:S02]  /*4810*/  IMAD R234, R6.reuse, 0x8c, RZ ;  /* 0x0000008c06ea7824 */ /* 0x040fe400078e02ff */
[C---:B------:R-:W-:Y:S01]  /*4820*/  IMAD R208, R6.reuse, 0xa0, RZ ;  /* 0x000000a006d07824 */ /* 0x040fe200078e02ff */
[----:B------:R-:W-:Y:S01]  /*4830*/  STL [R1+0x1d4], R221 ;  /* 0x0001d4dd01007387 */ /* 0x000fe20000100800 */
[C---:B------:R-:W-:Y:S02]  /*4840*/  IMAD R204, R6.reuse, 0xa8, RZ ;  /* 0x000000a806cc7824 */ /* 0x040fe400078e02ff */
[C---:B------:R-:W-:Y:S01]  /*4850*/  IMAD R220, R6.reuse, 0x98, RZ ;  /* 0x0000009806dc7824 */ /* 0x040fe200078e02ff */
[----:B------:R-:W-:Y:S01]  /*4860*/  STL [R1+0x1d0], R209 ;  /* 0x0001d0d101007387 */ /* 0x000fe20000100800 */
[----:B------:R-:W-:-:S02]  /*4870*/  IMAD R202, R6, 0xac, RZ ;  /* 0x000000ac06ca7824 */ /* 0x000fc400078e02ff */
        /* <DEDUP_REMOVED lines=27> */
[----:B------:R-:W-:Y:S01]  /*4a30*/  IMAD R138, R6, 0xec, RZ ;  /* 0x000000ec068a7824 */ /* 0x000fe200078e02ff */
[----:B------:R-:W-:Y:S04]  /*4a40*/  STL [R1+0x1a8], R159 ;  /* 0x0001a89f01007387 */ /* 0x000fe80000100800 */
[----:B------:R-:W-:Y:S04]  /*4a50*/  STL [R1+0x1a4], R157 ;  /* 0x0001a49d01007387 */ /* 0x000fe80000100800 */
[----:B------:R-:W-:Y:S04]  /*4a60*/  STL [R1+0x1a0], R249 ;  /* 0x0001a0f901007387 */ /* 0x000fe80000100800 */
[----:B------:R-:W-:Y:S04]  /*4a70*/  STL [R1+0x19c], R248 ;  /* 0x00019cf801007387 */ /* 0x000fe80000100800 */
[----:B------:R1:W-:Y:S04]  /*4a80*/  STL [R1+0x2ac], R7 ;  /* 0x0002ac0701007387 */ /* 0x0003e80000100800 */
[----:B------:R-:W-:Y:S04]  /*4a90*/  STL [R1+0x198], R247 ;  /* 0x000198f701007387 */ /* 0x000fe80000100800 */
[----:B------:R-:W-:Y:S01]  /*4aa0*/  STL [R1+0x194], R245 ;  /* 0x000194f501007387 */ /* 0x000fe20000100800 */
[----:B-1----:R-:W-:-:S03]  /*4ab0*/  IMAD R7, R59, UR5, RZ ;  /* 0x000000053b077c24 */ /* 0x002fc6000f8e02ff */
[----:B------:R-:W-:Y:S04]  /*4ac0*/  STL [R1+0x190], R244 ;  /* 0x000190f401007387 */ /* 0x000fe80000100800 */
[----:B------:R-:W-:Y:S04]  /*4ad0*/  STL [R1+0x18c], R243 ;  /* 0x00018cf301007387 */ /* 0x000fe80000100800 */
[----:B------:R-:W-:Y:S04]  /*4ae0*/  STL [R1+0x188], R0 ;  /* 0x0001880001007387 */ /* 0x000fe80000100800 */
[----:B------:R1:W-:Y:S04]  /*4af0*/  STL [R1+0x268], R180 ;  /* 0x000268b401007387 */ /* 0x0003e80000100800 */
[----:B------:R2:W-:Y:S04]  /*4b00*/  STL [R1+0x264], R152 ;  /* 0x0002649801007387 */ /* 0x0005e80000100800 */
[----:B------:R-:W-:Y:S01]  /*4b10*/  STL [R1+0x260], R162 ;  /* 0x000260a201007387 */ /* 0x000fe20000100800 */
[----:B-1----:R-:W-:-:S03]  /*4b20*/  LEA R180, P1, R162, R16, 0x2 ;  /* 0x00000010a2b47211 */ /* 0x002fc600078210ff */
[----:B------:R-:W-:Y:S04]  /*4b30*/  STL [R1+0x25c], R153 ;  /* 0x00025c9901007387 */ /* 0x000fe80000100800 */
        /* <DEDUP_REMOVED lines=55> */
[----:B------:R-:W-:Y:S01]  /*4eb0*/  STL [R1+0x78], R215 ;  /* 0x000078d701007387 */ /* 0x000fe20000100800 */
[----:B------:R-:W-:-:S03]  /*4ec0*/  LEA.HI.X.SX32 R181, R162, R4, 0x2, P1 ;  /* 0x00000004a2b57211 */ /* 0x000fc600008f16ff */
[----:B------:R-:W-:Y:S04]  /*4ed0*/  STL [R1+0x74], R214 ;  /* 0x000074d601007387 */ /* 0x000fe80000100800 */
[----:B------:R-:W-:Y:S04]  /*4ee0*/  STL [R1+0x70], R213 ;  /* 0x000070d501007387 */ /* 0x000fe80000100800 */
[----:B------:R-:W-:Y:S04]  /*4ef0*/  STL [R1+0x6c], R8 ;  /* 0x00006c0801007387 */ /* 0x000fe80000100800 */
[----:B------:R-:W-:Y:S04]  /*4f00*/  STL [R1+0x68], R9 ;  /* 0x0000680901007387 */ /* 0x000fe80000100800 */
[----:B------:R1:W-:Y:S04]  /*4f10*/  STL.64 [R1+0x60], R168 ;  /* 0x000060a801007387 */ /* 0x0003e80000100a00 */
[----:B--2---:R-:W2:Y:S04]  /*4f20*/  LDL.LU R152, [R1+0x380] ;  /* 0x0003800001987983 */ /* 0x004ea80000300800 */
[----:B------:R3:W-:Y:S01]  /*4f30*/  STL.64 [R1+0x58], R178 ;  /* 0x000058b201007387 */ /* 0x0007e20000100a00 */
[----:B-1----:R-:W-:-:S03]  /*4f40*/  LEA R168, P2, R153, R16, 0x2 ;  /* 0x0000001099a87211 */ /* 0x002fc600078410ff */
[----:B------:R-:W4:Y:S01]  /*4f50*/  LDL.LU R162, [R1+0x37c] ;  /* 0x00037c0001a27983 */ /* 0x000f220000300800 */
[----:B------:R-:W-:-:S03]  /*4f60*/  LEA.HI.X.SX32 R169, R153, R4, 0x2, P2 ;  /* 0x0000000499a97211 */ /* 0x000fc600010f16ff */
[----:B------:R1:W-:Y:S01]  /*4f70*/  STL.64 [R1+0x50], R180 ;  /* 0x000050b401007387 */ /* 0x0003e20000100a00 */
[----:B---3--:R-:W-:-:S03]  /*4f80*/  LEA R178, P3, R164, R16, 0x2 ;  /* 0x00000010a4b27211 */ /* 0x008fc600078610ff */
[----:B------:R-:W3:Y:S01]  /*4f90*/  LDL.LU R153, [R1+0x378] ;  /* 0x0003780001997983 */ /* 0x000ee20000300800 */
[----:B------:R-:W-:Y:S02]  /*4fa0*/  LEA.HI.X.SX32 R179, R164, R4, 0x2, P3 ;  /* 0x00000004a4b37211 */ /* 0x000fe400018f16ff */
[C---:B-1----:R-:W-:Y:S01]  /*4fb0*/  LEA R180, P1, R166.reuse, R16, 0x2 ;  /* 0x00000010a6b47211 */ /* 0x042fe200078210ff */
[----:B------:R1:W-:Y:S03]  /*4fc0*/  STL.64 [R1+0x40], R168 ;  /* 0x000040a801007387 */ /* 0x0003e60000100a00 */
[----:B------:R-:W-:Y:S01]  /*4fd0*/  LEA.HI.X.SX32 R181, R166, R4, 0x2, P1 ;  /* 0x00000004a6b57211 */ /* 0x000fe200008f16ff */
[----:B------:R-:W2:Y:S04]  /*4fe0*/  LDL.LU R164, [R1+0x374] ;  /* 0x0003740001a47983 */ /* 0x000ea80000300800 */
[----:B------:R1:W-:Y:S02]  /*4ff0*/  STL.64 [R1+0x38], R178 ;  /* 0x000038b201007387 */ /* 0x0003e40000100a00 */
[----:B-1----:R-:W-:-:S02]  /*5000*/  LEA R168, P2, R165, R16, 0x2 ;  /* 0x00000010a5a87211 */ /* 0x002fc400078410ff */
[----:B------:R-:W4:Y:S02]  /*5010*/  LDL.LU R166, [R1+0x370] ;  /* 0x0003700001a67983 */ /* 0x000f240000300800 */
[----:B------:R-:W-:Y:S02]  /*5020*/  LEA.HI.X.SX32 R169, R165, R4, 0x2, P2 ;  /* 0x00000004a5a97211 */ /* 0x000fe400010f16ff */
[----:B------:R1:W-:Y:S01]  /*5030*/  STL.64 [R1+0x30], R180 ;  /* 0x000030b401007387 */ /* 0x0003e20000100a00 */
[----:B------:R-:W-:-:S03]  /*5040*/  LEA R178, P3, R167, R16, 0x2 ;  /* 0x00000010a7b27211 */ /* 0x000fc600078610ff */
        /* <DEDUP_REMOVED lines=8> */
[----:B------:R-:W4:Y:S04]  /*50d0*/  LDL.LU R242, [R1+0x364] ;  /* 0x0003640001f27983 */ /* 0x000f280000300800 */
[----:B------:R1:W-:Y:S01]  /*50e0*/  STL.64 [R1+0x18], R180 ;  /* 0x000018b401007387 */ /* 0x0003e20000100a00 */
[----:B------:R-:W-:Y:S02]  /*50f0*/  LEA R178, P3, R246, R16, 0x2 ;  /* 0x00000010f6b27211 */ /* 0x000fe400078610ff */
[----:B------:R-:W-:Y:S02]  /*5100*/  LEA.HI.X.SX32 R169, R182, R4, 0x2, P2 ;  /* 0x00000004b6a97211 */ /* 0x000fe400010f16ff */
[----:B------:R-:W-:Y:S01]  /*5110*/  LEA R112, P2, R23, R16, 0x2 ;  /* 0x0000001017707211 */ /* 0x000fe200078410ff */
[----:B------:R-:W3:Y:S01]  /*5120*/  LDL.LU R182, [R1+0x360] ;  /* 0x0003600001b67983 */ /* 0x000ee20000300800 */
[----:B------:R-:W-:-:S02]  /*5130*/  LEA.HI.X.SX32 R179, R246, R4, 0x2, P3 ;  /* 0x00000004f6b37211 */ /* 0x000fc400018f16ff */
[CC--:B-1----:R-:W-:Y:S02]  /*5140*/  LEA R180, P1, R22.reuse, R16.reuse, 0x2 ;  /* 0x0000001016b47211 */ /* 0x0c2fe400078210ff */
[----:B------:R-:W-:Y:S02]  /*5150*/  LEA R86, P3, R155, R16, 0x2 ;  /* 0x000000109b567211 */ /* 0x000fe400078610ff */
[----:B------:R-:W-:Y:S02]  /*5160*/  LEA.HI.X.SX32 R181, R22, R4, 0x2, P1 ;  /* 0x0000000416b57211 */ /* 0x000fe400008f16ff */
[----:B------:R-:W-:Y:S02]  /*5170*/  LEA R62, P1, R183, R16, 0x2 ;  /* 0x00000010b73e7211 */ /* 0x000fe400078210ff */
[----:B------:R-:W-:Y:S02]  /*5180*/  LEA.HI.X.SX32 R113, R23, R4, 0x2, P2 ;  /* 0x0000000417717211 */ /* 0x000fe400010f16ff */
[----:B------:R-:W-:-:S02]  /*5190*/  LEA R22, P2, R171, R16, 0x2 ;  /* 0x00000010ab167211 */ /* 0x000fc400078410ff */
[----:B------:R-:W-:Y:S02]  /*51a0*/  LEA.HI.X.SX32 R87, R155, R4, 0x2, P3 ;  /* 0x000000049b577211 */ /* 0x000fe400018f16ff */
        /* <DEDUP_REMOVED lines=8> */
[----:B------:R-:W-:Y:S01]  /*5230*/  LEA R108, P1, R195, R16, 0x2 ;  /* 0x00000010c36c7211 */ /* 0x000fe200078210ff */
[----:B------:R1:W-:Y:S01]  /*5240*/  STL.64 [R1+0x10], R168 ;  /* 0x000010a801007387 */ /* 0x0003e20000100a00 */
[----:B------:R-:W-:Y:S02]  /*5250*/  LEA.HI.X.SX32 R47, R203, R4, 0x2, P2 ;  /* 0x00000004cb2f7211 */ /* 0x000fe400010f16ff */
[----:B------:R-:W-:-:S02]  /*5260*/  LEA R70, P2, R219, R16, 0x2 ;  /* 0x00000010db467211 */ /* 0x000fc400078410ff */
[----:B------:R-:W-:Y:S02]  /*5270*/  LEA.HI.X.SX32 R35, R194, R4, 0x2, P3 ;  /* 0x00000004c2237211 */ /* 0x000fe400018f16ff */
[----:B------:R-:W-:Y:S02]  /*5280*/  LEA R58, P3, R196, R16, 0x2 ;  /* 0x00000010c43a7211 */ /* 0x000fe400078610ff */
[----:B------:R-:W-:Y:S01]  /*5290*/  LEA.HI.X.SX32 R109, R195, R4, 0x2, P1 ;  /* 0x00000004c36d7211 */ /* 0x000fe200008f16ff */
[----:B-1----:R-:W2:Y:S01]  /*52a0*/  LDL.LU.64 R168, [R1+0x358] ;  /* 0x0003580001a87983 */ /* 0x002ea20000300a00 */
[----:B------:R-:W-:-:S03]  /*52b0*/  LEA R36, P1, R197, R16, 0x2 ;  /* 0x00000010c5247211 */ /* 0x000fc600078210ff */
[----:B------:R-:W4:Y:S01]  /*52c0*/  LDL.LU R246, [R1+0x350] ;  /* 0x0003500001f67983 */ /* 0x000f220000300800 */
[----:B------:R-:W-:-:S03]  /*52d0*/  LEA.HI.X.SX32 R71, R219, R4, 0x2, P2 ;  /* 0x00000004db477211 */ /* 0x000fc600010f16ff */
[----:B------:R1:W-:Y:S01]  /*52e0*/  STL.64 [R1+0x8], R178 ;  /* 0x000008b201007387 */ /* 0x0003e20000100a00 */
[----:B------:R-:W-:Y:S02]  /*52f0*/  LEA R94, P2, R241, R16, 0x2 ;  /* 0x00000010f15e7211 */ /* 0x000fe400078410ff */
[----:B------:R-:W-:Y:S02]  /*5300*/  LEA.HI.X.SX32 R59, R196, R4, 0x2, P3 ;  /* 0x00000004c43b7211 */ /* 0x000fe400018f16ff */
[----:B------:R-:W-:Y:S02]  /*5310*/  LEA R80, P3, R198, R16, 0x2 ;  /* 0x00000010c6507211 */ /* 0x000fe400078610ff */
[----:B------:R-:W-:Y:S01]  /*5320*/  LEA.HI.X.SX32 R37, R197, R4, 0x2, P1 ;  /* 0x00000004c5257211 */ /* 0x000fe200008f16ff */
[----:B-1----:R-:W2:Y:S01]  /*5330*/  LDL.LU.64 R178, [R1+0x348] ;  /* 0x0003480001b27983 */ /* 0x002ea20000300a00 */
[----:B------:R-:W-:-:S03]  /*5340*/  LEA R60, P1, R163, R16, 0x2 ;  /* 0x00000010a33c7211 */ /* 0x000fc600078210ff */
[----:B------:R1:W-:Y:S01]  /*5350*/  STL.64 [R1], R180 ;  /* 0x000000b401007387 */ /* 0x0003e20000100a00 */
[----:B------:R-:W-:Y:S02]  /*5360*/  LEA.HI.X.SX32 R95, R241, R4, 0x2, P2 ;  /* 0x00000004f15f7211 */ /* 0x000fe400010f16ff */
[----:B------:R-:W-:Y:S02]  /*5370*/  LEA R30, P2, R199, R16, 0x2 ;  /* 0x00000010c71e7211 */ /* 0x000fe400078410ff */
[----:B------:R-:W-:Y:S01]  /*5380*/  LEA.HI.X.SX32 R81, R198, R4, 0x2, P3 ;  /* 0x00000004c6517211 */ /* 0x000fe200018f16ff */
[----:B-1----:R-:W2:Y:S04]  /*5390*/  LDL.LU.64 R180, [R1+0x340] ;  /* 0x0003400001b47983 */ /* 0x002ea80000300a00 */
[----:B------:R-:W3:Y:S04]  /*53a0*/  LDL.LU R155, [R1+0x33c] ;  /* 0x00033c00019b7983 */ /* 0x000ee80000300800 */
[----:B------:R-:W2:Y:S01]  /*53b0*/  LDL.LU R183, [R1+0x338] ;  /* 0x0003380001b77983 */ /* 0x000ea20000300800 */
[----:B------:R-:W-:-:S03]  /*53c0*/  LEA R104, P3, R200, R16, 0x2 ;  /* 0x00000010c8687211 */ /* 0x000fc600078610ff */
[----:B------:R-:W4:Y:S01]  /*53d0*/  LDL.LU R171, [R1+0x334] ;  /* 0x0003340001ab7983 */ /* 0x000f220000300800 */
[----:B------:R-:W-:-:S03]  /*53e0*/  LEA.HI.X.SX32 R61, R163, R4, 0x2, P1 ;  /* 0x00000004a33d7211 */ /* 0x000fc600008f16ff */
[----:B------:R-:W-:Y:S01]  /*53f0*/  STL.64 [R1+0x2b8], R22 ;  /* 0x0002b81601007387 */ /* 0x000fe20000100a00 */
[----:B------:R-:W-:-:S03]  /*5400*/  LEA R82, P1, R185, R16, 0x2 ;  /* 0x00000010b9527211 */ /* 0x000fc600078210ff */
[----:B------:R-:W2:Y:S01]  /*5410*/  LDL.LU R184, [R1+0x330] ;  /* 0x0003300001b87983 */ /* 0x000ea20000300800 */
[----:B------:R-:W-:-:S03]  /*5420*/  LEA.HI.X.SX32 R31, R199, R4, 0x2, P2 ;  /* 0x00000004c71f7211 */ /* 0x000fc600010f16ff */
[----:B------:R-:W3:Y:S01]  /*5430*/  LDL.LU R187, [R1+0x32c] ;  /* 0x00032c0001bb7983 */ /* 0x000ee20000300800 */
[----:B------:R-:W-:-:S03]  /*5440*/  LEA R54, P2, R210, R16, 0x2 ;  /* 0x00000010d2367211 */ /* 0x000fc600078410ff */
[----:B------:R-:W4:Y:S01]  /*5450*/  LDL.LU R203, [R1+0x328] ;  /* 0x0003280001cb7983 */ /* 0x000f220000300800 */
[----:B------:R-:W-:-:S03]  /*5460*/  LEA.HI.X.SX32 R105, R200, R4, 0x2, P3 ;  /* 0x00000004c8697211 */ /* 0x000fc600018f16ff */
[----:B------:R-:W2:Y:S01]  /*5470*/  LDL.LU R194, [R1+0x324] ;  /* 0x0003240001c27983 */ /* 0x000ea20000300800 */
[----:B------:R-:W-:-:S03]  /*5480*/  LEA R28, P3, R13, R16, 0x2 ;  /* 0x000000100d1c7211 */ /* 0x000fc600078610ff */
[----:B------:R-:W2:Y:S01]  /*5490*/  LDL.LU R195, [R1+0x320] ;  /* 0x0003200001c37983 */ /* 0x000ea20000300800 */
[----:B------:R-:W-:-:S03]  /*54a0*/  LEA.HI.X.SX32 R83, R185, R4, 0x2, P1 ;  /* 0x00000004b9537211 */ /* 0x000fc600008f16ff */
[----:B------:R-:W3:Y:S01]  /*54b0*/  LDL.LU R219, [R1+0x31c] ;  /* 0x00031c0001db7983 */ /* 0x000ee20000300800 */
[----:B------:R-:W-:-:S03]  /*54c0*/  LEA R106, P1, R12, R16, 0x2 ;  /* 0x000000100c6a7211 */ /* 0x000fc600078210ff */
[----:B------:R-:W2:Y:S01]  /*54d0*/  LDL.LU R196, [R1+0x318] ;  /* 0x0003180001c47983 */ /* 0x000ea20000300800 */
[----:B------:R-:W-:-:S03]  /*54e0*/  LEA.HI.X.SX32 R55, R210, R4, 0x2, P2 ;  /* 0x00000004d2377211 */ /* 0x000fc600010f16ff */
[----:B------:R-:W4:Y:S01]  /*54f0*/  LDL.LU R197, [R1+0x314] ;  /* 0x0003140001c57983 */ /* 0x000f220000300800 */
[----:B------:R-:W-:-:S03]  /*5500*/  LEA R78, P2, R211, R16, 0x2 ;  /* 0x00000010d34e7211 */ /* 0x000fc600078410ff */
[----:B------:R-:W3:Y:S01]  /*5510*/  LDL.LU R241, [R1+0x310] ;  /* 0x0003100001f17983 */ /* 0x000ee20000300800 */
[----:B------:R-:W-:-:S03]  /*5520*/  LEA.HI.X.SX32 R29, R13, R4, 0x2, P3 ;  /* 0x000000040d1d7211 */ /* 0x000fc600018f16ff */
[----:B------:R-:W2:Y:S01]  /*5530*/  LDL.LU R198, [R1+0x30c] ;  /* 0x00030c0001c67983 */ /* 0x000ea20000300800 */
[----:B------:R-:W-:Y:S02]  /*5540*/  LEA R52, P3, R201, R16, 0x2 ;  /* 0x00000010c9347211 */ /* 0x000fe400078610ff */
[----:B------:R-:W-:Y:S01]  /*5550*/  LEA.HI.X.SX32 R107, R12, R4, 0x2, P1 ;  /* 0x000000040c6b7211 */ /* 0x000fe200008f16ff */
[----:B------:R-:W4:Y:S01]  /*5560*/  LDL.LU R163, [R1+0x308] ;  /* 0x0003080001a37983 */ /* 0x000f220000300800 */
[----:B------:R-:W-:-:S03]  /*5570*/  LEA R12, P1, R212, R16, 0x2 ;  /* 0x00000010d40c7211 */ /* 0x000fc600078210ff */
[----:B------:R-:W2:Y:S01]  /*5580*/  LDL.LU R199, [R1+0x304] ;  /* 0x0003040001c77983 */ /* 0x000ea20000300800 */
[----:B------:R-:W-:-:S03]  /*5590*/  LEA.HI.X.SX32 R79, R211, R4, 0x2, P2 ;  /* 0x00000004d34f7211 */ /* 0x000fc600010f16ff */
[----:B------:R-:W3:Y:S01]  /*55a0*/  LDL.LU R200, [R1+0x300] ;  /* 0x0003000001c87983 */ /* 0x000ee20000300800 */
[----:B------:R-:W-:-:S03]  /*55b0*/  LEA.HI.X.SX32 R53, R201, R4, 0x2, P3 ;  /* 0x00000004c9357211 */ /* 0x000fc600018f16ff */
[----:B------:R-:W4:Y:S01]  /*55c0*/  LDL.LU R185, [R1+0x2fc] ;  /* 0x0002fc0001b97983 */ /* 0x000f220000300800 */
[----:B------:R-:W-:-:S03]  /*55d0*/  LEA.HI.X.SX32 R13, R212, R4, 0x2, P1 ;  /* 0x00000004d40d7211 */ /* 0x000fc600008f16ff */
[----:B------:R-:W2:Y:S04]  /*55e0*/  LDL.LU R210, [R1+0x2f8] ;  /* 0x0002f80001d27983 */ /* 0x000ea80000300800 */
[----:B------:R-:W3:Y:S04]  /*55f0*/  LDL.LU R211, [R1+0x2f4] ;  /* 0x0002f40001d37983 */ /* 0x000ee80000300800 */
[----:B------:R-:W4:Y:S04]  /*5600*/  LDL.LU R201, [R1+0x2f0] ;  /* 0x0002f00001c97983 */ /* 0x000f280000300800 */
[----:B------:R-:W2:Y:S01]  /*5610*/  LDL.LU R212, [R1+0x2ec] ;  /* 0x0002ec0001d47983 */ /* 0x000ea20000300800 */
[----:B------:R-:W-:-:S02]  /*5620*/  LEA R102, P2, R5, R16, 0x2 ;  /* 0x0000001005667211 */ /* 0x000fc400078410ff */
[----:B------:R-:W-:Y:S01]  /*5630*/  LEA R76, P3, R251, R16, 0x2 ;  /* 0x00000010fb4c7211 */ /* 0x000fe200078610ff */
[----:B------:R-:W-:Y:S01]  /*5640*/  STL.64 [R1+0x2c0], R12 ;  /* 0x0002c00c01007387 */ /* 0x000fe20000100a00 */
[-C--:B------:R-:W-:Y:S02]  /*5650*/  LEA.HI.X.SX32 R103, R5, R4.reuse, 0x2, P2 ;  /* 0x0000000405677211 */ /* 0x080fe400010f16ff */
[----:B------:R-:W-:Y:S01]  /*5660*/  LEA.HI.X.SX32 R77, R251, R4, 0x2, P3 ;  /* 0x00000004fb4d7211 */ /* 0x000fe200018f16ff */
[----:B------:R-:W3:Y:S04]  /*5670*/  LDL.LU R5, [R1+0x2e8] ;  /* 0x0002e80001057983 */ /* 0x000ee80000300800 */
[----:B------:R-:W3:Y:S01]  /*5680*/  LDL.LU R251, [R1+0x2e4] ;  /* 0x0002e40001fb7983 */ /* 0x000ee20000300800 */
[----:B------:R-:W-:-:S04]  /*5690*/  LEA R38, P1, R2, R16, 0x2 ;  /* 0x0000001002267211 */ /* 0x000fc800078210ff */
[----:B------:R-:W-:Y:S02]  /*56a0*/  LEA.HI.X.SX32 R39, R2, R4, 0x2, P1 ;  /* 0x0000000402277211 */ /* 0x000fe400008f16ff */
[----:B------:R-:W3:Y:S01]  /*56b0*/  LDL.LU R2, [R1+0x2e0] ;  /* 0x0002e00001027983 */ /* 0x000ee20000300800 */
[CC--:B------:R-:W-:Y:S02]  /*56c0*/  LEA R100, P3, R20.reuse, R16.reuse, 0x2 ;  /* 0x0000001014647211 */ /* 0x0c0fe400078610ff */
[-C--:B------:R-:W-:Y:S02]  /*56d0*/  LEA R24, P2, R21, R16.reuse, 0x2 ;  /* 0x0000001015187211 */ /* 0x080fe400078410ff */
[----:B------:R-:W-:Y:S02]  /*56e0*/  LEA R64, P1, R19, R16, 0x2 ;  /* 0x0000001013407211 */ /* 0x000fe400078210ff */
[-C--:B------:R-:W-:Y:S02]  /*56f0*/  LEA.HI.X.SX32 R101, R20, R4.reuse, 0x2, P3 ;  /* 0x0000000414657211 */ /* 0x080fe400018f16ff */
[----:B------:R-:W-:-:S02]  /*5700*/  LEA.HI.X.SX32 R25, R21, R4, 0x2, P2 ;  /* 0x0000000415197211 */ /* 0x000fc400010f16ff */
[-C--:B------:R-:W-:Y:S02]  /*5710*/  LEA R26, P3, R17, R16.reuse, 0x2 ;  /* 0x00000010111a7211 */ /* 0x080fe400078610ff */
[C---:B------:R-:W-:Y:S02]  /*5720*/  LEA R48, P2, R18.reuse, R16, 0x2 ;  /* 0x0000001012307211 */ /* 0x040fe400078410ff */
[----:B------:R-:W-:Y:S02]  /*5730*/  LEA.HI.X.SX32 R65, R19, R4, 0x2, P1 ;  /* 0x0000000413417211 */ /* 0x000fe400008f16ff */
[----:B------:R-:W-:Y:S02]  /*5740*/  LEA R88, P1, R15, R16, 0x2 ;  /* 0x000000100f587211 */ /* 0x000fe400078210ff */
[-C--:B------:R-:W-:Y:S02]  /*5750*/  LEA.HI.X.SX32 R27, R17, R4.reuse, 0x2, P3 ;  /* 0x00000004111b7211 */ /* 0x080fe400018f16ff */
[----:B------:R-:W-:-:S02]  /*5760*/  LEA.HI.X.SX32 R49, R18, R4, 0x2, P2 ;  /* 0x0000000412317211 */ /* 0x000fc400010f16ff */
[-C--:B------:R-:W-:Y:S02]  /*5770*/  LEA R50, P3, R11, R16.reuse, 0x2 ;  /* 0x000000100b327211 */ /* 0x080fe400078610ff */
[----:B------:R-:W-:Y:S02]  /*5780*/  LEA R72, P2, R14, R16, 0x2 ;  /* 0x000000100e487211 */ /* 0x000fe400078410ff */
        /* <DEDUP_REMOVED lines=34> */
[C---:B------:R-:W-:Y:S01]  /*59b0*/  LEA R16, P3, R9.reuse, R16, 0x2 ;  /* 0x0000001009107211 */ /* 0x040fe200078610ff */
[----:B------:R-:W-:Y:S01]  /*59c0*/  STL.64 [R1+0x2c8], R20 ;  /* 0x0002c81401007387 */ /* 0x000fe20000100a00 */
[-C--:B------:R-:W-:Y:S02]  /*59d0*/  LEA.HI.X.SX32 R41, R8, R4.reuse, 0x2, P1 ;  /* 0x0000000408297211 */ /* 0x080fe400008f16ff */
[----:B------:R-:W-:Y:S01]  /*59e0*/  LEA.HI.X.SX32 R17, R9, R4, 0x2, P3 ;  /* 0x0000000409117211 */ /* 0x000fe200018f16ff */
[----:B------:R-:W-:Y:S04]  /*59f0*/  STL.64 [R1+0x2d0], R18 ;  /* 0x0002d01201007387 */ /* 0x000fe80000100a00 */
[----:B------:R-:W-:Y:S01]  /*5a00*/  STL.64 [R1+0x2d8], R10 ;  /* 0x0002d80a01007387 */ /* 0x000fe20000100a00 */
[----:B------:R-:W-:-:S02]  /*5a10*/  IMAD R8, R6, 0x17, RZ ;  /* 0x0000001706087824 */ /* 0x000fc400078e02ff */
[C---:B------:R-:W-:Y:S02]  /*5a20*/  IMAD R9, R6.reuse, 0x16, RZ ;  /* 0x0000001606097824 */ /* 0x040fe400078e02ff */
[C---:B------:R-:W-:Y:S02]  /*5a30*/  IMAD R128, R6.reuse, 0xf8, RZ ;  /* 0x000000f806807824 */ /* 0x040fe400078e02ff */
[----:B------:R-:W-:Y:S01]  /*5a40*/  IMAD R126, R6, 0xfc, RZ ;  /* 0x000000fc067e7824 */ /* 0x000fe200078e02ff */
[----:B------:R-:W-:Y:S01]  /*5a50*/  ULDC.64 UR16, c[0x0][0x208] ;  /* 0x0000820000107ab9 */ /* 0x000fe20000000a00 */
[----:B--2---:R-:W-:-:S05]  /*5a60*/  IMAD.SHL.U32 R7, R212, 0x4, RZ ;  /* 0x00000004d4077824 */ /* 0x004fca00078e00ff */
[----:B------:R-:W-:-:S04]  /*5a70*/  IADD3 R118, P2, R7, UR6, RZ ;  /* 0x0000000607767c10 */ /* 0x000fc8000ff5e0ff */
[----:B------:R-:W-:Y:S02]  /*5a80*/  LEA.HI.X.SX32 R119, R212, UR7, 0x2, P2 ;  /* 0x00000007d4777c11 */ /* 0x000fe400090f16ff */
[CC--:B------:R-:W-:Y:S02]  /*5a90*/  LEA R124, P3, R6.reuse, R118.reuse, 0x3 ;  /* 0x00000076067c7211 */ /* 0x0c0fe400078618ff */
[-C--:B----4-:R-:W-:Y:S01]  /*5aa0*/  IADD3 R116, P1, R201, R118.reuse, RZ ;  /* 0x00000076c9747210 */ /* 0x090fe20007f3e0ff */
[----:B------:R1:W-:Y:S01]  /*5ab0*/  STL [R1+0x270], R7 ;  /* 0x0002700701007387 */ /* 0x0003e20000100800 */
[-C--:B---3--:R-:W-:Y:S02]  /*5ac0*/  LEA.HI.X.SX32 R125, R211, R119.reuse, 0x2, P3 ;  /* 0x00000077d37d7211 */ /* 0x088fe400018f16ff */
[----:B------:R-:W-:Y:S02]  /*5ad0*/  IADD3 R114, P2, R185, R118, RZ ;  /* 0x00000076b9727210 */ /* 0x000fe40007f5e0ff */
[----:B------:R-:W-:-:S02]  /*5ae0*/  LEA.HI.X.SX32 R117, R6, R119, 0x2, P1 ;  /* 0x0000007706757211 */ /* 0x000fc400008f16ff */
[-C--:B------:R-:W-:Y:S02]  /*5af0*/  IADD3 R230, P3, R163, R118.reuse, RZ ;  /* 0x00000076a3e67210 */ /* 0x080fe40007f7e0ff */
[CC--:B------:R-:W-:Y:S01]  /*5b00*/  LEA R232, P1, R6.reuse, R118.reuse, 0x4 ;  /* 0x0000007606e87211 */ /* 0x0c0fe200078220ff */
[----:B-1----:R-:W-:Y:S01]  /*5b10*/  IMAD R7, R6, 0x18, RZ ;  /* 0x0000001806077824 */ /* 0x002fe200078e02ff */
[-C--:B------:R-:W-:Y:S02]  /*5b20*/  LEA.HI.X.SX32 R115, R210, R119.reuse, 0x2, P2 ;  /* 0x00000077d2737211 */ /* 0x080fe400010f16ff */
[-C--:B------:R-:W-:Y:S02]  /*5b30*/  LEA.HI.X.SX32 R231, R200, R119.reuse, 0x2, P3 ;  /* 0x00000077c8e77211 */ /* 0x080fe400018f16ff */
[----:B------:R-:W-:Y:S02]  /*5b40*/  IADD3 R228, P2, R7, R118, RZ ;  /* 0x0000007607e47210 */ /* 0x000fe40007f5e0ff */
[----:B------:R-:W-:-:S02]  /*5b50*/  LEA.HI.X.SX32 R233, R201, R119, 0x2, P1 ;  /* 0x00000077c9e97211 */ /* 0x000fc400008f16ff */
[-C--:B------:R-:W-:Y:S02]  /*5b60*/  LEA R216, P3, R6, R118.reuse, 0x5 ;  /* 0x0000007606d87211 */ /* 0x080fe400078628ff */
[-C--:B------:R-:W-:Y:S02]  /*5b70*/  IADD3 R226, P1, R241, R118.reuse, RZ ;  /* 0x00000076f1e27210 */ /* 0x080fe40007f3e0ff */
[-C--:B------:R-:W-:Y:S02]  /*5b80*/  LEA.HI.X.SX32 R229, R199, R119.reuse, 0x2, P2 ;  /* 0x00000077c7e57211 */ /* 0x080fe400010f16ff */
[-C--:B------:R-:W-:Y:S02]  /*5b90*/  LEA.HI.X.SX32 R217, R197, R119.reuse, 0x2, P3 ;  /* 0x00000077c5d97211 */ /* 0x080fe400018f16ff */
[----:B------:R-:W-:Y:S02]  /*5ba0*/  IADD3 R214, P2, R219, R118, RZ ;  /* 0x00000076dbd67210 */ /* 0x000fe40007f5e0ff */
[----:B------:R-:W-:-:S02]  /*5bb0*/  LEA.HI.X.SX32 R227, R198, R119, 0x2, P1 ;  /* 0x00000077c6e37211 */ /* 0x000fc400008f16ff */
[-C--:B------:R-:W-:Y:S02]  /*5bc0*/  IADD3 R210, P3, R187, R118.reuse, RZ ;  /* 0x00000076bbd27210 */ /* 0x080fe40007f7e0ff */
        /* <DEDUP_REMOVED lines=12> */
[-C--:B------:R-:W-:Y:S02]  /*5c90*/  LEA R184, P1, R6, R118.reuse, 0x6 ;  /* 0x0000007606b87211 */ /* 0x080fe400078230ff */
        /* <DEDUP_REMOVED lines=13> */
[-C--:B------:R-:W-:Y:S01]  /*5d70*/  LEA.HI.X.SX32 R163, R8, R119.reuse, 0x2, P3 ;  /* 0x0000007708a37211 */ /* 0x080fe200018f16ff */
[----:B------:R-:W-:Y:S01]  /*5d80*/  IMAD R8, R6, 0x19, RZ ;  /* 0x0000001906087824 */ /* 0x000fe200078e02ff */
[----:B------:R-:W-:Y:S02]  /*5d90*/  IADD3 R152, P2, R152, R118, RZ ;  /* 0x0000007698987210 */ /* 0x000fe40007f5e0ff */
[----:B------:R-:W-:-:S02]  /*5da0*/  LEA.HI.X.SX32 R165, R9, R119, 0x2, P1 ;  /* 0x0000007709a57211 */ /* 0x000fc400008f16ff */
[-C--:B------:R-:W-:Y:S01]  /*5db0*/  IADD3 R150, P1, R150, R118.reuse, RZ ;  /* 0x0000007696967210 */ /* 0x080fe20007f3e0ff */
[----:B------:R-:W1:Y:S01]  /*5dc0*/  LDC R9, c[0x0][0x230] ;  /* 0x00008c00ff097b82 */ /* 0x000e620000000800 */
[-C--:B------:R-:W-:Y:S02]  /*5dd0*/  LEA.HI.X.SX32 R153, R7, R119.reuse, 0x2, P2 ;  /* 0x0000007707997211 */ /* 0x080fe400010f16ff */
[-C--:B------:R-:W-:Y:S02]  /*5de0*/  IADD3 R146, P2, R146, R118.reuse, RZ ;  /* 0x0000007692927210 */ /* 0x080fe40007f5e0ff */
[-C--:B------:R-:W-:Y:S02]  /*5df0*/  LEA.HI.X.SX32 R151, R8, R119.reuse, 0x2, P1 ;  /* 0x0000007708977211 */ /* 0x080fe400008f16ff */
[-C--:B------:R-:W-:Y:S01]  /*5e00*/  IADD3 R136, P1, R136, R118.reuse, RZ ;  /* 0x0000007688887210 */ /* 0x080fe20007f3e0ff */
[----:B------:R-:W-:Y:S01]  /*5e10*/  IMAD R7, R6, 0x1a, RZ ;  /* 0x0000001a06077824 */ /* 0x000fe200078e02ff */
[----:B------:R-:W-:Y:S01]  /*5e20*/  LEA.HI.X.SX32 R147, R250, R119, 0x2, P2 ;  /* 0x00000077fa937211 */ /* 0x000fe200010f16ff */
[----:B------:R-:W2:Y:S01]  /*5e30*/  LDC R8, c[0x0][0x230] ;  /* 0x00008c00ff087b82 */ /* 0x000ea20000000800 */
[----:B------:R-:W-:-:S02]  /*5e40*/  IADD3 R120, P2, R120, R118, RZ ;  /* 0x0000007678787210 */ /* 0x000fc40007f5e0ff */
[-C--:B------:R-:W-:Y:S02]  /*5e50*/  LEA.HI.X.SX32 R137, R241, R119.reuse, 0x2, P1 ;  /* 0x00000077f1897211 */ /* 0x080fe400008f16ff */
[-C--:B------:R-:W-:Y:S02]  /*5e60*/  IADD3 R148, P3, R148, R118.reuse, RZ ;  /* 0x0000007694947210 */ /* 0x080fe40007f7e0ff */
[-C--:B------:R-:W-:Y:S02]  /*5e70*/  IADD3 R134, P1, R134, R118.reuse, RZ ;  /* 0x0000007686867210 */ /* 0x080fe40007f3e0ff */
[-C--:B------:R-:W-:Y:S02]  /*5e80*/  LEA.HI.X.SX32 R121, R239, R119.reuse, 0x2, P2 ;  /* 0x00000077ef797211 */ /* 0x080fe400010f16ff */
[----:B------:R-:W-:Y:S02]  /*5e90*/  LEA.HI.X.SX32 R149, R7, R119, 0x2, P3 ;  /* 0x0000007707957211 */ /* 0x000fe400018f16ff */
        /* <DEDUP_REMOVED lines=8> */
[-C--:B------:R-:W-:Y:S02]  /*5f20*/  LEA R240, P3, R6, R118.reuse, 0x7 ;  /* 0x0000007606f07211 */ /* 0x080fe400078638ff */
[-C--:B------:R-:W-:Y:S01]  /*5f30*/  IADD3 R222, P1, R222, R118.reuse, RZ ;  /* 0x00000076dede7210 */ /* 0x080fe20007f3e0ff */
[----:B------:R-:W3:Y:S01]  /*5f40*/  S2R R7, SR_TID.X ;  /* 0x0000000000077919 */ /* 0x000ee20000002100 */
        /* <DEDUP_REMOVED lines=40> */
[----:B------:R-:W-:Y:S02]  /*61d0*/  IADD3 R158, P3, R158, R118, RZ ;  /* 0x000000769e9e7210 */ /* 0x000fe40007f7e0ff */
[----:B------:R-:W-:Y:S02]  /*61e0*/  ISETP.GT.AND P1, PT, R251, 0x3f, PT ;  /* 0x0000003ffb00780c */ /* 0x000fe40003f24270 */
[----:B---3--:R-:W-:Y:S02]  /*61f0*/  LOP3.LUT R7, R7, 0x3f, RZ, 0xc0, !PT ;  /* 0x0000003f07077812 */ /* 0x008fe400078ec0ff */
[-C--:B------:R-:W-:Y:S02]  /*6200*/  LEA.HI.X.SX32 R143, R245, R119.reuse, 0x2, P2 ;  /* 0x00000077f58f7211 */ /* 0x080fe400010f16ff */
[----:B------:R-:W-:-:S02]  /*6210*/  LEA.HI.X.SX32 R159, R249, R119, 0x2, P3 ;  /* 0x00000077f99f7211 */ /* 0x000fc400018f16ff */
[----:B------:R-:W-:Y:S02]  /*6220*/  ISETP.GE.AND P2, PT, R7, UR8, PT ;  /* 0x0000000807007c0c */ /* 0x000fe4000bf46270 */
[----:B------:R-:W-:Y:S02]  /*6230*/  SEL R4, RZ, 0x4, !P1 ;  /* 0x00000004ff047807 */ /* 0x000fe40004800000 */
[-C--:B------:R-:W-:Y:S02]  /*6240*/  IADD3 R144, P3, R144, R118.reuse, RZ ;  /* 0x0000007690907210 */ /* 0x080fe40007f7e0ff */
[----:B------:R-:W-:Y:S02]  /*6250*/  SEL R4, R4, RZ, !P2 ;  /* 0x000000ff04047207 */ /* 0x000fe40005000000 */
[----:B------:R-:W-:Y:S02]  /*6260*/  LEA.HI.X.SX32 R145, R246, R119, 0x2, P3 ;  /* 0x00000077f6917211 */ /* 0x000fe400018f16ff */
[----:B------:R-:W-:-:S02]  /*6270*/  IADD3 R130, P1, R130, R118, RZ ;  /* 0x0000007682827210 */ /* 0x000fc40007f3e0ff */
[-C--:B------:R-:W-:Y:S02]  /*6280*/  IADD3 R122, P2, R122, R118.reuse, RZ ;  /* 0x000000767a7a7210 */ /* 0x080fe40007f5e0ff */
[-C--:B------:R-:W-:Y:S02]  /*6290*/  IADD3 R140, P3, R140, R118.reuse, RZ ;  /* 0x000000768c8c7210 */ /* 0x080fe40007f7e0ff */
[-C--:B------:R-:W-:Y:S02]  /*62a0*/  LEA.HI.X.SX32 R131, R242, R119.reuse, 0x2, P1 ;  /* 0x00000077f2837211 */ /* 0x080fe400008f16ff */
[-C--:B------:R-:W-:Y:S01]  /*62b0*/  LEA.HI.X.SX32 R123, R0, R119.reuse, 0x2, P2 ;  /* 0x00000077007b7211 */ /* 0x080fe200010f16ff */
[----:B------:R-:W-:Y:S01]  /*62c0*/  IMAD R0, R6, 0x3e, RZ ;  /* 0x0000003e06007824 */ /* 0x000fe200078e02ff */
[----:B------:R-:W-:Y:S01]  /*62d0*/  LEA.HI.X.SX32 R141, R244, R119, 0x2, P3 ;  /* 0x00000077f48d7211 */ /* 0x000fe200018f16ff */
[----:B------:R-:W-:Y:S01]  /*62e0*/  UMOV UR8, 0x400 ;  /* 0x0000040000087882 */ /* 0x000fe20000000000 */
[----:B------:R-:W-:Y:S01]  /*62f0*/  ISETP.GE.U32.AND P1, PT, R5, 0x7fffffbc, PT ;  /* 0x7fffffbc0500780c */ /* 0x000fe20003f26070 */
[----:B------:R-:W3:Y:S01]  /*6300*/  LDC R242, c[0x0][0x230] ;  /* 0x00008c00fff27b82 */ /* 0x000ee20000000800 */
[----:B------:R-:W-:-:S02]  /*6310*/  IADD3 R138, P3, R138, R118, RZ ;  /* 0x000000768a8a7210 */ /* 0x000fc40007f7e0ff */
[-C--:B------:R-:W-:Y:S01]  /*6320*/  IADD3 R128, P2, R128, R118.reuse, RZ ;  /* 0x0000007680807210 */ /* 0x080fe20007f5e0ff */
[----:B------:R4:W-:Y:S04]  /*6330*/  STL [R1+0x184], R0 ;  /* 0x0001840001007387 */ /* 0x0009e80000100800 */
[----:B------:R-:W3:Y:S01]  /*6340*/  LDC R5, c[0x0][0x230] ;  /* 0x00008c00ff057b82 */ /* 0x000ee20000000800 */
[-C--:B------:R-:W-:Y:S01]  /*6350*/  LEA.HI.X.SX32 R139, R243, R119.reuse, 0x2, P3 ;  /* 0x00000077f38b7211 */ /* 0x080fe200018f16ff */
[----:B------:R-:W-:Y:S01]  /*6360*/  ULEA UR8, UR4, UR8, 0x18 ;  /* 0x0000000804087291 */ /* 0x000fe2000f8ec03f */
[-C--:B------:R-:W-:Y:S02]  /*6370*/  LEA.HI.X.SX32 R129, R0, R119.reuse, 0x2, P2 ;  /* 0x0000007700817211 */ /* 0x080fe400010f16ff */
[----:B------:R-:W-:Y:S01]  /*6380*/  ISETP.NE.U32.AND P3, PT, R4, RZ, PT ;  /* 0x000000ff0400720c */ /* 0x000fe20003f65070 */
[----:B----4-:R-:W-:Y:S01]  /*6390*/  IMAD R0, R6, 0x3f, RZ ;  /* 0x0000003f06007824 */ /* 0x010fe200078e02ff */
[----:B------:R-:W-:Y:S01]  /*63a0*/  IADD3 R126, P2, R126, R118, RZ ;  /* 0x000000767e7e7210 */ /* 0x000fe20007f5e0ff */
[----:B------:R-:W-:Y:S01]  /*63b0*/  VIADD R4, R127, 0xffffffdf ;  /* 0xffffffdf7f047836 */ /* 0x000fe20000000000 */
[----:B------:R-:W4:Y:S01]  /*63c0*/  LDC R243, c[0x0][0x230] ;  /* 0x00008c00fff37b82 */ /* 0x000f220000000800 */
[----:B------:R-:W-:Y:S01]  /*63d0*/  VIADD R244, R2, UR8 ;  /* 0x0000000802f47c36 */ /* 0x000fe20008000000 */
[----:B------:R-:W-:-:S02]  /*63e0*/  LEA.HI.X.SX32 R127, R0, R119, 0x2, P2 ;  /* 0x00000077007f7211 */ /* 0x000fc400010f16ff */
[----:B------:R-:W-:Y:S01]  /*63f0*/  ISETP.GE.U32.AND P2, PT, R4, 0x7fffffa0, PT ;  /* 0x7fffffa00400780c */ /* 0x000fe20003f46070 */
[----:B-1----:R-:W-:Y:S01]  /*6400*/  VIADD R4, R9, 0xffffffde ;  /* 0xffffffde09047836 */ /* 0x002fe20000000000 */
[----:B------:R-:W-:Y:S01]  /*6410*/  @!PT LDS RZ, [RZ] ;  /* 0x00000000fffff984 */ /* 0x000fe20000000800 */
[----:B------:R-:W-:Y:S01]  /*6420*/  @!PT LDS RZ, [RZ] ;  /* 0x00000000fffff984 */ /* 0x000fe20000000800 */
[----:B------:R-:W-:Y:S01]  /*6430*/  @!PT LDS RZ, [RZ] ;  /* 0x00000000fffff984 */ /* 0x000fe20000000800 */
[----:B------:R-:W-:Y:S02]  /*6440*/  LDGSTS.E [R244], desc[UR16][R118.64], !P5 ;  /* 0x0000000076f47fae */ /* 0x000fe4000e921850 */
[----:B------:R-:W1:Y:S02]  /*6450*/  LDC R9, c[0x0][0x230] ;  /* 0x00008c00ff097b82 */ /* 0x000e640000000800 */
[----:B------:R-:W-:Y:S01]  /*6460*/  ISETP.GE.U32.AND P5, PT, R4, 0x7fffff9f, PT ;  /* 0x7fffff9f0400780c */ /* 0x000fe20003fa6070 */
[----:B--2---:R-:W-:Y:S01]  /*6470*/  VIADD R4, R8, 0xffffffdd ;  /* 0xffffffdd08047836 */ /* 0x004fe20000000000 */
[----:B------:R-:W-:Y:S04]  /*6480*/  LDGSTS.E [R244+0x4], desc[UR16][R116.64], !P6 ;  /* 0x0000400074f47fae */ /* 0x000fe8000f121850 */
[----:B------:R-:W-:Y:S01]  /*6490*/  ISETP.GE.U32.AND P6, PT, R4, 0x7fffff9e, PT ;  /* 0x7fffff9e0400780c */ /* 0x000fe20003fc6070 */
[----:B---3--:R-:W-:Y:S01]  /*64a0*/  VIADD R4, R5, 0xffffffdc ;  /* 0xffffffdc05047836 */ /* 0x008fe20000000000 */
[----:B------:R-:W-:Y:S01]  /*64b0*/  LDGSTS.E [R244+0x8], desc[UR16][R124.64], !P0 ;  /* 0x000080007cf47fae */ /* 0x000fe2000c121850 */
[----:B------:R-:W2:Y:S03]  /*64c0*/  LDC R5, c[0x0][0x230] ;  /* 0x00008c00ff057b82 */ /* 0x000ea60000000800 */
[----:B------:R-:W-:Y:S01]  /*64d0*/  ISETP.GE.U32.AND P0, PT, R4, 0x7fffff9d, PT ;  /* 0x7fffff9d0400780c */ /* 0x000fe20003f06070 */
[----:B------:R-:W-:Y:S01]  /*64e0*/  LDGSTS.E [R244+0xc], desc[UR16][R114.64], !P4 ;  /* 0x0000c00072f47fae */ /* 0x000fe2000e121850 */
[----:B----4-:R-:W-:-:S03]  /*64f0*/  VIADD R4, R243, 0xfffffffa ;  /* 0xfffffffaf3047836 */ /* 0x010fc60000000000 */
[----:B------:R-:W3:Y:S01]  /*6500*/  LDC R8, c[0x0][0x230] ;  /* 0x00008c00ff087b82 */ /* 0x000ee20000000800 */
[----:B------:R-:W-:Y:S01]  /*6510*/  LDGSTS.E [R244+0x4000], desc[UR16][R240.64], !P2 ;  /* 0x04000000f0f47fae */ /* 0x000fe2000d121850 */
[----:B------:R-:W-:Y:S01]  /*6520*/  ISETP.GE.U32.AND P4, PT, R4, 0x7fffffbb, PT ;  /* 0x7fffffbb0400780c */ /* 0x000fe20003f86070 */
[----:B-1----:R-:W-:Y:S02]  /*6530*/  VIADD R4, R9, 0xfffffff9 ;  /* 0xfffffff909047836 */ /* 0x002fe40000000000 */
[----:B------:R-:W-:Y:S03]  /*6540*/  LDGSTS.E [R244+0x4004], desc[UR16][R238.64], !P5 ;  /* 0x04004000eef47fae */ /* 0x000fe6000e921850 */
[----:B------:R-:W1:Y:S01]  /*6550*/  LDC R9, c[0x0][0x230] ;  /* 0x00008c00ff097b82 */ /* 0x000e620000000800 */
[----:B------:R-:W-:Y:S01]  /*6560*/  ISETP.GE.U32.AND P2, PT, R4, 0x7fffffba, PT ;  /* 0x7fffffba0400780c */ /* 0x000fe20003f46070 */
[----:B------:R-:W-:Y:S01]  /*6570*/  VIADD R4, R242, 0xfffffff8 ;  /* 0xfffffff8f2047836 */ /* 0x000fe20000000000 */
[----:B------:R-:W-:Y:S05]  /*6580*/  LDGSTS.E [R244+0x4008], desc[UR16][R236.64], !P6 ;  /* 0x04008000ecf47fae */ /* 0x000fea000f121850 */
[----:B------:R-:W4:Y:S01]  /*6590*/  LDC R242, c[0x0][0x230] ;  /* 0x00008c00fff27b82 */ /* 0x000f220000000800 */
[----:B------:R-:W-:Y:S01]  /*65a0*/  ISETP.GE.U32.AND P5, PT, R4, 0x7fffffb9, PT ;  /* 0x7fffffb90400780c */ /* 0x000fe20003fa6070 */
[----:B--2---:R-:W-:Y:S01]  /*65b0*/  VIADD R4, R5, 0xffffffdb ;  /* 0xffffffdb05047836 */ /* 0x004fe20000000000 */
[----:B------:R2:W-:Y:S04]  /*65c0*/  STL [R1+0x180], R0 ;  /* 0x0001800001007387 */ /* 0x0005e80000100800 */
[----:B------:R-:W-:Y:S01]  /*65d0*/  LDGSTS.E [R244+0x400c], desc[UR16][R234.64], !P0 ;  /* 0x0400c000eaf47fae */ /* 0x000fe2000c121850 */
[----:B------:R-:W4:Y:S01]  /*65e0*/  LDC R5, c[0x0][0x230] ;  /* 0x00008c00ff057b82 */ /* 0x000f220000000800 */
[----:B------:R-:W-:Y:S01]  /*65f0*/  ISETP.GE.U32.AND P6, PT, R4, 0x7fffff9c, PT ;  /* 0x7fffff9c0400780c */ /* 0x000fe20003fc6070 */
[----:B---3--:R-:W-:Y:S01]  /*6600*/  VIADD R4, R8, 0xffffffda ;  /* 0xffffffda08047836 */ /* 0x008fe20000000000 */
[----:B--2---:R-:W-:-:S05]  /*6610*/  LOP3.LUT R0, R2, 0x10, RZ, 0x3c, !PT ;  /* 0x0000001002007812 */ /* 0x004fca00078e3cff */
[----:B------:R-:W2:Y:S01]  /*6620*/  LDC R8, c[0x0][0x230] ;  /* 0x00008c00ff087b82 */ /* 0x000ea20000000800 */
[----:B------:R-:W-:Y:S01]  /*6630*/  ISETP.GE.U32.AND P0, PT, R4, 0x7fffff9b, PT ;  /* 0x7fffff9b0400780c */ /* 0x000fe20003f06070 */
[----:B------:R-:W-:Y:S02]  /*6640*/  VIADD R245, R0, UR8 ;  /* 0x0000000800f57c36 */ /* 0x000fe40008000000 */
[----:B-1----:R-:W-:-:S03]  /*6650*/  VIADD R4, R9, 0xffffffd9 ;  /* 0xffffffd909047836 */ /* 0x002fc60000000000 */
[----:B------:R-:W-:Y:S01]  /*6660*/  LDGSTS.E [R245], desc[UR16][R232.64], !P1 ;  /* 0x00000000e8f57fae */ /* 0x000fe2000c921850 */
[----:B------:R-:W1:Y:S01]  /*6670*/  LDC R9, c[0x0][0x230] ;  /* 0x00008c00ff097b82 */ /* 0x000e620000000800 */
[----:B------:R-:W-:Y:S01]  /*6680*/  ISETP.GE.U32.AND P1, PT, R4, 0x7fffff9a, PT ;  /* 0x7fffff9a0400780c */ /* 0x000fe20003f26070 */
[----:B----4-:R-:W-:Y:S01]  /*6690*/  VIADD R4, R242, 0xffffffd8 ;  /* 0xffffffd8f2047836 */ /* 0x010fe20000000000 */
[----:B------:R-:W-:Y:S05]  /*66a0*/  LDGSTS.E [R245+0x4], desc[UR16][R230.64], !P4 ;  /* 0x00004000e6f57fae */ /* 0x000fea000e121850 */
[----:B------:R-:W3:Y:S01]  /*66b0*/  LDC R242, c[0x0][0x230] ;  /* 0x00008c00fff27b82 */ /* 0x000ee20000000800 */
[----:B------:R-:W-:Y:S01]  /*66c0*/  ISETP.GE.U32.AND P4, PT, R4, 0x7fffff99, PT ;  /* 0x7fffff990400780c */ /* 0x000fe20003f86070 */
[----:B------:R-:W-:Y:S01]  /*66d0*/  VIADD R4, R5, 0xfffffff7 ;  /* 0xfffffff705047836 */ /* 0x000fe20000000000 */
[----:B------:R-:W-:Y:S05]  /*66e0*/  LDGSTS.E [R245+0x8], desc[UR16][R228.64], !P2 ;  /* 0x00008000e4f57fae */ /* 0x000fea000d121850 */
[----:B------:R-:W4:Y:S01]  /*66f0*/  LDC R5, c[0x0][0x230] ;  /* 0x00008c00ff057b82 */ /* 0x000f220000000800 */
[----:B------:R-:W-:Y:S01]  /*6700*/  ISETP.GE.U32.AND P2, PT, R4, 0x7fffffb8, PT ;  /* 0x7fffffb80400780c */ /* 0x000fe20003f46070 */
[----:B--2---:R-:W-:Y:S01]  /*6710*/  VIADD R4, R8, 0xfffffff6 ;  /* 0xfffffff608047836 */ /* 0x004fe20000000000 */
[----:B------:R-:W-:Y:S05]  /*6720*/  LDGSTS.E [R245+0xc], desc[UR16][R226.64], !P5 ;  /* 0x0000c000e2f57fae */ /* 0x000fea000e921850 */
[----:B------:R-:W2:Y:S01]  /*6730*/  LDC R8, c[0x0][0x230] ;  /* 0x00008c00ff087b82 */ /* 0x000ea20000000800 */
[----:B------:R-:W-:Y:S01]  /*6740*/  ISETP.GE.U32.AND P5, PT, R4, 0x7fffffb7, PT ;  /* 0x7fffffb70400780c */ /* 0x000fe20003fa6070 */
[----:B-1----:R-:W-:Y:S01]  /*6750*/  VIADD R4, R9, 0xfffffff5 ;  /* 0xfffffff509047836 */ /* 0x002fe20000000000 */
[----:B------:R-:W-:Y:S05]  /*6760*/  LDGSTS.E [R245+0x4000], desc[UR16][R224.64], !P6 ;  /* 0x04000000e0f57fae */ /* 0x000fea000f121850 */
[----:B------:R-:W1:Y:S01]  /*6770*/  LDC R9, c[0x0][0x230] ;  /* 0x00008c00ff097b82 */ /* 0x000e620000000800 */
[----:B------:R-:W-:Y:S01]  /*6780*/  ISETP.GE.U32.AND P6, PT, R4, 0x7fffffb6, PT ;  /* 0x7fffffb60400780c */ /* 0x000fe20003fc6070 */
[----:B---3--:R-:W-:Y:S01]  /*6790*/  VIADD R4, R242, 0xfffffff4 ;  /* 0xfffffff4f2047836 */ /* 0x008fe20000000000 */
[----:B------:R-:W-:Y:S05]  /*67a0*/  LDGSTS.E [R245+0x4004], desc[UR16][R222.64], !P0 ;  /* 0x04004000def57fae */ /* 0x000fea000c121850 */
[----:B------:R-:W3:Y:S01]  /*67b0*/  LDC R242, c[0x0][0x230] ;  /* 0x00008c00fff27b82 */ /* 0x000ee20000000800 */
[----:B------:R-:W-:Y:S01]  /*67c0*/  ISETP.GE.U32.AND P0, PT, R4, 0x7fffffb5, PT ;  /* 0x7fffffb50400780c */ /* 0x000fe20003f06070 */
[----:B----4-:R-:W-:Y:S01]  /*67d0*/  VIADD R4, R5, 0xffffffd7 ;  /* 0xffffffd705047836 */ /* 0x010fe20000000000 */
[----:B------:R-:W-:Y:S05]  /*67e0*/  LDGSTS.E [R245+0x4008], desc[UR16][R220.64], !P1 ;  /* 0x04008000dcf57fae */ /* 0x000fea000c921850 */
[----:B------:R-:W4:Y:S01]  /*67f0*/  LDC R5, c[0x0][0x230] ;  /* 0x00008c00ff057b82 */ /* 0x000f220000000800 */
[----:B------:R-:W-:Y:S01]  /*6800*/  ISETP.GE.U32.AND P1, PT, R4, 0x7fffff98, PT ;  /* 0x7fffff980400780c */ /* 0x000fe20003f26070 */
[----:B------:R1:W-:Y:S01]  /*6810*/  STL [R1+0x29c], R0 ;  /* 0x00029c0001007387 */ /* 0x0003e20000100800 */
[----:B--2---:R-:W-:-:S03]  /*6820*/  VIADD R4, R8, 0xffffffd6 ;  /* 0xffffffd608047836 */ /* 0x004fc60000000000 */
[----:B------:R-:W-:Y:S02]  /*6830*/  LDGSTS.E [R245+0x400c], desc[UR16][R218.64], !P4 ;  /* 0x0400c000daf57fae */ /* 0x000fe4000e121850 */
[----:B------:R-:W2:Y:S01]  /*6840*/  LDC R8, c[0x0][0x230] ;  /* 0x00008c00ff087b82 */ /* 0x000ea20000000800 */
[----:B-1----:R-:W-:Y:S02]  /*6850*/  LOP3.LUT R0, R2, 0x20, RZ, 0x3c, !PT ;  /* 0x0000002002007812 */ /* 0x002fe400078e3cff */
[----:B------:R-:W-:Y:S01]  /*6860*/  ISETP.GE.U32.AND P4, PT, R4, 0x7fffff97, PT ;  /* 0x7fffff970400780c */ /* 0x000fe20003f86070 */
[----:B------:R-:W-:-:S04]  /*6870*/  VIADD R4, R9, 0xffffffd5 ;  /* 0xffffffd509047836 */ /* 0x000fc80000000000 */
[----:B------:R-:W1:Y:S01]  /*6880*/  LDC R243, c[0x0][0x230] ;  /* 0x00008c00fff37b82 */ /* 0x000e620000000800 */
[----:B------:R-:W-:-:S05]  /*6890*/  VIADD R246, R0, UR8 ;  /* 0x0000000800f67c36 */ /* 0x000fca0008000000 */
[----:B------:R-:W-:Y:S02]  /*68a0*/  LDGSTS.E [R246], desc[UR16][R216.64], !P2 ;  /* 0x00000000d8f67fae */ /* 0x000fe4000d121850 */
        /* <DEDUP_REMOVED lines=32> */
[----:B------:R-:W-:Y:S02]  /*6ab0*/  VIADD R4, R9, 0xffffffd1 ;  /* 0xffffffd109047836 */ /* 0x000fe40000000000 */
[----:B------:R-:W-:Y:S02]  /*6ac0*/  VIADD R247, R0, UR8 ;  /* 0x0000000800f77c36 */ /* 0x000fe40008000000 */
[----:B------:R-:W1:Y:S03]  /*6ad0*/  LDC R9, c[0x0][0x230] ;  /* 0x00008c00ff097b82 */ /* 0x000e660000000800 */
[----:B------:R-:W-:Y:S01]  /*6ae0*/  LDGSTS.E [R247], desc[UR16][R200.64], !P6 ;  /* 0x00000000c8f77fae */ /* 0x000fe2000f121850 */
[----:B------:R-:W-:Y:S01]  /*6af0*/  ISETP.GE.U32.AND P6, PT, R4, 0x7fffff92, PT ;  /* 0x7fffff920400780c */ /* 0x000fe20003fc6070 */
[----:B---3--:R-:W-:-:S03]  /*6b00*/  VIADD R4, R242, 0xffffffd0 ;  /* 0xffffffd0f2047836 */ /* 0x008fc60000000000 */
[----:B------:R-:W3:Y:S01]  /*6b10*/  LDC R242, c[0x0][0x230] ;  /* 0x00008c00fff27b82 */ /* 0x000ee20000000800 */
[----:B------:R-:W-:Y:S01]  /*6b20*/  LDGSTS.E [R247+0x4], desc[UR16][R198.64], !P0 ;  /* 0x00004000c6f77fae */ /* 0x000fe2000c121850 */
[----:B------:R-:W-:Y:S01]  /*6b30*/  ISETP.GE.U32.AND P0, PT, R4, 0x7fffff91, PT ;  /* 0x7fffff910400780c */ /* 0x000fe20003f06070 */
[----:B----4-:R-:W-:Y:S02]  /*6b40*/  VIADD R4, R5, 0xffffffef ;  /* 0xffffffef05047836 */ /* 0x010fe40000000000 */
[----:B------:R-:W-:Y:S03]  /*6b50*/  LDGSTS.E [R247+0x8], desc[UR16][R196.64], !P1 ;  /* 0x00008000c4f77fae */ /* 0x000fe6000c921850 */
        /* <DEDUP_REMOVED lines=42> */
[----:B------:R-:W-:Y:S04]  /*6e00*/  LDGSTS.E [R248+0x4000], desc[UR16][R176.64], !P6 ;  /* 0x04000000b0f87fae */ /* 0x000fe8000f121850 */
[----:B------:R-:W-:Y:S01]  /*6e10*/  ISETP.GE.U32.AND P6, PT, R4, 0x7fffffaa, PT ;  /* 0x7fffffaa0400780c */ /* 0x000fe20003fc6070 */
[----:B---3--:R-:W-:Y:S01]  /*6e20*/  VIADD R4, R242, 0xffffffe8 ;  /* 0xffffffe8f2047836 */ /* 0x008fe20000000000 */
[----:B------:R-:W1:Y:S01]  /*6e30*/  LDC R9, c[0x0][0x230] ;  /* 0x00008c00ff097b82 */ /* 0x000e620000000800 */
[----:B------:R-:W-:Y:S03]  /*6e40*/  LDGSTS.E [R248+0x4004], desc[UR16][R174.64], !P0 ;  /* 0x04004000aef87fae */ /* 0x000fe6000c121850 */
[----:B------:R-:W-:Y:S01]  /*6e50*/  ISETP.GE.U32.AND P0, PT, R4, 0x7fffffa9, PT ;  /* 0x7fffffa90400780c */ /* 0x000fe20003f06070 */
[----:B------:R-:W-:Y:S01]  /*6e60*/  LDGSTS.E [R248+0x4008], desc[UR16][R172.64], !P1 ;  /* 0x04008000acf87fae */ /* 0x000fe2000c921850 */
[----:B----4-:R-:W-:-:S02]  /*6e70*/  VIADD R4, R5, 0xffffffcb ;  /* 0xffffffcb05047836 */ /* 0x010fc40000000000 */
[----:B------:R-:W3:Y:S01]  /*6e80*/  LDC R242, c[0x0][0x230] ;  /* 0x00008c00fff27b82 */ /* 0x000ee20000000800 */
[----:B------:R4:W-:Y:S02]  /*6e90*/  STL [R1+0x290], R0 ;  /* 0x0002900001007387 */ /* 0x0009e40000100800 */
[----:B------:R-:W-:Y:S02]  /*6ea0*/  ISETP.GE.U32.AND P1, PT, R4, 0x7fffff8c, PT ;  /* 0x7fffff8c0400780c */ /* 0x000fe40003f26070 */
[----:B------:R-:W-:Y:S01]  /*6eb0*/  LDGSTS.E [R248+0x400c], desc[UR16][R170.64], !P4 ;  /* 0x0400c000aaf87fae */ /* 0x000fe2000e121850 */
[----:B--2---:R-:W-:Y:S02]  /*6ec0*/  VIADD R4, R8, 0xffffffca ;  /* 0xffffffca08047836 */ /* 0x004fe40000000000 */
[----:B------:R-:W2:Y:S01]  /*6ed0*/  LDC R5, c[0x0][0x230] ;  /* 0x00008c00ff057b82 */ /* 0x000ea20000000800 */
[----:B----4-:R-:W-:-:S07]  /*6ee0*/  LOP3.LUT R0, R2, 0x50, RZ, 0x3c, !PT ;  /* 0x0000005002007812 */ /* 0x010fce00078e3cff */
[----:B------:R-:W4:Y:S01]  /*6ef0*/  LDC R8, c[0x0][0x230] ;  /* 0x00008c00ff087b82 */ /* 0x000f220000000800 */
[----:B------:R-:W-:Y:S01]  /*6f00*/  ISETP.GE.U32.AND P4, PT, R4, 0x7fffff8b, PT ;  /* 0x7fffff8b0400780c */ /* 0x000fe20003f86070 */
[----:B------:R-:W-:Y:S02]  /*6f10*/  VIADD R249, R0, UR8 ;  /* 0x0000000800f97c36 */ /* 0x000fe40008000000 */
[----:B-1----:R-:W-:-:S03]  /*6f20*/  VIADD R4, R9, 0xffffffc9 ;  /* 0xffffffc909047836 */ /* 0x002fc60000000000 */
[----:B------:R-:W-:Y:S01]  /*6f30*/  LDGSTS.E [R249], desc[UR16][R168.64], !P2 ;  /* 0x00000000a8f97fae */ /* 0x000fe2000d121850 */
[----:B------:R-:W1:Y:S01]  /*6f40*/  LDC R9, c[0x0][0x230] ;  /* 0x00008c00ff097b82 */ /* 0x000e620000000800 */
[----:B------:R-:W-:Y:S01]  /*6f50*/  ISETP.GE.U32.AND P2, PT, R4, 0x7fffff8a, PT ;  /* 0x7fffff8a0400780c */ /* 0x000fe20003f46070 */
[----:B---3--:R-:W-:Y:S01]  /*6f60*/  VIADD R4, R242, 0xffffffc8 ;  /* 0xffffffc8f2047836 */ /* 0x008fe20000000000 */
[----:B------:R-:W-:Y:S05]  /*6f70*/  LDGSTS.E [R249+0x4], desc[UR16][R166.64], !P5 ;  /* 0x00004000a6f97fae */ /* 0x000fea000e921850 */
[----:B------:R-:W3:Y:S01]  /*6f80*/  LDC R242, c[0x0][0x230] ;  /* 0x00008c00fff27b82 */ /* 0x000ee20000000800 */
[----:B------:R-:W-:Y:S01]  /*6f90*/  ISETP.GE.U32.AND P5, PT, R4, 0x7fffff89, PT ;  /* 0x7fffff890400780c */ /* 0x000fe20003fa6070 */
[----:B------:R-:W-:Y:S04]  /*6fa0*/  LDGSTS.E [R249+0x8], desc[UR16][R164.64], !P6 ;  /* 0x00008000a4f97fae */ /* 0x000fe8000f121850 */
[----:B------:R-:W-:Y:S01]  /*6fb0*/  LDGSTS.E [R249+0xc], desc[UR16][R162.64], !P0 ;  /* 0x0000c000a2f97fae */ /* 0x000fe2000c121850 */
[----:B----4-:R-:W-:-:S02]  /*6fc0*/  VIADD R4, R8, 0xffffffe7 ;  /* 0xffffffe708047836 */ /* 0x010fc40000000000 */
[----:B------:R-:W4:Y:S01]  /*6fd0*/  LDC R8, c[0x0][0x230] ;  /* 0x00008c00ff087b82 */ /* 0x000f220000000800 */
[----:B------:R-:W-:Y:S02]  /*6fe0*/  LDGSTS.E [R249+0x4000], desc[UR16][R160.64], !P1 ;  /* 0x04000000a0f97fae */ /* 0x000fe4000c921850 */
[----:B------:R-:W-:Y:S01]  /*6ff0*/  ISETP.GE.U32.AND P6, PT, R4, 0x7fffffa8, PT ;  /* 0x7fffffa80400780c */ /* 0x000fe20003fc6070 */
[----:B--2---:R-:W-:Y:S01]  /*7000*/  VIADD R4, R5, 0xffffffe6 ;  /* 0xffffffe605047836 */ /* 0x004fe20000000000 */
[----:B------:R-:W-:Y:S03]  /*7010*/  LDGSTS.E [R249+0x4004], desc[UR16][R158.64], !P4 ;  /* 0x040040009ef97fae */ /* 0x000fe6000e121850 */
[----:B------:R-:W2:Y:S01]  /*7020*/  LDC R5, c[0x0][0x230] ;  /* 0x00008c00ff057b82 */ /* 0x000ea20000000800 */
[----:B------:R-:W-:Y:S01]  /*7030*/  ISETP.GE.U32.AND P0, PT, R4, 0x7fffffa7, PT ;  /* 0x7fffffa70400780c */ /* 0x000fe20003f06070 */
[----:B------:R-:W-:Y:S01]  /*7040*/  LDGSTS.E [R249+0x4008], desc[UR16][R156.64], !P2 ;  /* 0x040080009cf97fae */ /* 0x000fe2000d121850 */
[----:B---3--:R-:W-:-:S03]  /*7050*/  VIADD R4, R242, 0xffffffe5 ;  /* 0xffffffe5f2047836 */ /* 0x008fc60000000000 */
[----:B------:R3:W-:Y:S02]  /*7060*/  STL [R1+0x28c], R0 ;  /* 0x00028c0001007387 */ /* 0x0007e40000100800 */
[----:B------:R-:W2:Y:S01]  /*7070*/  LDC R242, c[0x0][0x230] ;  /* 0x00008c00fff27b82 */ /* 0x000ea20000000800 */
[----:B------:R-:W-:Y:S01]  /*7080*/  ISETP.GE.U32.AND P1, PT, R4, 0x7fffffa6, PT ;  /* 0x7fffffa60400780c */ /* 0x000fe20003f26070 */
[----:B------:R-:W-:Y:S01]  /*7090*/  LDGSTS.E [R249+0x400c], desc[UR16][R154.64], !P5 ;  /* 0x0400c0009af97fae */ /* 0x000fe2000e921850 */
[----:B----4-:R-:W-:-:S05]  /*70a0*/  VIADD R4, R8, 0xffffffe4 ;  /* 0xffffffe408047836 */ /* 0x010fca0000000000 */
[----:B------:R-:W4:Y:S01]  /*70b0*/  LDC R8, c[0x0][0x230] ;  /* 0x00008c00ff087b82 */ /* 0x000f220000000800 */
[----:B------:R-:W-:Y:S01]  /*70c0*/  ISETP.GE.U32.AND P4, PT, R4, 0x7fffffa5, PT ;  /* 0x7fffffa50400780c */ /* 0x000fe20003f86070 */
[----:B-1----:R-:W-:Y:S01]  /*70d0*/  VIADD R4, R9, 0xffffffc7 ;  /* 0xffffffc709047836 */ /* 0x002fe20000000000 */
[----:B---3--:R-:W-:-:S05]  /*70e0*/  LOP3.LUT R0, R2, 0x60, RZ, 0x3c, !PT ;  /* 0x0000006002007812 */ /* 0x008fca00078e3cff */
[----:B------:R-:W1:Y:S01]  /*70f0*/  LDC R9, c[0x0][0x230] ;  /* 0x00008c00ff097b82 */ /* 0x000e620000000800 */
[----:B------:R-:W-:Y:S01]  /*7100*/  ISETP.GE.U32.AND P2, PT, R4, 0x7fffff88, PT ;  /* 0x7fffff880400780c */ /* 0x000fe20003f46070 */
[----:B------:R-:W-:Y:S02]  /*7110*/  VIADD R4, R243, 0xffffffc6 ;  /* 0xffffffc6f3047836 */ /* 0x000fe40000000000 */
[----:B------:R-:W-:-:S03]  /*7120*/  VIADD R250, R0, UR8 ;  /* 0x0000000800fa7c36 */ /* 0x000fc60008000000 */
[----:B------:R-:W-:Y:S01]  /*7130*/  ISETP.GE.U32.AND P5, PT, R4, 0x7fffff87, PT ;  /* 0x7fffff870400780c */ /* 0x000fe20003fa6070 */
[----:B--2---:R-:W-:Y:S01]  /*7140*/  VIADD R4, R242, 0xffffffc5 ;  /* 0xffffffc5f2047836 */ /* 0x004fe20000000000 */
[----:B------:R-:W2:Y:S01]  /*7150*/  LDC R243, c[0x0][0x230] ;  /* 0x00008c00fff37b82 */ /* 0x000ea20000000800 */
[----:B------:R-:W-:Y:S03]  /*7160*/  LDGSTS.E [R250], desc[UR16][R152.64], !P6 ;  /* 0x0000000098fa7fae */ /* 0x000fe6000f121850 */
[----:B------:R-:W-:Y:S01]  /*7170*/  ISETP.GE.U32.AND P6, PT, R4, 0x7fffff86, PT ;  /* 0x7fffff860400780c */ /* 0x000fe20003fc6070 */
[----:B------:R-:W-:Y:S01]  /*7180*/  VIADD R4, R5, 0xffffffc4 ;  /* 0xffffffc405047836 */ /* 0x000fe20000000000 */
[----:B------:R-:W-:Y:S02]  /*7190*/  LDGSTS.E [R250+0x4], desc[UR16][R150.64], !P0 ;  /* 0x0000400096fa7fae */ /* 0x000fe4000c121850 */
[----:B------:R-:W3:Y:S02]  /*71a0*/  LDC R242, c[0x0][0x230] ;  /* 0x00008c00fff27b82 */ /* 0x000ee40000000800 */
[----:B------:R1:W-:Y:S01]  /*71b0*/  STL [R1+0x288], R0 ;  /* 0x0002880001007387 */ /* 0x0003e20000100800 */
[----:B------:R-:W-:Y:S01]  /*71c0*/  ISETP.GE.U32.AND P0, PT, R4, 0x7fffff85, PT ;  /* 0x7fffff850400780c */ /* 0x000fe20003f06070 */
[----:B----4-:R-:W-:-:S02]  /*71d0*/  VIADD R4, R8, 0xffffffe3 ;  /* 0xffffffe308047836 */ /* 0x010fc40000000000 */
[----:B------:R-:W-:Y:S02]  /*71e0*/  LDGSTS.E [R250+0x8], desc[UR16][R148.64], !P1 ;  /* 0x0000800094fa7fae */ /* 0x000fe4000c921850 */
[----:B------:R-:W4:Y:S01]  /*71f0*/  LDC R5, c[0x0][0x230] ;  /* 0x00008c00ff057b82 */ /* 0x000f220000000800 */
[----:B------:R-:W-:Y:S01]  /*7200*/  ISETP.GE.U32.AND P1, PT, R4, 0x7fffffa4, PT ;  /* 0x7fffffa40400780c */ /* 0x000fe20003f26070 */
[----:B-1----:R-:W-:Y:S01]  /*7210*/  VIADD R4, R9, 0xffffffe2 ;  /* 0xffffffe209047836 */ /* 0x002fe20000000000 */
[----:B------:R-:W-:Y:S05]  /*7220*/  LDGSTS.E [R250+0xc], desc[UR16][R146.64], !P4 ;  /* 0x0000c00092fa7fae */ /* 0x000fea000e121850 */
[----:B------:R-:W1:Y:S01]  /*7230*/  LDC R0, c[0x0][0x230] ;  /* 0x00008c00ff007b82 */ /* 0x000e620000000800 */
[----:B------:R-:W-:Y:S01]  /*7240*/  ISETP.GE.U32.AND P4, PT, R4, 0x7fffffa3, PT ;  /* 0x7fffffa30400780c */ /* 0x000fe20003f86070 */
[----:B--2---:R-:W-:Y:S01]  /*7250*/  VIADD R4, R243, 0xffffffe1 ;  /* 0xffffffe1f3047836 */ /* 0x004fe20000000000 */
[----:B------:R-:W-:Y:S05]  /*7260*/  LDGSTS.E [R250+0x4000], desc[UR16][R144.64], !P2 ;  /* 0x0400000090fa7fae */ /* 0x000fea000d121850 */
[----:B------:R-:W2:Y:S01]  /*7270*/  LDC R9, c[0x0][0x230] ;  /* 0x00008c00ff097b82 */ /* 0x000ea20000000800 */
[----:B------:R-:W-:Y:S01]  /*7280*/  ISETP.GE.U32.AND P2, PT, R4, 0x7fffffa2, PT ;  /* 0x7fffffa20400780c */ /* 0x000fe20003f46070 */
[----:B---3--:R-:W-:Y:S01]  /*7290*/  VIADD R4, R242, 0xffffffe0 ;  /* 0xffffffe0f2047836 */ /* 0x008fe20000000000 */
[----:B------:R-:W-:Y:S05]  /*72a0*/  LDGSTS.E [R250+0x4004], desc[UR16][R142.64], !P5 ;  /* 0x040040008efa7fae */ /* 0x000fea000e921850 */
[----:B------:R-:W3:Y:S01]  /*72b0*/  LDC R243, c[0x0][0x230] ;  /* 0x00008c00fff37b82 */ /* 0x000ee20000000800 */
[----:B------:R-:W-:Y:S01]  /*72c0*/  ISETP.GE.U32.AND P5, PT, R4, 0x7fffffa1, PT ;  /* 0x7fffffa10400780c */ /* 0x000fe20003fa6070 */
[----:B------:R-:W-:Y:S04]  /*72d0*/  LDGSTS.E [R250+0x4008], desc[UR16][R140.64], !P6 ;  /* 0x040080008cfa7fae */ /* 0x000fe8000f121850 */
[----:B------:R-:W-:Y:S01]  /*72e0*/  LDGSTS.E [R250+0x400c], desc[UR16][R138.64], !P0 ;  /* 0x0400c0008afa7fae */ /* 0x000fe2000c121850 */
[----:B-1----:R-:W-:Y:S01]  /*72f0*/  VIADD R4, R0, 0xffffffc3 ;  /* 0xffffffc300047836 */ /* 0x002fe20000000000 */
[----:B------:R-:W1:Y:S01]  /*7300*/  LDC R8, c[0x0][0x230] ;  /* 0x00008c00ff087b82 */ /* 0x000e620000000800 */
[----:B------:R-:W-:-:S03]  /*7310*/  LOP3.LUT R0, R2, 0x70, RZ, 0x3c, !PT ;  /* 0x0000007002007812 */ /* 0x000fc600078e3cff */
[----:B------:R-:W-:Y:S01]  /*7320*/  ISETP.GE.U32.AND P6, PT, R4, 0x7fffff84, PT ;  /* 0x7fffff840400780c */ /* 0x000fe20003fc6070 */
[----:B----4-:R-:W-:-:S03]  /*7330*/  VIADD R4, R5, 0xffffffc2 ;  /* 0xffffffc205047836 */ /* 0x010fc60000000000 */
[----:B------:R-:W4:Y:S01]  /*7340*/  LDC R242, c[0x0][0x230] ;  /* 0x00008c00fff27b82 */ /* 0x000f220000000800 */
[----:B------:R-:W-:Y:S01]  /*7350*/  VIADD R5, R0, UR8 ;  /* 0x0000000800057c36 */ /* 0x000fe20008000000 */
[----:B------:R-:W-:Y:S01]  /*7360*/  ISETP.GE.U32.AND P0, PT, R4, 0x7fffff83, PT ;  /* 0x7fffff830400780c */ /* 0x000fe20003f06070 */
[----:B--2---:R-:W-:-:S03]  /*7370*/  VIADD R4, R9, 0xffffffc1 ;  /* 0xffffffc109047836 */ /* 0x004fc60000000000 */
[----:B------:R-:W-:Y:S02]  /*7380*/  LDGSTS.E [R5], desc[UR16][R136.64], !P1 ;  /* 0x0000000088057fae */ /* 0x000fe4000c921850 */
[----:B------:R-:W-:Y:S01]  /*7390*/  ISETP.GE.U32.AND P1, PT, R4, 0x7fffff82, PT ;  /* 0x7fffff820400780c */ /* 0x000fe20003f26070 */
[----:B---3--:R-:W-:Y:S01]  /*73a0*/  VIADD R4, R243, 0xffffffc0 ;  /* 0xffffffc0f3047836 */ /* 0x008fe20000000000 */
[----:B------:R-:W-:Y:S01]  /*73b0*/  LDGSTS.E [R5+0x4], desc[UR16][R132.64], !P4 ;  /* 0x0000400084057fae */ /* 0x000fe2000e121850 */
[----:B------:R-:W2:Y:S03]  /*73c0*/  LDC R9, c[0x0][0x230] ;  /* 0x00008c00ff097b82 */ /* 0x000ea60000000800 */
[----:B------:R-:W-:Y:S01]  /*73d0*/  LDGSTS.E [R5+0x8], desc[UR16][R120.64], !P2 ;  /* 0x0000800078057fae */ /* 0x000fe2000d121850 */
[----:B------:R-:W-:Y:S02]  /*73e0*/  ISETP.GE.U32.AND P4, PT, R4, 0x7fffff81, PT ;  /* 0x7fffff810400780c */ /* 0x000fe40003f86070 */
[----:B------:R-:W-:Y:S01]  /*73f0*/  ISETP.GE.AND P2, PT, R7, R4, PT ;  /* 0x000000040700720c */ /* 0x000fe20003f46270 */
[----:B-1----:R-:W-:Y:S01]  /*7400*/  VIADD R4, R8, 0xffffffbf ;  /* 0xffffffbf08047836 */ /* 0x002fe20000000000 */
[----:B------:R-:W-:Y:S01]  /*7410*/  LDGSTS.E [R5+0xc], desc[UR16][R134.64], !P5 ;  /* 0x0000c00086057fae */ /* 0x000fe2000e921850 */
[----:B------:R-:W1:Y:S03]  /*7420*/  LDC R8, c[0x0][0x230] ;  /* 0x00008c00ff087b82 */ /* 0x000e660000000800 */
[----:B------:R-:W-:Y:S01]  /*7430*/  ISETP.GE.U32.AND P5, PT, R4, 0x7fffff80, PT ;  /* 0x7fffff800400780c */ /* 0x000fe20003fa6070 */
[----:B----4-:R-:W-:Y:S01]  /*7440*/  VIADD R4, R242, 0xffffffbe ;  /* 0xffffffbef2047836 */ /* 0x010fe20000000000 */
[----:B------:R-:W-:Y:S03]  /*7450*/  LDGSTS.E [R5+0x4000], desc[UR16][R130.64], !P6 ;  /* 0x0400000082057fae */ /* 0x000fe6000f121850 */
[----:B------:R-:W3:Y:S01]  /*7460*/  LDC R242, c[0x0][0x230] ;  /* 0x00008c00fff27b82 */ /* 0x000ee20000000800 */
[----:B------:R-:W-:Y:S01]  /*7470*/  ISETP.GE.U32.AND P6, PT, R4, 0x7fffff7f, PT ;  /* 0x7fffff7f0400780c */ /* 0x000fe20003fc6070 */
[----:B------:R-:W-:Y:S04]  /*7480*/  STL.64 [R1+0x2a0], R2 ;  /* 0x0002a00201007387 */ /* 0x000fe80000100a00 */
[----:B------:R-:W-:Y:S02]  /*7490*/  LDGSTS.E [R5+0x4004], desc[UR16][R122.64], !P0 ;  /* 0x040040007a057fae */ /* 0x000fe4000c121850 */
[----:B------:R-:W4:Y:S02]  /*74a0*/  LDC R4, c[0x0][0x230] ;  /* 0x00008c00ff047b82 */ /* 0x000f240000000800 */
[----:B------:R2:W-:Y:S04]  /*74b0*/  STL [R1+0x278], R0 ;  /* 0x0002780001007387 */ /* 0x0005e80000100800 */
[----:B------:R-:W3:Y:S02]  /*74c0*/  LDL.64 R10, [R1+0x60] ;  /* 0x00006000010a7983 */ /* 0x000ee40000100a00 */
[----:B------:R-:W3:Y:S02]  /*74d0*/  LDC R243, c[0x0][0x230] ;  /* 0x00008c00fff37b82 */ /* 0x000ee40000000800 */
[----:B------:R-:W3:Y:S04]  /*74e0*/  LDL.64 R18, [R1+0x38] ;  /* 0x0000380001127983 */ /* 0x000ee80000100a00 */
[----:B--2---:R-:W2:Y:S04]  /*74f0*/  LDL R0, [R1+0x48] ;  /* 0x0000480001007983 */ /* 0x004ea80000100800 */
[----:B------:R-:W-:Y:S04]  /*7500*/  LDGSTS.E [R5+0x4008], desc[UR16][R128.64], !P1 ;  /* 0x0400800080057fae */ /* 0x000fe8000c921850 */
[----:B------:R-:W2:Y:S01]  /*7510*/  LDL.64 R20, [R1+0x18] ;  /* 0x0000180001147983 */ /* 0x000ea20000100a00 */
[----:B----4-:R-:W-:-:S03]  /*7520*/  VIADD R4, R4, 0xffffffbd ;  /* 0xffffffbd04047836 */ /* 0x010fc60000000000 */
[----:B------:R-:W-:Y:S02]  /*7530*/  LDGSTS.E [R5+0x400c], desc[UR16][R126.64], !P4 ;  /* 0x0400c0007e057fae */ /* 0x000fe4000e121850 */
[----:B------:R-:W-:Y:S01]  /*7540*/  ISETP.GE.U32.AND P0, PT, R4, 0x7fffff7e, PT ;  /* 0x7fffff7e0400780c */ /* 0x000fe20003f06070 */
[----:B-1----:R-:W-:Y:S01]  /*7550*/  VIADD R4, R8, 0xffffffbc ;  /* 0xffffffbc08047836 */ /* 0x002fe20000000000 */
[----:B------:R-:W-:Y:S01]  /*7560*/  SEL R7, RZ, 0x4, P2 ;  /* 0x00000004ff077807 */ /* 0x000fe20001000000 */
[----:B------:R-:W4:Y:S03]  /*7570*/  LDL.64 R12, [R1+0x30] ;  /* 0x00003000010c7983 */ /* 0x000f260000100a00 */
[----:B------:R-:W-:Y:S01]  /*7580*/  ISETP.GE.U32.AND P1, PT, R4, 0x7fffff7d, PT ;  /* 0x7fffff7d0400780c */ /* 0x000fe20003f26070 */
[----:B------:R-:W-:Y:S01]  /*7590*/  VIADD R4, R9, 0xffffffbb ;  /* 0xffffffbb09047836 */ /* 0x000fe20000000000 */
[----:B------:R-:W4:Y:S04]  /*75a0*/  LDL.64 R22, [R1+0x10] ;  /* 0x0000100001167983 */ /* 0x000f280000100a00 */
[----:B------:R-:W-:Y:S01]  /*75b0*/  ISETP.GE.U32.AND P4, PT, R4, 0x7fffff7c, PT ;  /* 0x7fffff7c0400780c */ /* 0x000fe20003f86070 */
[----:B---3--:R-:W-:Y:S01]  /*75c0*/  VIADD R4, R242, 0xffffffba ;  /* 0xffffffbaf2047836 */ /* 0x008fe20000000000 */
[----:B------:R-:W0:Y:S04]  /*75d0*/  LDGDEPBAR ;  /* 0x00000000000079af */ /* 0x000e280000000000 */
[----:B------:R-:W-:Y:S01]  /*75e0*/  ISETP.GE.U32.AND P2, PT, R4, 0x7fffff7b, PT ;  /* 0x7fffff7b0400780c */ /* 0x000fe20003f46070 */
[----:B------:R-:W-:-:S02]  /*75f0*/  VIADD R4, R243, 0xffffffb9 ;  /* 0xffffffb9f3047836 */ /* 0x000fc40000000000 */
[----:B------:R-:W3:Y:S01]  /*7600*/  LDL.64 R242, [R1+0x58] ;  /* 0x0000580001f27983 */ /* 0x000ee20000100a00 */
[----:B--2---:R-:W-:-:S05]  /*7610*/  VIADD R8, R0, UR8 ;  /* 0x0000000800087c36 */ /* 0x004fca0008000000 */
[----:B------:R-:W-:Y:S04]  /*7620*/  LDGSTS.E [R8+0x18000], desc[UR16][R10.64], P3 ;  /* 0x180000000a087fae */ /* 0x000fe80009921850 */
[----:B------:R-:W-:Y:S04]  /*7630*/  LDGSTS.E [R8+0x18400], desc[UR16][R18.64], P3 ;  /* 0x1840000012087fae */ /* 0x000fe80009921850 */
[----:B------:R-:W-:Y:S04]  /*7640*/  LDGSTS.E [R8+0x18800], desc[UR16][R20.64], P3 ;  /* 0x1880000014087fae */ /* 0x000fe80009921850 */
[----:B------:R-:W2:Y:S01]  /*7650*/  LDL.64 R10, [R1+0x50] ;  /* 0x00005000010a7983 */ /* 0x000ea20000100a00 */
[----:B------:R-:W-:-:S03]  /*7660*/  LOP3.LUT R2, R0, 0x20, RZ, 0x3c, !PT ;  /* 0x0000002000027812 */ /* 0x000fc600078e3cff */
[----:B------:R-:W2:Y:S04]  /*7670*/  LDL.64 R18, [R1+0x28] ;  /* 0x0000280001127983 */ /* 0x000ea80000100a00 */
[----:B------:R-:W-:Y:S04]  /*7680*/  LDGSTS.E [R8+0x18c00], desc[UR16][R112.64], P3 ;  /* 0x18c0000070087fae */ /* 0x000fe80009921850 */
[----:B------:R-:W2:Y:S04]  /*7690*/  LDL.64 R20, [R1+0x8] ;  /* 0x0000080001147983 */ /* 0x000ea80000100a00 */
[----:B------:R-:W-:Y:S04]  /*76a0*/  LDGSTS.E [R8+0x19000], desc[UR16][R110.64], P3 ;  /* 0x190000006e087fae */ /* 0x000fe80009921850 */
[----:B------:R-:W-:Y:S04]  /*76b0*/  LDGSTS.E [R8+0x19400], desc[UR16][R108.64], P3 ;  /* 0x194000006c087fae */ /* 0x000fe80009921850 */
[----:B------:R-:W-:Y:S04]  /*76c0*/  LDGSTS.E [R8+0x19800], desc[UR16][R94.64], P3 ;  /* 0x198000005e087fae */ /* 0x000fe80009921850 */
[----:B------:R-:W-:Y:S01]  /*76d0*/  LDGSTS.E [R8+0x19c00], desc[UR16][R104.64], P3 ;  /* 0x19c0000068087fae */ /* 0x000fe20009921850 */
[----:B------:R-:W-:-:S03]  /*76e0*/  VIADD R9, R2, UR8 ;  /* 0x0000000802097c36 */ /* 0x000fc60008000000 */
[----:B------:R-:W-:Y:S04]  /*76f0*/  LDGSTS.E [R8+0x1a000], desc[UR16][R106.64], P3 ;  /* 0x1a0000006a087fae */ /* 0x000fe80009921850 */
[----:B------:R-:W-:Y:S04]  /*7700*/  LDGSTS.E [R8+0x1a400], desc[UR16][R102.64], P3 ;  /* 0x1a40000066087fae */ /* 0x000fe80009921850 */
[----:B------:R-:W-:Y:S04]  /*7710*/  LDGSTS.E [R8+0x1a800], desc[UR16][R100.64], P3 ;  /* 0x1a80000064087fae */ /* 0x000fe80009921850 */
[----:B------:R-:W-:Y:S04]  /*7720*/  LDGSTS.E [R8+0x1ac00], desc[UR16][R88.64], P3 ;  /* 0x1ac0000058087fae */ /* 0x000fe80009921850 */
[----:B------:R-:W-:Y:S04]  /*7730*/  LDGSTS.E [R8+0x1b000], desc[UR16][R96.64], P3 ;  /* 0x1b00000060087fae */ /* 0x000fe80009921850 */
[----:B------:R-:W-:Y:S04]  /*7740*/  LDGSTS.E [R8+0x1b400], desc[UR16][R98.64], P3 ;  /* 0x1b40000062087fae */ /* 0x000fe80009921850 */
[----:B------:R-:W-:Y:S04]  /*7750*/  LDGSTS.E [R8+0x1b800], desc[UR16][R92.64], P3 ;  /* 0x1b8000005c087fae */ /* 0x000fe80009921850 */
[----:B------:R-:W-:Y:S04]  /*7760*/  LDGSTS.E [R8+0x1bc00], desc[UR16][R90.64], P3 ;  /* 0x1bc000005a087fae */ /* 0x000fe80009921850 */
[----:B------:R1:W-:Y:S04]  /*7770*/  STL [R1+0x284], R2 ;  /* 0x0002840201007387 */ /* 0x0003e80000100800 */
[----:B---3--:R3:W-:Y:S04]  /*7780*/  LDGSTS.E [R9+0x18100], desc[UR16][R242.64], P3 ;  /* 0x18100000f2097fae */ /* 0x0087e80009921850 */
[----:B----4-:R-:W-:Y:S04]  /*7790*/  LDGSTS.E [R9+0x18500], desc[UR16][R12.64], P3 ;  /* 0x185000000c097fae */ /* 0x010fe80009921850 */
[----:B-1----:R-:W4:Y:S04]  /*77a0*/  LDL.LU.64 R2, [R1] ;  /* 0x0000000001027983 */ /* 0x002f280000300a00 */
[----:B------:R-:W-:Y:S04]  /*77b0*/  LDGSTS.E [R9+0x18900], desc[UR16][R22.64], P3 ;  /* 0x1890000016097fae */ /* 0x000fe80009921850 */
[----:B------:R-:W4:Y:S01]  /*77c0*/  LDL.64 R12, [R1+0x40] ;  /* 0x00004000010c7983 */ /* 0x000f220000100a00 */
[----:B---3--:R-:W-:-:S03]  /*77d0*/  LOP3.LUT R242, R0, 0x40, RZ, 0x3c, !PT ;  /* 0x0000004000f27812 */ /* 0x008fc600078e3cff */
[----:B------:R-:W-:Y:S04]  /*77e0*/  LDGSTS.E [R9+0x18d00], desc[UR16][R86.64], P3 ;  /* 0x18d0000056097fae */ /* 0x000fe80009921850 */
[----:B------:R-:W3:Y:S04]  /*77f0*/  LDL.64 R22, [R1+0x20] ;  /* 0x0000200001167983 */ /* 0x000ee80000100a00 */
        /* <DEDUP_REMOVED lines=8> */
[----:B------:R-:W-:Y:S04]  /*7880*/  LDGSTS.E [R9+0x1ad00], desc[UR16][R72.64], P3 ;  /* 0x1ad0000048097fae */ /* 0x000fe80009921850 */
[----:B------:R-:W-:Y:S01]  /*7890*/  LDGSTS.E [R9+0x1b100], desc[UR16][R74.64], P3 ;  /* 0x1b1000004a097fae */ /* 0x000fe20009921850 */
[----:B-1----:R-:W-:-:S03]  /*78a0*/  VIADD R242, R242, UR8 ;  /* 0x00000008f2f27c36 */ /* 0x002fc60008000000 */
[----:B------:R-:W-:Y:S04]  /*78b0*/  LDGSTS.E [R9+0x1b500], desc[UR16][R68.64], P3 ;  /* 0x1b50000044097fae */ /* 0x000fe80009921850 */
[----:B------:R-:W-:Y:S04]  /*78c0*/  LDGSTS.E [R9+0x1b900], desc[UR16][R66.64], P3 ;  /* 0x1b90000042097fae */ /* 0x000fe80009921850 */
[----:B------:R-:W-:Y:S01]  /*78d0*/  LDGSTS.E [R9+0x1bd00], desc[UR16][R56.64], P3 ;  /* 0x1bd0000038097fae */ /* 0x000fe20009921850 */
[----:B------:R-:W-:-:S05]  /*78e0*/  LOP3.LUT R0, R0, 0x60, RZ, 0x3c, !PT ;  /* 0x0000006000007812 */ /* 0x000fca00078e3cff */
[----:B------:R-:W-:Y:S01]  /*78f0*/  VIADD R243, R0, UR8 ;  /* 0x0000000800f37c36 */ /* 0x000fe20008000000 */
[----:B--2---:R-:W-:Y:S04]  /*7900*/  LDGSTS.E [R242+0x18200], desc[UR16][R10.64], P3 ;  /* 0x182000000af27fae */ /* 0x004fe80009921850 */
        /* <DEDUP_REMOVED lines=12> */
[----:B------:R-:W2:Y:S04]  /*79d0*/  LDL.LU.64 R10, [R1+0x2d8] ;  /* 0x0002d800010a7983 */ /* 0x000ea80000300a00 */
[----:B------:R-:W-:Y:S04]  /*79e0*/  LDGSTS.E [R242+0x1b600], desc[UR16][R42.64], P3 ;  /* 0x1b6000002af27fae */ /* 0x000fe80009921850 */
[----:B------:R-:W2:Y:S04]  /*79f0*/  LDL.LU.64 R18, [R1+0x2d0] ;  /* 0x0002d00001127983 */ /* 0x000ea80000300a00 */
[----:B------:R-:W-:Y:S04]  /*7a00*/  LDGSTS.E [R242+0x1ba00], desc[UR16][R32.64], P3 ;  /* 0x1ba0000020f27fae */ /* 0x000fe80009921850 */
[----:B------:R-:W2:Y:S04]  /*7a10*/  LDL.LU.64 R20, [R1+0x2c8] ;  /* 0x0002c80001147983 */ /* 0x000ea80000300a00 */
[----:B------:R-:W-:Y:S04]  /*7a20*/  LDGSTS.E [R242+0x1be00], desc[UR16][R40.64], P3 ;  /* 0x1be0000028f27fae */ /* 0x000fe80009921850 */
[----:B------:R1:W-:Y:S04]  /*7a30*/  STL [R1+0x274], R0 ;  /* 0x0002740001007387 */ /* 0x0003e80000100800 */
[----:B----4-:R-:W-:Y:S01]  /*7a40*/  LDGSTS.E [R243+0x18300], desc[UR16][R12.64], P3 ;  /* 0x183000000cf37fae */ /* 0x010fe20009921850 */
[----:B-1----:R-:W1:Y:S03]  /*7a50*/  LDC R0, c[0x0][0x230] ;  /* 0x00008c00ff007b82 */ /* 0x002e660000000800 */
[----:B---3--:R-:W-:Y:S04]  /*7a60*/  LDGSTS.E [R243+0x18700], desc[UR16][R22.64], P3 ;  /* 0x1870000016f37fae */ /* 0x008fe80009921850 */
[----:B------:R-:W3:Y:S04]  /*7a70*/  LDL.LU.64 R12, [R1+0x2c0] ;  /* 0x0002c000010c7983 */ /* 0x000ee80000300a00 */
[----:B------:R-:W-:Y:S04]  /*7a80*/  LDGSTS.E [R243+0x18b00], desc[UR16][R2.64], P3 ;  /* 0x18b0000002f37fae */ /* 0x000fe80009921850 */
[----:B------:R-:W4:Y:S04]  /*7a90*/  LDL.LU.64 R22, [R1+0x2b8] ;  /* 0x0002b80001167983 */ /* 0x000f280000300a00 */
[----:B----4-:R-:W-:Y:S04]  /*7aa0*/  LDGSTS.E [R243+0x18f00], desc[UR16][R22.64], P3 ;  /* 0x18f0000016f37fae */ /* 0x010fe80009921850 */
[----:B------:R-:W-:Y:S04]  /*7ab0*/  LDGSTS.E [R243+0x19300], desc[UR16][R34.64], P3 ;  /* 0x1930000022f37fae */ /* 0x000fe80009921850 */
[----:B------:R-:W-:Y:S04]  /*7ac0*/  LDGSTS.E [R243+0x19700], desc[UR16][R36.64], P3 ;  /* 0x1970000024f37fae */ /* 0x000fe80009921850 */
[----:B------:R-:W-:Y:S04]  /*7ad0*/  LDGSTS.E [R243+0x19b00], desc[UR16][R30.64], P3 ;  /* 0x19b000001ef37fae */ /* 0x000fe80009921850 */
[----:B------:R-:W-:Y:S04]  /*7ae0*/  LDGSTS.E [R243+0x19f00], desc[UR16][R28.64], P3 ;  /* 0x19f000001cf37fae */ /* 0x000fe80009921850 */
[----:B---3--:R-:W-:Y:S04]  /*7af0*/  LDGSTS.E [R243+0x1a300], desc[UR16][R12.64], P3 ;  /* 0x1a3000000cf37fae */ /* 0x008fe80009921850 */
[----:B------:R-:W-:Y:S04]  /*7b00*/  LDGSTS.E [R243+0x1a700], desc[UR16][R24.64], P3 ;  /* 0x1a70000018f37fae */ /* 0x000fe80009921850 */
[----:B------:R-:W-:Y:S04]  /*7b10*/  LDGSTS.E [R243+0x1ab00], desc[UR16][R26.64], P3 ;  /* 0x1ab000001af37fae */ /* 0x000fe80009921850 */
[----:B--2---:R-:W-:Y:S04]  /*7b20*/  LDGSTS.E [R243+0x1af00], desc[UR16][R20.64], P3 ;  /* 0x1af0000014f37fae */ /* 0x004fe80009921850 */
[----:B------:R-:W-:Y:S04]  /*7b30*/  LDGSTS.E [R243+0x1b300], desc[UR16][R18.64], P3 ;  /* 0x1b30000012f37fae */ /* 0x000fe80009921850 */
[----:B------:R-:W-:Y:S04]  /*7b40*/  LDGSTS.E [R243+0x1b700], desc[UR16][R10.64], P3 ;  /* 0x1b7000000af37fae */ /* 0x000fe80009921850 */
[----:B------:R-:W-:Y:S04]  /*7b50*/  LDGSTS.E [R243+0x1bb00], desc[UR16][R14.64], P3 ;  /* 0x1bb000000ef37fae */ /* 0x000fe80009921850 */
[----:B------:R-:W-:Y:S04]  /*7b60*/  LDGSTS.E [R243+0x1bf00], desc[UR16][R16.64], P3 ;  /* 0x1bf0000010f37fae */ /* 0x000fe80009921850 */
[----:B------:R-:W0:Y:S01]  /*7b70*/  LDGDEPBAR ;  /* 0x00000000000079af */ /* 0x000e220000000000 */
[----:B------:R-:W-:Y:S01]  /*7b80*/  BAR.SYNC.DEFER_BLOCKING 0x0 ;  /* 0x0000000000007b1d */ /* 0x000fe20000010000 */
[----:B------:R-:W-:Y:S01]  /*7b90*/  ISETP.GE.U32.AND P3, PT, R4, 0x7fffff7a, PT ;  /* 0x7fffff7a0400780c */ /* 0x000fe20003f66070 */
[----:B------:R-:W-:-:S04]  /*7ba0*/  IMAD.SHL.U32 R4, R6, 0x40, RZ ;  /* 0x0000004006047824 */ /* 0x000fc800078e00ff */
[----:B------:R-:W-:-:S05]  /*7bb0*/  IMAD.WIDE R118, R4, 0x4, R118 ;  /* 0x0000000404767825 */ /* 0x000fca00078e0276 */
[----:B------:R-:W-:Y:S01]  /*7bc0*/  @!PT LDS RZ, [RZ] ;  /* 0x00000000fffff984 */ /* 0x000fe20000000800 */
[----:B------:R-:W-:Y:S01]  /*7bd0*/  @!PT LDS RZ, [RZ] ;  /* 0x00000000fffff984 */ /* 0x000fe20000000800 */
[----:B------:R-:W-:Y:S01]  /*7be0*/  @!PT LDS RZ, [RZ] ;  /* 0x00000000fffff984 */ /* 0x000fe20000000800 */
[----:B------:R1:W-:Y:S02]  /*7bf0*/  LDGSTS.E [R244+0x8000], desc[UR16][R118.64], !P5 ;  /* 0x0800000076f47fae */ /* 0x0003e4000e921850 */
[----:B-1----:R-:W-:Y:S02]  /*7c00*/  VIADD R118, R0, 0xffffffb8 ;  /* 0xffffffb800767836 */ /* 0x002fe40000000000 */
[----:B------:R-:W-:Y:S01]  /*7c10*/  IMAD.WIDE R116, R4, 0x4, R116 ;  /* 0x0000000404747825 */ /* 0x000fe200078e0274 */
[----:B------:R-:W2:Y:S02]  /*7c20*/  LDL.LU R0, [R1+0x2b0] ;  /* 0x0002b00001007983 */ /* 0x000ea40000300800 */
[----:B------:R-:W-:Y:S02]  /*7c30*/  ISETP.GE.U32.AND P5, PT, R118, 0x7fffff79, PT ;  /* 0x7fffff797600780c */ /* 0x000fe40003fa6070 */
[----:B------:R-:W1:Y:S01]  /*7c40*/  LDC R118, c[0x0][0x230] ;  /* 0x00008c00ff767b82 */ /* 0x000e620000000800 */
[----:B------:R1:W-:Y:S02]  /*7c50*/  LDGSTS.E [R244+0x8004], desc[UR16][R116.64], !P6 ;  /* 0x0800400074f47fae */ /* 0x0003e4000f121850 */
[----:B-1----:R-:W-:-:S05]  /*7c60*/  VIADD R116, R118, 0xffffffb7 ;  /* 0xffffffb776747836 */ /* 0x002fca0000000000 */
[----:B------:R-:W-:Y:S02]  /*7c70*/  ISETP.GE.U32.AND P6, PT, R116, 0x7fffff78, PT ;  /* 0x7fffff787400780c */ /* 0x000fe40003fc6070 */
[----:B------:R-:W1:Y:S01]  /*7c80*/  LDC R116, c[0x0][0x230] ;  /* 0x00008c00ff747b82 */ /* 0x000e620000000800 */
[----:B------:R-:W-:-:S05]  /*7c90*/  IMAD.WIDE R124, R4, 0x4, R124 ;  /* 0x00000004047c7825 */ /* 0x000fca00078e027c */
[----:B------:R-:W-:Y:S01]  /*7ca0*/  LDGSTS.E [R244+0x8008], desc[UR16][R124.64], !P0 ;  /* 0x080080007cf47fae */ /* 0x000fe2000c121850 */
[----:B-1----:R-:W-:-:S05]  /*7cb0*/  VIADD R116, R116, 0xffffffb6 ;  /* 0xffffffb674747836 */ /* 0x002fca0000000000 */
[----:B------:R-:W-:Y:S02]  /*7cc0*/  ISETP.GE.U32.AND P0, PT, R116, 0x7fffff77, PT ;  /* 0x7fffff777400780c */ /* 0x000fe40003f06070 */
[----:B------:R-:W1:Y:S01]  /*7cd0*/  LDC R116, c[0x0][0x230] ;  /* 0x00008c00ff747b82 */ /* 0x000e620000000800 */
[----:B------:R-:W-:-:S05]  /*7ce0*/  IMAD.WIDE R114, R4, 0x4, R114 ;  /* 0x0000000404727825 */ /* 0x000fca00078e0272 */
[----:B------:R1:W-:Y:S02]  /*7cf0*/  LDGSTS.E [R244+0x800c], desc[UR16][R114.64], !P1 ;  /* 0x0800c00072f47fae */ /* 0x0003e4000c921850 */
[----:B-1----:R-:W-:-:S05]  /*7d00*/  VIADD R114, R116, 0xffffff9f ;  /* 0xffffff9f74727836 */ /* 0x002fca0000000000 */
[----:B------:R-:W-:Y:S02]  /*7d10*/  ISETP.GE.U32.AND P1, PT, R114, 0x7fffff60, PT ;  /* 0x7fffff607200780c */ /* 0x000fe40003f26070 */
[----:B------:R-:W1:Y:S01]  /*7d20*/  LDC R114, c[0x0][0x230] ;  /* 0x00008c00ff727b82 */ /* 0x000e620000000800 */
[----:B------:R-:W-:-:S10]  /*7d30*/  IMAD.WIDE R240, R4, 0x4, R240 ;  /* 0x0000000404f07825 */ /* 0x000fd400078e02f0 */
[----:B------:R-:W-:Y:S01]  /*7d40*/  LDGSTS.E [R244+0xc000], desc[UR16][R240.64], !P1 ;  /* 0x0c000000f0f47fae */ /* 0x000fe2000c921850 */
[----:B------:R-:W-:-:S04]  /*7d50*/  IMAD.WIDE R238, R4, 0x4, R238 ;  /* 0x0000000404ee7825 */ /* 0x000fc800078e02ee */
[----:B------:R-:W-:-:S04]  /*7d60*/  IMAD.WIDE R236, R4, 0x4, R236 ;  /* 0x0000000404ec7825 */ /* 0x000fc800078e02ec */
[----:B------:R-:W-:Y:S01]  /*7d70*/  IMAD.WIDE R234, R4, 0x4, R234 ;  /* 0x0000000404ea7825 */ /* 0x000fe200078e02ea */
[----:B------:R-:W3:Y:S03]  /*7d80*/  LDL.LU.64 R240, [R1+0x18] ;  /* 0x0000180001f07983 */ /* 0x000ee60000300a00 */
[----:B-1----:R-:W-:-:S05]  /*7d90*/  VIADD R114, R114, 0xffffff9e ;  /* 0xffffff9e72727836 */ /* 0x002fca0000000000 */
[----:B------:R-:W-:Y:S02]  /*7da0*/  ISETP.GE.U32.AND P1, PT, R114, 0x7fffff5f, PT ;  /* 0x7fffff5f7200780c */ /* 0x000fe40003f26070 */
[----:B------:R-:W1:Y:S11]  /*7db0*/  LDC R114, c[0x0][0x230] ;  /* 0x00008c00ff727b82 */ /* 0x000e760000000800 */
[----:B------:R-:W-:Y:S01]  /*7dc0*/  LDGSTS.E [R244+0xc004], desc[UR16][R238.64], !P1 ;  /* 0x0c004000eef47fae */ /* 0x000fe2000c921850 */
[----:B------:R-:W-:-:S04]  /*7dd0*/  IMAD.WIDE R232, R4, 0x4, R232 ;  /* 0x0000000404e87825 */ /* 0x000fc800078e02e8 */
[----:B------:R-:W-:-:S04]  /*7de0*/  IMAD.WIDE R230, R4, 0x4, R230 ;  /* 0x0000000404e67825 */ /* 0x000fc800078e02e6 */
[----:B------:R-:W-:Y:S01]  /*7df0*/  IMAD.WIDE R228, R4, 0x4, R228 ;  /* 0x0000000404e47825 */ /* 0x000fe200078e02e4 */
[----:B------:R-:W4:Y:S03]  /*7e00*/  LDL.LU.64 R238, [R1+0x38] ;  /* 0x0000380001ee7983 */ /* 0x000f260000300a00 */
[----:B-1----:R-:W-:-:S05]  /*7e10*/  VIADD R114, R114, 0xffffff9d ;  /* 0xffffff9d72727836 */ /* 0x002fca0000000000 */
[----:B------:R-:W-:Y:S02]  /*7e20*/  ISETP.GE.U32.AND P1, PT, R114, 0x7fffff5e, PT ;  /* 0x7fffff5e7200780c */ /* 0x000fe40003f26070 */
[----:B------:R-:W1:Y:S11]  /*7e30*/  LDC R114, c[0x0][0x230] ;  /* 0x00008c00ff727b82 */ /* 0x000e760000000800 */
        /* <DEDUP_REMOVED lines=8> */
[----:B------:R-:W-:Y:S04]  /*7ec0*/  LDGSTS.E [R244+0xc00c], desc[UR16][R234.64], !P1 ;  /* 0x0c00c000eaf47fae */ /* 0x000fe8000c921850 */
[----:B------:R-:W-:Y:S04]  /*7ed0*/  LDGSTS.E [R245+0x8000], desc[UR16][R232.64], !P4 ;  /* 0x08000000e8f57fae */ /* 0x000fe8000e121850 */
[----:B------:R-:W-:Y:S04]  /*7ee0*/  LDGSTS.E [R245+0x8004], desc[UR16][R230.64], !P2 ;  /* 0x08004000e6f57fae */ /* 0x000fe8000d121850 */
[----:B------:R-:W-:Y:S01]  /*7ef0*/  LDGSTS.E [R245+0x8008], desc[UR16][R228.64], !P3 ;  /* 0x08008000e4f57fae */ /* 0x000fe2000d921850 */
[----:B-1----:R-:W-:-:S03]  /*7f00*/  VIADD R114, R114, 0xffffffb5 ;  /* 0xffffffb572727836 */ /* 0x002fc60000000000 */
[----:B------:R-:W-:Y:S02]  /*7f10*/  LDGSTS.E [R245+0x800c], desc[UR16][R226.64], !P5 ;  /* 0x0800c000e2f57fae */ /* 0x000fe4000e921850 */
[----:B------:R-:W-:Y:S02]  /*7f20*/  ISETP.GE.U32.AND P1, PT, R114, 0x7fffff76, PT ;  /* 0x7fffff767200780c */ /* 0x000fe40003f26070 */
[----:B------:R-:W1:Y:S01]  /*7f30*/  LDC R114, c[0x0][0x230] ;  /* 0x00008c00ff727b82 */ /* 0x000e620000000800 */
[----:B------:R-:W-:Y:S01]  /*7f40*/  IMAD.WIDE R220, R4, 0x4, R220 ;  /* 0x0000000404dc7825 */ /* 0x000fe200078e02dc */
[----:B------:R-:W2:Y:S03]  /*7f50*/  LDL.LU R235, [R1+0x248] ;  /* 0x0002480001eb7983 */ /* 0x000ea60000300800 */
[----:B-1----:R-:W-:-:S05]  /*7f60*/  VIADD R114, R114, 0xffffffb4 ;  /* 0xffffffb472727836 */ /* 0x002fca0000000000 */
[----:B------:R-:W-:Y:S02]  /*7f70*/  ISETP.GE.U32.AND P4, PT, R114, 0x7fffff75, PT ;  /* 0x7fffff757200780c */ /* 0x000fe40003f86070 */
[----:B------:R-:W1:Y:S02]  /*7f80*/  LDC R114, c[0x0][0x230] ;  /* 0x00008c00ff727b82 */ /* 0x000e640000000800 */
        /* <DEDUP_REMOVED lines=8> */
[----:B------:R-:W1:Y:S11]  /*8010*/  LDC R114, c[0x0][0x230] ;  /* 0x00008c00ff727b82 */ /* 0x000e760000000800 */
[----:B------:R-:W-:Y:S01]  /*8020*/  LDGSTS.E [R245+0xc000], desc[UR16][R224.64], !P5 ;  /* 0x0c000000e0f57fae */ /* 0x000fe2000e921850 */
        /* <DEDUP_REMOVED lines=10> */
[----:B------:R-:W1:Y:S01]  /*80d0*/  LDC R114, c[0x0][0x230] ;  /* 0x00008c00ff727b82 */ /* 0x000e620000000800 */
[----:B------:R-:W-:-:S10]  /*80e0*/  IMAD.WIDE R218, R4, 0x4, R218 ;  /* 0x0000000404da7825 */ /* 0x000fd400078e02da */
[----:B------:R-:W-:Y:S01]  /*80f0*/  LDGSTS.E [R245+0xc00c], desc[UR16][R218.64], !P5 ;  /* 0x0c00c000daf57fae */ /* 0x000fe2000e921850 */
        /* <DEDUP_REMOVED lines=89> */
[----:B------:R4:W-:Y:S01]  /*8690*/  LDGSTS.E [R248+0x8004], desc[UR16][R182.64], !P1 ;  /* 0x08004000b6f87fae */ /* 0x0009e2000c921850 */
[----:B------:R-:W-:-:S05]  /*86a0*/  IMAD.WIDE R180, R4, 0x4, R180 ;  /* 0x0000000404b47825 */ /* 0x000fca00078e02b4 */
[----:B------:R-:W-:Y:S01]  /*86b0*/  LDGSTS.E [R248+0x8008], desc[UR16][R180.64], !P4 ;  /* 0x08008000b4f87fae */ /* 0x000fe2000e121850 */
[----:B------:R-:W-:-:S05]  /*86c0*/  IMAD.WIDE R178, R4, 0x4, R178 ;  /* 0x0000000404b27825 */ /* 0x000fca00078e02b2 */
[----:B------:R-:W-:Y:S01]  /*86d0*/  LDGSTS.E [R248+0x800c], desc[UR16][R178.64], !P2 ;  /* 0x0800c000b2f87fae */ /* 0x000fe2000d121850 */
[----:B------:R-:W-:Y:S01]  /*86e0*/  IMAD.WIDE R176, R4, 0x4, R176 ;  /* 0x0000000404b07825 */ /* 0x000fe200078e02b0 */
[----:B----4-:R-:W4:Y:S03]  /*86f0*/  LDC R183, c[0x0][0x230] ;  /* 0x00008c00ffb77b82 */ /* 0x010f260000000800 */
        /* <DEDUP_REMOVED lines=103> */
[----:B------:R-:W-:-:S04]  /*8d70*/  IMAD.WIDE R138, R4, 0x4, R138 ;  /* 0x00000004048a7825 */ /* 0x000fc800078e028a */
[----:B------:R-:W-:Y:S01]  /*8d80*/  IMAD.WIDE R136, R4, 0x4, R136 ;  /* 0x0000000404887825 */ /* 0x000fe200078e0288 */
[----:B------:R-:W-:Y:S04]  /*8d90*/  LDGSTS.E [R250+0xc00c], desc[UR16][R138.64], !P4 ;  /* 0x0c00c0008afa7fae */ /* 0x000fe8000e121850 */
[----:B------:R-:W-:Y:S01]  /*8da0*/  LDGSTS.E [R5+0x8000], desc[UR16][R136.64], !P5 ;  /* 0x0800000088057fae */ /* 0x000fe2000e921850 */
[----:B------:R-:W-:Y:S01]  /*8db0*/  ISETP.GT.AND P5, PT, R251, 0x7f, PT ;  /* 0x0000007ffb00780c */ /* 0x000fe20003fa4270 */
[----:B-1----:R-:W-:-:S05]  /*8dc0*/  VIADD R114, R114, 0xffffff81 ;  /* 0xffffff8172727836 */ /* 0x002fca0000000000 */
[----:B------:R-:W-:Y:S02]  /*8dd0*/  ISETP.GE.U32.AND P4, PT, R114, 0x7fffff42, PT ;  /* 0x7fffff427200780c */ /* 0x000fe40003f86070 */
[----:B------:R-:W-:Y:S02]  /*8de0*/  SEL R114, R7, RZ, P5 ;  /* 0x000000ff07727207 */ /* 0x000fe40002800000 */
[----:B------:R-:W3:Y:S01]  /*8df0*/  LDL.LU R7, [R1+0x2ac] ;  /* 0x0002ac0001077983 */ /* 0x000ee20000300800 */
[----:B------:R-:W-:-:S04]  /*8e00*/  IMAD.WIDE R132, R4, 0x4, R132 ;  /* 0x0000000404847825 */ /* 0x000fc800078e0284 */
[----:B------:R-:W-:Y:S01]  /*8e10*/  IMAD.WIDE R120, R4, 0x4, R120 ;  /* 0x0000000404787825 */ /* 0x000fe200078e0278 */
[----:B------:R-:W-:Y:S04]  /*8e20*/  LDGSTS.E [R5+0x8004], desc[UR16][R132.64], !P6 ;  /* 0x0800400084057fae */ /* 0x000fe8000f121850 */
[----:B------:R-:W-:Y:S01]  /*8e30*/  LDGSTS.E [R5+0x8008], desc[UR16][R120.64], !P0 ;  /* 0x0800800078057fae */ /* 0x000fe2000c121850 */
[----:B--2---:R-:W-:-:S03]  /*8e40*/  ISETP.GE.AND P0, PT, R0, R235, PT ;  /* 0x000000eb0000720c */ /* 0x004fc60003f06270 */
[----:B------:R-:W5:Y:S01]  /*8e50*/  LDL.LU R0, [R1+0x2a8] ;  /* 0x0002a80001007983 */ /* 0x000f620000300800 */
[----:B----4-:R-:W-:Y:S01]  /*8e60*/  VIADD R183, R183, 0xffffff80 ;  /* 0xffffff80b7b77836 */ /* 0x010fe20000000000 */
[----:B------:R-:W-:Y:S01]  /*8e70*/  ISETP.NE.U32.AND P6, PT, R114, RZ, PT ;  /* 0x000000ff7200720c */ /* 0x000fe20003fc5070 */
[----:B---3--:R-:W-:-:S04]  /*8e80*/  IMAD.SHL.U32 R186, R7, 0x40, RZ ;  /* 0x0000004007ba7824 */ /* 0x008fc800078e00ff */
[C---:B------:R-:W-:Y:S02]  /*8e90*/  IMAD.WIDE R118, R186.reuse, 0x4, R236 ;  /* 0x00000004ba767825 */ /* 0x040fe400078e02ec */
[----:B------:R-:W2:Y:S02]  /*8ea0*/  LDL.LU.64 R236, [R1+0x58] ;  /* 0x0000580001ec7983 */ /* 0x000ea40000300a00 */
[C---:B------:R-:W-:Y:S02]  /*8eb0*/  IMAD.WIDE R116, R186.reuse, 0x4, R238 ;  /* 0x00000004ba747825 */ /* 0x040fe400078e02ee */
[----:B------:R-:W3:Y:S01]  /*8ec0*/  LDL.LU.64 R238, [R1+0x30] ;  /* 0x0000300001ee7983 */ /* 0x000ee20000300a00 */
[----:B------:R-:W-:Y:S01]  /*8ed0*/  ISETP.GE.U32.AND P5, PT, R183, 0x7fffff41, PT ;  /* 0x7fffff41b700780c */ /* 0x000fe20003fa6070 */
[----:B------:R-:W-:Y:S02]  /*8ee0*/  IMAD.WIDE R114, R186, 0x4, R240 ;  /* 0x00000004ba727825 */ /* 0x000fe400078e02f0 */
[----:B------:R-:W4:Y:S02]  /*8ef0*/  LDL.LU.64 R240, [R1+0x10] ;  /* 0x0000100001f07983 */ /* 0x000f240000300a00 */
[----:B------:R-:W-:-:S04]  /*8f00*/  IMAD.WIDE R134, R4, 0x4, R134 ;  /* 0x0000000404867825 */ /* 0x000fc800078e0286 */
[C---:B------:R-:W-:Y:S01]  /*8f10*/  IMAD.WIDE R130, R4.reuse, 0x4, R130 ;  /* 0x0000000404827825 */ /* 0x040fe200078e0282 */
[----:B------:R-:W-:Y:S03]  /*8f20*/  LDGSTS.E [R5+0x800c], desc[UR16][R134.64], !P1 ;  /* 0x0800c00086057fae */ /* 0x000fe6000c921850 */
[C---:B------:R-:W-:Y:S01]  /*8f30*/  IMAD.WIDE R122, R4.reuse, 0x4, R122 ;  /* 0x00000004047a7825 */ /* 0x040fe200078e027a */
[----:B------:R-:W-:Y:S03]  /*8f40*/  LDGSTS.E [R5+0xc000], desc[UR16][R130.64], !P2 ;  /* 0x0c00000082057fae */ /* 0x000fe6000d121850 */
[C---:B------:R-:W-:Y:S01]  /*8f50*/  IMAD.WIDE R128, R4.reuse, 0x4, R128 ;  /* 0x0000000404807825 */ /* 0x040fe200078e0280 */
[----:B------:R-:W-:Y:S03]  /*8f60*/  LDGSTS.E [R5+0xc004], desc[UR16][R122.64], !P3 ;  /* 0x0c0040007a057fae */ /* 0x000fe6000d921850 */
[----:B------:R-:W-:Y:S01]  /*8f70*/  IMAD.WIDE R126, R4, 0x4, R126 ;  /* 0x00000004047e7825 */ /* 0x000fe200078e027e */
[----:B------:R-:W-:Y:S03]  /*8f80*/  LDGSTS.E [R5+0xc008], desc[UR16][R128.64], !P4 ;  /* 0x0c00800080057fae */ /* 0x000fe6000e121850 */
[C---:B------:R-:W-:Y:S01]  /*8f90*/  IMAD.WIDE R112, R186.reuse, 0x4, R112 ;  /* 0x00000004ba707825 */ /* 0x040fe200078e0270 */
[----:B------:R-:W-:Y:S03]  /*8fa0*/  LDGSTS.E [R5+0xc00c], desc[UR16][R126.64], !P5 ;  /* 0x0c00c0007e057fae */ /* 0x000fe6000e921850 */
[C---:B------:R-:W-:Y:S01]  /*8fb0*/  IMAD.WIDE R110, R186.reuse, 0x4, R110 ;  /* 0x00000004ba6e7825 */ /* 0x040fe200078e026e */
[----:B------:R-:W0:Y:S03]  /*8fc0*/  LDGDEPBAR ;  /* 0x00000000000079af */ /* 0x000e260000000000 */
[C---:B------:R-:W-:Y:S01]  /*8fd0*/  IMAD.WIDE R108, R186.reuse, 0x4, R108 ;  /* 0x00000004ba6c7825 */ /* 0x040fe200078e026c */
[----:B------:R-:W-:Y:S03]  /*8fe0*/  LDGSTS.E [R8+0x20000], desc[UR16][R118.64], P6 ;  /* 0x2000000076087fae */ /* 0x000fe6000b121850 */
[C---:B------:R-:W-:Y:S01]  /*8ff0*/  IMAD.WIDE R94, R186.reuse, 0x4, R94 ;  /* 0x00000004ba5e7825 */ /* 0x040fe200078e025e */
[----:B------:R-:W-:Y:S04]  /*9000*/  LDGSTS.E [R8+0x20400], desc[UR16][R116.64], P6 ;  /* 0x2040000074087fae */ /* 0x000fe8000b121850 */
[----:B------:R-:W-:Y:S04]  /*9010*/  LDGSTS.E [R8+0x20800], desc[UR16][R114.64], P6 ;  /* 0x2080000072087fae */ /* 0x000fe8000b121850 */
[----:B------:R-:W-:Y:S04]  /*9020*/  LDGSTS.E [R8+0x20c00], desc[UR16][R112.64], P6 ;  /* 0x20c0000070087fae */ /* 0x000fe8000b121850 */
[----:B------:R-:W-:Y:S04]  /*9030*/  LDGSTS.E [R8+0x21000], desc[UR16][R110.64], P6 ;  /* 0x210000006e087fae */ /* 0x000fe8000b121850 */
[----:B------:R-:W-:Y:S04]  /*9040*/  LDGSTS.E [R8+0x21400], desc[UR16][R108.64], P6 ;  /* 0x214000006c087fae */ /* 0x000fe8000b121850 */
[----:B------:R3:W-:Y:S02]  /*9050*/  LDGSTS.E [R8+0x21800], desc[UR16][R94.64], P6 ;  /* 0x218000005e087fae */ /* 0x0007e4000b121850 */
[----:B---3--:R-:W-:-:S02]  /*9060*/  IMAD.WIDE R94, R186, 0x4, R238 ;  /* 0x00000004ba5e7825 */ /* 0x008fc400078e02ee */
[----:B------:R-:W3:Y:S02]  /*9070*/  LDL.LU.64 R238, [R1+0x50] ;  /* 0x0000500001ee7983 */ /* 0x000ee40000300a00 */
[----:B------:R-:W-:-:S04]  /*9080*/  IMAD.WIDE R104, R186, 0x4, R104 ;  /* 0x00000004ba687825 */ /* 0x000fc800078e0268 */
[C---:B------:R-:W-:Y:S01]  /*9090*/  IMAD.WIDE R106, R186.reuse, 0x4, R106 ;  /* 0x00000004ba6a7825 */ /* 0x040fe200078e026a */
[----:B------:R-:W-:Y:S03]  /*90a0*/  LDGSTS.E [R8+0x21c00], desc[UR16][R104.64], P6 ;  /* 0x21c0000068087fae */ /* 0x000fe6000b121850 */
[C---:B------:R-:W-:Y:S01]  /*90b0*/  IMAD.WIDE R102, R186.reuse, 0x4, R102 ;  /* 0x00000004ba667825 */ /* 0x040fe200078e0266 */
[----:B------:R-:W-:Y:S03]  /*90c0*/  LDGSTS.E [R8+0x22000], desc[UR16][R106.64], P6 ;  /* 0x220000006a087fae */ /* 0x000fe6000b121850 */
[C---:B------:R-:W-:Y:S01]  /*90d0*/  IMAD.WIDE R100, R186.reuse, 0x4, R100 ;  /* 0x00000004ba647825 */ /* 0x040fe200078e0264 */
[----:B------:R-:W-:Y:S03]  /*90e0*/  LDGSTS.E [R8+0x22400], desc[UR16][R102.64], P6 ;  /* 0x2240000066087fae */ /* 0x000fe6000b121850 */
[C---:B------:R-:W-:Y:S01]  /*90f0*/  IMAD.WIDE R88, R186.reuse, 0x4, R88 ;  /* 0x00000004ba587825 */ /* 0x040fe200078e0258 */
[----:B------:R-:W-:Y:S03]  /*9100*/  LDGSTS.E [R8+0x22800], desc[UR16][R100.64], P6 ;  /* 0x2280000064087fae */ /* 0x000fe6000b121850 */
[C---:B------:R-:W-:Y:S01]  /*9110*/  IMAD.WIDE R96, R186.reuse, 0x4, R96 ;  /* 0x00000004ba607825 */ /* 0x040fe200078e0260 */
[----:B------:R2:W-:Y:S03]  /*9120*/  LDGSTS.E [R8+0x22c00], desc[UR16][R88.64], P6 ;  /* 0x22c0000058087fae */ /* 0x0005e6000b121850 */
[C---:B------:R-:W-:Y:S01]  /*9130*/  IMAD.WIDE R98, R186.reuse, 0x4, R98 ;  /* 0x00000004ba627825 */ /* 0x040fe200078e0262 */
[----:B------:R-:W-:Y:S03]  /*9140*/  LDGSTS.E [R8+0x23000], desc[UR16][R96.64], P6 ;  /* 0x2300000060087fae */ /* 0x000fe6000b121850 */
[C---:B------:R-:W-:Y:S01]  /*9150*/  IMAD.WIDE R92, R186.reuse, 0x4, R92 ;  /* 0x00000004ba5c7825 */ /* 0x040fe200078e025c */
[----:B------:R-:W-:Y:S04]  /*9160*/  LDGSTS.E [R8+0x23400], desc[UR16][R98.64], P6 ;  /* 0x2340000062087fae */ /* 0x000fe8000b121850 */
[----:B------:R4:W-:Y:S01]  /*9170*/  LDGSTS.E [R8+0x23800], desc[UR16][R92.64], P6 ;  /* 0x238000005c087fae */ /* 0x0009e2000b121850 */
[----:B------:R-:W-:-:S04]  /*9180*/  IMAD.WIDE R90, R186, 0x4, R90 ;  /* 0x00000004ba5a7825 */ /* 0x000fc800078e025a */
[C---:B--2---:R-:W-:Y:S01]  /*9190*/  IMAD.WIDE R88, R186.reuse, 0x4, R236 ;  /* 0x00000004ba587825 */ /* 0x044fe200078e02ec */
[----:B------:R-:W-:Y:S03]  /*91a0*/  LDGSTS.E [R8+0x23c00], desc[UR16][R90.64], P6 ;  /* 0x23c000005a087fae */ /* 0x000fe6000b121850 */
[C---:B------:R-:W-:Y:S01]  /*91b0*/  IMAD.WIDE R86, R186.reuse, 0x4, R86 ;  /* 0x00000004ba567825 */ /* 0x040fe200078e0256 */
[----:B------:R-:W-:Y:S03]  /*91c0*/  LDGSTS.E [R9+0x20100], desc[UR16][R88.64], P6 ;  /* 0x2010000058097fae */ /* 0x000fe6000b121850 */
[C---:B----4-:R-:W-:Y:S01]  /*91d0*/  IMAD.WIDE R92, R186.reuse, 0x4, R240 ;  /* 0x00000004ba5c7825 */ /* 0x050fe200078e02f0 */
[----:B------:R-:W-:Y:S04]  /*91e0*/  LDGSTS.E [R9+0x20500], desc[UR16][R94.64], P6 ;  /* 0x205000005e097fae */ /* 0x000fe8000b121850 */
[----:B------:R-:W2:Y:S01]  /*91f0*/  LDL.LU.64 R240, [R1+0x28] ;  /* 0x0000280001f07983 */ /* 0x000ea20000300a00 */
[----:B------:R-:W-:-:S03]  /*9200*/  IMAD.WIDE R84, R186, 0x4, R84 ;  /* 0x00000004ba547825 */ /* 0x000fc600078e0254 */
[----:B------:R-:W4:Y:S01]  /*9210*/  LDL.LU.64 R236, [R1+0x8] ;  /* 0x0000080001ec7983 */ /* 0x000f220000300a00 */
[----:B------:R-:W-:-:S03]  /*9220*/  IMAD.WIDE R70, R186, 0x4, R70 ;  /* 0x00000004ba467825 */ /* 0x000fc600078e0246 */
[----:B------:R-:W-:Y:S01]  /*9230*/  LDGSTS.E [R9+0x20900], desc[UR16][R92.64], P6 ;  /* 0x209000005c097fae */ /* 0x000fe2000b121850 */
        /* <DEDUP_REMOVED lines=21> */
[----:B------:R2:W-:Y:S03]  /*9390*/  LDGSTS.E [R9+0x23500], desc[UR16][R68.64], P6 ;  /* 0x2350000044097fae */ /* 0x0005e6000b121850 */
[C---:B------:R-:W-:Y:S01]  /*93a0*/  IMAD.WIDE R56, R186.reuse, 0x4, R56 ;  /* 0x00000004ba387825 */ /* 0x040fe200078e0238 */
[----:B------:R-:W-:Y:S04]  /*93b0*/  LDGSTS.E [R9+0x23900], desc[UR16][R66.64], P6 ;  /* 0x2390000042097fae */ /* 0x000fe8000b121850 */
[----:B------:R4:W-:Y:S01]  /*93c0*/  LDGSTS.E [R9+0x23d00], desc[UR16][R56.64], P6 ;  /* 0x23d0000038097fae */ /* 0x0009e2000b121850 */
[----:B------:R-:W-:-:S03]  /*93d0*/  IMAD.WIDE R62, R186, 0x4, R62 ;  /* 0x00000004ba3e7825 */ /* 0x000fc600078e023e */
[----:B------:R-:W-:Y:S01]  /*93e0*/  LDGSTS.E [R242+0x20200], desc[UR16][R64.64], P6 ;  /* 0x2020000040f27fae */ /* 0x000fe2000b121850 */
[----:B------:R-:W-:-:S04]  /*93f0*/  IMAD.WIDE R46, R186, 0x4, R46 ;  /* 0x00000004ba2e7825 */ /* 0x000fc800078e022e */
[----:B------:R-:W-:-:S04]  /*9400*/  IMAD.WIDE R58, R186, 0x4, R58 ;  /* 0x00000004ba3a7825 */ /* 0x000fc800078e023a */
[----:B------:R-:W-:-:S04]  /*9410*/  IMAD.WIDE R60, R186, 0x4, R60 ;  /* 0x00000004ba3c7825 */ /* 0x000fc800078e023c */
[C---:B--2---:R-:W-:Y:S02]  /*9420*/  IMAD.WIDE R68, R186.reuse, 0x4, R240 ;  /* 0x00000004ba447825 */ /* 0x044fe400078e02f0 */
[----:B------:R-:W2:Y:S02]  /*9430*/  LDL.LU.64 R240, [R1+0x20] ;  /* 0x0000200001f07983 */ /* 0x000ea40000300a00 */
[C---:B----4-:R-:W-:Y:S02]  /*9440*/  IMAD.WIDE R8, R186.reuse, 0x4, R236 ;  /* 0x00000004ba087825 */ /* 0x050fe400078e02ec */
[----:B------:R-:W-:Y:S02]  /*9450*/  LDGSTS.E [R242+0x20600], desc[UR16][R68.64], P6 ;  /* 0x2060000044f27fae */ /* 0x000fe4000b121850 */
[C---:B------:R-:W-:Y:S02]  /*9460*/  IMAD.WIDE R54, R186.reuse, 0x4, R54 ;  /* 0x00000004ba367825 */ /* 0x040fe400078e0236 */
[----:B------:R3:W-:Y:S02]  /*9470*/  LDGSTS.E [R242+0x20a00], desc[UR16][R8.64], P6 ;  /* 0x20a0000008f27fae */ /* 0x0007e4000b121850 */
[----:B------:R-:W-:-:S02]  /*9480*/  IMAD.WIDE R52, R186, 0x4, R52 ;  /* 0x00000004ba347825 */ /* 0x000fc400078e0234 */
[----:B------:R-:W-:Y:S02]  /*9490*/  LDGSTS.E [R242+0x20e00], desc[UR16][R62.64], P6 ;  /* 0x20e000003ef27fae */ /* 0x000fe4000b121850 */
[C---:B------:R-:W-:Y:S02]  /*94a0*/  IMAD.WIDE R38, R186.reuse, 0x4, R38 ;  /* 0x00000004ba267825 */ /* 0x040fe400078e0226 */
[----:B------:R-:W-:Y:S02]  /*94b0*/  LDGSTS.E [R242+0x21200], desc[UR16][R46.64], P6 ;  /* 0x212000002ef27fae */ /* 0x000fe4000b121850 */
[C---:B------:R-:W-:Y:S02]  /*94c0*/  IMAD.WIDE R48, R186.reuse, 0x4, R48 ;  /* 0x00000004ba307825 */ /* 0x040fe400078e0230 */
[----:B------:R-:W-:Y:S02]  /*94d0*/  LDGSTS.E [R242+0x21600], desc[UR16][R58.64], P6 ;  /* 0x216000003af27fae */ /* 0x000fe4000b121850 */
        /* <DEDUP_REMOVED lines=9> */
[----:B------:R-:W-:Y:S04]  /*9570*/  LDGSTS.E [R242+0x22a00], desc[UR16][R48.64], P6 ;  /* 0x22a0000030f27fae */ /* 0x000fe8000b121850 */
[----:B------:R-:W-:Y:S04]  /*9580*/  LDGSTS.E [R242+0x22e00], desc[UR16][R50.64], P6 ;  /* 0x22e0000032f27fae */ /* 0x000fe8000b121850 */
[----:B------:R-:W-:Y:S04]  /*9590*/  LDGSTS.E [R242+0x23200], desc[UR16][R44.64], P6 ;  /* 0x232000002cf27fae */ /* 0x000fe8000b121850 */
[----:B------:R-:W-:Y:S04]  /*95a0*/  LDGSTS.E [R242+0x23600], desc[UR16][R42.64], P6 ;  /* 0x236000002af27fae */ /* 0x000fe8000b121850 */
[----:B------:R-:W-:Y:S04]  /*95b0*/  LDGSTS.E [R242+0x23a00], desc[UR16][R32.64], P6 ;  /* 0x23a0000020f27fae */ /* 0x000fe8000b121850 */
[----:B------:R-:W-:Y:S01]  /*95c0*/  LDGSTS.E [R242+0x23e00], desc[UR16][R40.64], P6 ;  /* 0x23e0000028f27fae */ /* 0x000fe2000b121850 */
[----:B---3--:R-:W-:-:S05]  /*95d0*/  IMAD.WIDE R8, R186, 0x4, R238 ;  /* 0x00000004ba087825 */ /* 0x008fca00078e02ee */
[----:B------:R1:W-:Y:S02]  /*95e0*/  LDGSTS.E [R243+0x20300], desc[UR16][R8.64], P6 ;  /* 0x2030000008f37fae */ /* 0x0003e4000b121850 */
[C---:B-1----:R-:W-:Y:S02]  /*95f0*/  IMAD.WIDE R8, R186.reuse, 0x4, R2 ;  /* 0x00000004ba087825 */ /* 0x042fe400078e0202 */
[----:B------:R-:W5:Y:S02]  /*9600*/  LDL.LU.64 R2, [R1+0x2a0] ;  /* 0x0002a00001027983 */ /* 0x000f640000300a00 */
[----:B------:R-:W-:-:S04]  /*9610*/  IMAD.WIDE R22, R186, 0x4, R22 ;  /* 0x00000004ba167825 */ /* 0x000fc800078e0216 */
[----:B------:R-:W-:-:S04]  /*9620*/  IMAD.WIDE R34, R186, 0x4, R34 ;  /* 0x00000004ba227825 */ /* 0x000fc800078e0222 */
[----:B------:R-:W-:Y:S01]  /*9630*/  IMAD.WIDE R36, R186, 0x4, R36 ;  /* 0x00000004ba247825 */ /* 0x000fe200078e0224 */
[----:B------:R-:W-:-:S03]  /*9640*/  ISETP.GE.AND P1, PT, R251, 0x40, PT ;  /* 0x00000040fb00780c */ /* 0x000fc60003f26270 */
[----:B------:R-:W-:-:S04]  /*9650*/  IMAD.WIDE R30, R186, 0x4, R30 ;  /* 0x00000004ba1e7825 */ /* 0x000fc800078e021e */
[----:B------:R-:W-:-:S04]  /*9660*/  IMAD.WIDE R28, R186, 0x4, R28 ;  /* 0x00000004ba1c7825 */ /* 0x000fc800078e021c */
[----:B------:R-:W-:-:S04]  /*9670*/  IMAD.WIDE R12, R186, 0x4, R12 ;  /* 0x00000004ba0c7825 */ /* 0x000fc800078e020c */
[----:B------:R-:W-:-:S04]  /*9680*/  IMAD.WIDE R24, R186, 0x4, R24 ;  /* 0x00000004ba187825 */ /* 0x000fc800078e0218 */
[----:B--2---:R-:W-:-:S05]  /*9690*/  IMAD.WIDE R32, R186, 0x4, R240 ;  /* 0x00000004ba207825 */ /* 0x004fca00078e02f0 */
        /* <DEDUP_REMOVED lines=14> */
[----:B------:R1:W-:Y:S04]  /*9780*/  LDGSTS.E [R243+0x22700], desc[UR16][R24.64], P6 ;  /* 0x2270000018f37fae */ /* 0x0003e8000b121850 */
[----:B------:R2:W-:Y:S04]  /*9790*/  LDGSTS.E [R243+0x22b00], desc[UR16][R26.64], P6 ;  /* 0x22b000001af37fae */ /* 0x0005e8000b121850 */
[----:B------:R3:W-:Y:S04]  /*97a0*/  LDGSTS.E [R243+0x22f00], desc[UR16][R20.64], P6 ;  /* 0x22f0000014f37fae */ /* 0x0007e8000b121850 */
[----:B------:R3:W-:Y:S04]  /*97b0*/  LDGSTS.E [R243+0x23300], desc[UR16][R18.64], P6 ;  /* 0x2330000012f37fae */ /* 0x0007e8000b121850 */
[----:B------:R3:W-:Y:S04]  /*97c0*/  LDGSTS.E [R243+0x23700], desc[UR16][R10.64], P6 ;  /* 0x237000000af37fae */ /* 0x0007e8000b121850 */
[----:B------:R3:W-:Y:S04]  /*97d0*/  LDGSTS.E [R243+0x23b00], desc[UR16][R14.64], P6 ;  /* 0x23b000000ef37fae */ /* 0x0007e8000b121850 */
[----:B------:R3:W-:Y:S01]  /*97e0*/  LDGSTS.E [R243+0x23f00], desc[UR16][R16.64], P6 ;  /* 0x23f0000010f37fae */ /* 0x0007e2000b121850 */
[----:B------:R-:W-:-:S03]  /*97f0*/  CS2R R88, SRZ ;  /* 0x0000000000587805 */ /* 0x000fc6000001ff00 */
[----:B------:R-:W0:Y:S01]  /*9800*/  LDGDEPBAR ;  /* 0x00000000000079af */ /* 0x000e220000000000 */
[----:B------:R-:W-:Y:S02]  /*9810*/  CS2R R90, SRZ ;  /* 0x00000000005a7805 */ /* 0x000fe4000001ff00 */
[----:B------:R-:W-:Y:S02]  /*9820*/  CS2R R92, SRZ ;  /* 0x00000000005c7805 */ /* 0x000fe4000001ff00 */
[----:B------:R-:W-:Y:S02]  /*9830*/  CS2R R94, SRZ ;  /* 0x00000000005e7805 */ /* 0x000fe4000001ff00 */
[----:B------:R-:W-:Y:S02]  /*9840*/  CS2R R96, SRZ ;  /* 0x0000000000607805 */ /* 0x000fe4000001ff00 */
[----:B------:R-:W-:Y:S02]  /*9850*/  CS2R R98, SRZ ;  /* 0x0000000000627805 */ /* 0x000fe4000001ff00 */
[----:B------:R-:W-:-:S02]  /*9860*/  CS2R R100, SRZ ;  /* 0x0000000000647805 */ /* 0x000fc4000001ff00 */
        /* <DEDUP_REMOVED lines=25> */
[----:B-1----:R-:W-:Y:S02]  /*9a00*/  CS2R R24, SRZ ;  /* 0x0000000000187805 */ /* 0x002fe4000001ff00 */
[----:B--2---:R-:W-:Y:S02]  /*9a10*/  CS2R R26, SRZ ;  /* 0x00000000001a7805 */ /* 0x004fe4000001ff00 */
        /* <DEDUP_REMOVED lines=29> */
[----:B------:R-:W-:Y:S01]  /*9bf0*/  CS2R R86, SRZ ;  /* 0x0000000000567805 */ /* 0x000fe2000001ff00 */
[----:B---3--:R-:W-:Y:S06]  /*9c00*/  @!P1 BRA `(.L_x_0) ;  /* 0x0000007c00789947 */ /* 0x008fec0003800000 */
[----:B------:R-:W2:Y:S04]  /*9c10*/  LDL.LU R240, [R1+0x150] ;  /* 0x0001500001f07983 */ /* 0x000ea80000300800 */
[----:B------:R-:W3:Y:S04]  /*9c20*/  LDL.LU R239, [R1+0x68] ;  /* 0x0000680001ef7983 */ /* 0x000ee80000300800 */
[----:B------:R-:W4:Y:S04]  /*9c30*/  LDL.LU R231, [R1+0x6c] ;  /* 0x00006c0001e77983 */ /* 0x000f280000300800 */
[----:B------:R-:W4:Y:S04]  /*9c40*/  LDL.LU R232, [R1+0x70] ;  /* 0x0000700001e87983 */ /* 0x000f280000300800 */
[----:B------:R-:W4:Y:S04]  /*9c50*/  LDL.LU R233, [R1+0x74] ;  /* 0x0000740001e97983 */ /* 0x000f280000300800 */
[----:B------:R-:W4:Y:S01]  /*9c60*/  LDL.LU R241, [R1+0x78] ;  /* 0x0000780001f17983 */ /* 0x000f220000300800 */
[----:B------:R-:W-:Y:S01]  /*9c70*/  SHF.R.S32.HI R5, RZ, 0x1f, R6 ;  /* 0x0000001fff057819 */ /* 0x000fe20000011406 */
[----:B------:R-:W-:Y:S01]  /*9c80*/  IMAD.SHL.U32 R29, R186, 0x8, RZ ;  /* 0x00000008ba1d7824 */ /* 0x000fe200078e00ff */
[----:B------:R-:W-:Y:S01]  /*9c90*/  SHF.R.S32.HI R7, RZ, 0x1f, R252 ;  /* 0x0000001fff077819 */ /* 0x000fe200000114fc */
[----:B-----5:R-:W-:Y:S01]  /*9ca0*/  STL [R1+0x2a8], R3 ;  /* 0x0002a80301007387 */ /* 0x020fe20000100800 */
[----:B------:R-:W-:-:S03]  /*9cb0*/  SHF.R.S32.HI R185, RZ, 0x1f, R186 ;  /* 0x0000001fffb97819 */ /* 0x000fc600000114ba */
[----:B------:R-:W-:Y:S04]  /*9cc0*/  STL [R1+0x2a4], R2 ;  /* 0x0002a40201007387 */ /* 0x000fe80000100800 */
[----:B------:R1:W-:Y:S01]  /*9cd0*/  STL [R1+0x2a0], R0 ;  /* 0x0002a00001007387 */ /* 0x0003e20000100800 */
[----:B------:R-:W-:-:S03]  /*9ce0*/  SHF.L.U64.HI R25, R186, 0x3, R185 ;  /* 0x00000003ba197819 */ /* 0x000fc600000102b9 */
[----:B------:R-:W4:Y:S04]  /*9cf0*/  LDL.LU R234, [R1+0x7c] ;  /* 0x00007c0001ea7983 */ /* 0x000f280000300800 */
[----:B------:R-:W4:Y:S01]  /*9d00*/  LDL.LU R236, [R1+0x80] ;  /* 0x0000800001ec7983 */ /* 0x000f220000300800 */
[----:B-1----:R-:W-:Y:S02]  /*9d10*/  SHF.L.U64.HI R0, R6, 0x2, R5 ;  /* 0x0000000206007819 */ /* 0x002fe40000010205 */
[----:B------:R-:W-:Y:S01]  /*9d20*/  SHF.L.U64.HI R5, R252, 0x2, R7 ;  /* 0x00000002fc057819 */ /* 0x000fe20000010207 */
[----:B------:R-:W4:Y:S01]  /*9d30*/  LDL.LU R238, [R1+0x84] ;  /* 0x0000840001ee7983 */ /* 0x000f220000300800 */
[----:B--2---:R-:W-:-:S04]  /*9d40*/  SHF.R.S32.HI R24, RZ, 0x1f, R240 ;  /* 0x0000001fff187819 */ /* 0x004fc800000114f0 */
[----:B------:R-:W-:Y:S02]  /*9d50*/  SHF.L.U64.HI R24, R240, 0x2, R24 ;  /* 0x00000002f0187819 */ /* 0x000fe40000010218 */
[----:B------:R-:W2:Y:S01]  /*9d60*/  LDL.LU R240, [R1+0x88] ;  /* 0x0000880001f07983 */ /* 0x000ea20000300800 */
[----:B---3--:R-:W-:Y:S02]  /*9d70*/  SHF.R.S32.HI R8, RZ, 0x1f, R239 ;  /* 0x0000001fff087819 */ /* 0x008fe400000114ef */
[C---:B------:R-:W-:Y:S01]  /*9d80*/  LEA R187, P1, R239.reuse, R29, 0x2 ;  /* 0x0000001defbb7211 */ /* 0x040fe200078210ff */
[----:B------:R1:W-:Y:S01]  /*9d90*/  STL [R1+0x2ac], R5 ;  /* 0x0002ac0501007387 */ /* 0x0003e20000100800 */
[----:B----4-:R-:W-:Y:S02]  /*9da0*/  SHF.R.S32.HI R16, RZ, 0x1f, R231 ;  /* 0x0000001fff107819 */ /* 0x010fe400000114e7 */
[----:B------:R-:W-:Y:S01]  /*9db0*/  LEA.HI.X R13, R239, R25, R8, 0x2, P1 ;  /* 0x00000019ef0d7211 */ /* 0x000fe200008f1408 */
[----:B------:R3:W-:Y:S01]  /*9dc0*/  STL [R1+0x150], R0 ;  /* 0x0001500001007387 */ /* 0x0007e20000100800 */
[----:B------:R-:W-:-:S02]  /*9dd0*/  LEA R6, P1, R231, R29, 0x2 ;  /* 0x0000001de7067211 */ /* 0x000fc400078210ff */
[----:B------:R-:W-:Y:S01]  /*9de0*/  SHF.R.S32.HI R14, RZ, 0x1f, R232 ;  /* 0x0000001fff0e7819 */ /* 0x000fe200000114e8 */
[----:B------:R-:W4:Y:S01]  /*9df0*/  LDL.LU R244, [R1+0x8c] ;  /* 0x00008c0001f47983 */ /* 0x000f220000300800 */
[-C--:B------:R-:W-:Y:S02]  /*9e00*/  LEA R7, P2, R232, R29.reuse, 0x2 ;  /* 0x0000001de8077211 */ /* 0x080fe400078410ff */
[----:B------:R-:W-:Y:S01]  /*9e10*/  SHF.R.S32.HI R12, RZ, 0x1f, R233 ;  /* 0x0000001fff0c7819 */ /* 0x000fe200000114e9 */
[----:B------:R-:W3:Y:S01]  /*9e20*/  LDL.LU R235, [R1+0x90] ;  /* 0x0000900001eb7983 */ /* 0x000ee20000300800 */
[-C--:B------:R-:W-:Y:S02]  /*9e30*/  LEA R8, P3, R233, R29.reuse, 0x2 ;  /* 0x0000001de9087211 */ /* 0x080fe400078610ff */
[----:B------:R-:W-:Y:S01]  /*9e40*/  SHF.R.S32.HI R10, RZ, 0x1f, R241 ;  /* 0x0000001fff0a7819 */ /* 0x000fe200000114f1 */
[----:B------:R-:W3:Y:S01]  /*9e50*/  LDL.LU R237, [R1+0x94] ;  /* 0x0000940001ed7983 */ /* 0x000ee20000300800 */
[----:B------:R-:W-:-:S02]  /*9e60*/  LEA R9, P4, R241, R29, 0x2 ;  /* 0x0000001df1097211 */ /* 0x000fc400078810ff */
[-C--:B------:R-:W-:Y:S01]  /*9e70*/  LEA.HI.X R15, R231, R25.reuse, R16, 0x2, P1 ;  /* 0x00000019e70f7211 */ /* 0x080fe200008f1410 */
[----:B------:R-:W3:Y:S01]  /*9e80*/  LDL.LU R239, [R1+0x98] ;  /* 0x0000980001ef7983 */ /* 0x000ee20000300800 */
[-C--:B------:R-:W-:Y:S02]  /*9e90*/  LEA.HI.X R17, R232, R25.reuse, R14, 0x2, P2 ;  /* 0x00000019e8117211 */ /* 0x080fe400010f140e */
[-C--:B------:R-:W-:Y:S01]  /*9ea0*/  LEA.HI.X R19, R233, R25.reuse, R12, 0x2, P3 ;  /* 0x00000019e9137211 */ /* 0x080fe200018f140c */
[----:B------:R-:W3:Y:S01]  /*9eb0*/  LDL.LU R231, [R1+0x9c] ;  /* 0x00009c0001e77983 */ /* 0x000ee20000300800 */
[----:B------:R-:W-:-:S03]  /*9ec0*/  LEA.HI.X R21, R241, R25, R10, 0x2, P4 ;  /* 0x00000019f1157211 */ /* 0x000fc600020f140a */
[----:B------:R-:W3:Y:S04]  /*9ed0*/  LDL.LU R232, [R1+0xa0] ;  /* 0x0000a00001e87983 */ /* 0x000ee80000300800 */
[----:B------:R-:W3:Y:S04]  /*9ee0*/  LDL.LU R233, [R1+0xa4] ;  /* 0x0000a40001e97983 */ /* 0x000ee80000300800 */
[----:B------:R-:W3:Y:S01]  /*9ef0*/  LDL.LU R241, [R1+0xa8] ;  /* 0x0000a80001f17983 */ /* 0x000ee20000300800 */
[----:B------:R-:W-:Y:S02]  /*9f00*/  SHF.R.S32.HI R22, RZ, 0x1f, R234 ;  /* 0x0000001fff167819 */ /* 0x000fe400000114ea */
[----:B------:R-:W-:-:S02]  /*9f10*/  LEA R11, P1, R234, R29, 0x2 ;  /* 0x0000001dea0b7211 */ /* 0x000fc400078210ff */
[----:B------:R-:W-:Y:S02]  /*9f20*/  SHF.R.S32.HI R20, RZ, 0x1f, R236 ;  /* 0x0000001fff147819 */ /* 0x000fe400000114ec */
[----:B------:R-:W-:Y:S02]  /*9f30*/  SHF.R.S32.HI R18, RZ, 0x1f, R238 ;  /* 0x0000001fff127819 */ /* 0x000fe400000114ee */
[-C--:B------:R-:W-:Y:S02]  /*9f40*/  LEA R10, P2, R236, R29.reuse, 0x2 ;  /* 0x0000001dec0a7211 */ /* 0x080fe400078410ff */
[----:B------:R-:W-:Y:S02]  /*9f50*/  LEA R12, P3, R238, R29, 0x2 ;  /* 0x0000001dee0c7211 */ /* 0x000fe400078610ff */
[-C--:B------:R-:W-:Y:S02]  /*9f60*/  LEA.HI.X R23, R234, R25.reuse, R22, 0x2, P1 ;  /* 0x00000019ea177211 */ /* 0x080fe400008f1416 */
[-C--:B------:R-:W-:Y:S01]  /*9f70*/  LEA.HI.X R153, R236, R25.reuse, R20, 0x2, P2 ;  /* 0x00000019ec997211 */ /* 0x080fe200010f1414 */
[----:B------:R-:W3:Y:S01]  /*9f80*/  LDL.LU R234, [R1+0xac] ;  /* 0x0000ac0001ea7983 */ /* 0x000ee20000300800 */
[----:B------:R-:W-:-:S03]  /*9f90*/  LEA.HI.X R155, R238, R25, R18, 0x2, P3 ;  /* 0x00000019ee9b7211 */ /* 0x000fc600018f1412 */
[----:B------:R-:W3:Y:S04]  /*9fa0*/  LDL.LU R236, [R1+0xb0] ;  /* 0x0000b00001ec7983 */ /* 0x000ee80000300800 */
[----:B------:R-:W3:Y:S01]  /*9fb0*/  LDL.LU R238, [R1+0xb4] ;  /* 0x0000b40001ee7983 */ /* 0x000ee20000300800 */
[----:B--2---:R-:W-:Y:S02]  /*9fc0*/  SHF.R.S32.HI R16, RZ, 0x1f, R240 ;  /* 0x0000001fff107819 */ /* 0x004fe400000114f0 */
[----:B------:R-:W-:-:S04]  /*9fd0*/  LEA R14, P4, R240, R29, 0x2 ;  /* 0x0000001df00e7211 */ /* 0x000fc800078810ff */
[----:B------:R-:W-:Y:S02]  /*9fe0*/  LEA.HI.X R157, R240, R25, R16, 0x2, P4 ;  /* 0x00000019f09d7211 */ /* 0x000fe400020f1410 */
[----:B------:R-:W2:Y:S01]  /*9ff0*/  LDL.LU R240, [R1+0xb8] ;  /* 0x0000b80001f07983 */ /* 0x000ea20000300800 */
[----:B----4-:R-:W-:Y:S02]  /*a000*/  SHF.R.S32.HI R32, RZ, 0x1f, R244 ;  /* 0x0000001fff207819 */ /* 0x010fe400000114f4 */
[-C--:B------:R-:W-:Y:S02]  /*a010*/  LEA R16, P1, R244, R29.reuse, 0x2 ;  /* 0x0000001df4107211 */ /* 0x080fe400078210ff */
[----:B---3--:R-:W-:Y:S02]  /*a020*/  SHF.R.S32.HI R30, RZ, 0x1f, R235 ;  /* 0x0000001fff1e7819 */ /* 0x008fe400000114eb */
[----:B------:R-:W-:Y:S02]  /*a030*/  LEA R18, P2, R235, R29, 0x2 ;  /* 0x0000001deb127211 */ /* 0x000fe400078410ff */
[----:B------:R-:W-:-:S02]  /*a040*/  SHF.R.S32.HI R28, RZ, 0x1f, R237 ;  /* 0x0000001fff1c7819 */ /* 0x000fc400000114ed */
[-C--:B------:R-:W-:Y:S02]  /*a050*/  LEA R20, P3, R237, R29.reuse, 0x2 ;  /* 0x0000001ded147211 */ /* 0x080fe400078610ff */
[----:B------:R-:W-:Y:S02]  /*a060*/  SHF.R.S32.HI R26, RZ, 0x1f, R239 ;  /* 0x0000001fff1a7819 */ /* 0x000fe400000114ef */
[----:B------:R-:W-:Y:S02]  /*a070*/  LEA R22, P4, R239, R29, 0x2 ;  /* 0x0000001def167211 */ /* 0x000fe400078810ff */
[-C--:B------:R-:W-:Y:S02]  /*a080*/  LEA.HI.X R159, R244, R25.reuse, R32, 0x2, P1 ;  /* 0x00000019f49f7211 */ /* 0x080fe400008f1420 */
[----:B------:R-:W-:Y:S01]  /*a090*/  LEA.HI.X R161, R235, R25, R30, 0x2, P2 ;  /* 0x00000019eba17211 */ /* 0x000fe200010f141e */
[----:B------:R-:W3:Y:S01]  /*a0a0*/  LDL.LU R244, [R1+0xbc] ;  /* 0x0000bc0001f47983 */ /* 0x000ee20000300800 */
[----:B------:R-:W-:-:S02]  /*a0b0*/  SHF.R.S32.HI R32, RZ, 0x1f, R231 ;  /* 0x0000001fff207819 */ /* 0x000fc400000114e7 */
[----:B------:R-:W-:Y:S01]  /*a0c0*/  LEA R152, P1, R231, R29, 0x2 ;  /* 0x0000001de7987211 */ /* 0x000fe200078210ff */
[----:B------:R-:W4:Y:S01]  /*a0d0*/  LDL.LU R235, [R1+0xc0] ;  /* 0x0000c00001eb7983 */ /* 0x000f220000300800 */
[----:B------:R-:W-:Y:S02]  /*a0e0*/  LEA.HI.X R163, R237, R25, R28, 0x2, P3 ;  /* 0x00000019eda37211 */ /* 0x000fe400018f141c */
[----:B------:R-:W-:Y:S01]  /*a0f0*/  SHF.R.S32.HI R30, RZ, 0x1f, R232 ;  /* 0x0000001fff1e7819 */ /* 0x000fe200000114e8 */
[----:B------:R-:W4:Y:S01]  /*a100*/  LDL.LU R237, [R1+0xc4] ;  /* 0x0000c40001ed7983 */ /* 0x000f220000300800 */
[----:B------:R-:W-:Y:S02]  /*a110*/  LEA R154, P2, R232, R29, 0x2 ;  /* 0x0000001de89a7211 */ /* 0x000fe400078410ff */
[----:B------:R-:W-:Y:S02]  /*a120*/  LEA.HI.X R165, R239, R25, R26, 0x2, P4 ;  /* 0x00000019efa57211 */ /* 0x000fe400020f141a */
[----:B------:R-:W-:Y:S01]  /*a130*/  SHF.R.S32.HI R28, RZ, 0x1f, R233 ;  /* 0x0000001fff1c7819 */ /* 0x000fe200000114e9 */
[----:B------:R-:W4:Y:S01]  /*a140*/  LDL.LU R239, [R1+0xc8] ;  /* 0x0000c80001ef7983 */ /* 0x000f220000300800 */
[----:B------:R-:W-:-:S02]  /*a150*/  LEA R156, P3, R233, R29, 0x2 ;  /* 0x0000001de99c7211 */ /* 0x000fc400078610ff */
[----:B------:R-:W-:Y:S02]  /*a160*/  SHF.R.S32.HI R26, RZ, 0x1f, R241 ;  /* 0x0000001fff1a7819 */ /* 0x000fe400000114f1 */
[----:B------:R-:W-:Y:S02]  /*a170*/  LEA R158, P4, R241, R29, 0x2 ;  /* 0x0000001df19e7211 */ /* 0x000fe400078810ff */
[-C--:B------:R-:W-:Y:S02]  /*a180*/  LEA.HI.X R167, R231, R25.reuse, R32, 0x2, P1 ;  /* 0x00000019e7a77211 */ /* 0x080fe400008f1420 */
[-C--:B------:R-:W-:Y:S01]  /*a190*/  LEA.HI.X R169, R232, R25.reuse, R30, 0x2, P2 ;  /* 0x00000019e8a97211 */ /* 0x080fe200010f141e */
[----:B------:R-:W4:Y:S01]  /*a1a0*/  LDL.LU R231, [R1+0xcc] ;  /* 0x0000cc0001e77983 */ /* 0x000f220000300800 */
[-C--:B------:R-:W-:Y:S02]  /*a1b0*/  LEA.HI.X R171, R233, R25.reuse, R28, 0x2, P3 ;  /* 0x00000019e9ab7211 */ /* 0x080fe400018f141c */
[----:B------:R-:W-:Y:S01]  /*a1c0*/  LEA.HI.X R173, R241, R25, R26, 0x2, P4 ;  /* 0x00000019f1ad7211 */ /* 0x000fe200020f141a */
[----:B------:R-:W4:Y:S04]  /*a1d0*/  LDL.LU R232, [R1+0xd0] ;  /* 0x0000d00001e87983 */ /* 0x000f280000300800 */
[----:B------:R-:W4:Y:S04]  /*a1e0*/  LDL.LU R233, [R1+0xd4] ;  /* 0x0000d40001e97983 */ /* 0x000f280000300800 */
[----:B------:R-:W4:Y:S01]  /*a1f0*/  LDL.LU R241, [R1+0xd8] ;  /* 0x0000d80001f17983 */ /* 0x000f220000300800 */
[----:B------:R-:W-:-:S02]  /*a200*/  SHF.R.S32.HI R174, RZ, 0x1f, R234 ;  /* 0x0000001fffae7819 */ /* 0x000fc400000114ea */
[-C--:B------:R-:W-:Y:S02]  /*a210*/  LEA R160, P1, R234, R29.reuse, 0x2 ;  /* 0x0000001deaa07211 */ /* 0x080fe400078210ff */
[----:B------:R-:W-:Y:S02]  /*a220*/  SHF.R.S32.HI R28, RZ, 0x1f, R236 ;  /* 0x0000001fff1c7819 */ /* 0x000fe400000114ec */
[-C--:B------:R-:W-:Y:S02]  /*a230*/  LEA R162, P2, R236, R29.reuse, 0x2 ;  /* 0x0000001deca27211 */ /* 0x080fe400078410ff */
[----:B------:R-:W-:Y:S02]  /*a240*/  SHF.R.S32.HI R176, RZ, 0x1f, R238 ;  /* 0x0000001fffb07819 */ /* 0x000fe400000114ee */
[----:B------:R-:W-:Y:S02]  /*a250*/  LEA R164, P3, R238, R29, 0x2 ;  /* 0x0000001deea47211 */ /* 0x000fe400078610ff */
[----:B------:R-:W-:-:S02]  /*a260*/  LEA.HI.X R174, R234, R25, R174, 0x2, P1 ;  /* 0x00000019eaae7211 */ /* 0x000fc400008f14ae */
[-C--:B------:R-:W-:Y:S01]  /*a270*/  LEA.HI.X R175, R236, R25.reuse, R28, 0x2, P2 ;  /* 0x00000019ecaf7211 */ /* 0x080fe200010f141c */
[----:B------:R-:W4:Y:S01]  /*a280*/  LDL.LU R234, [R1+0xdc] ;  /* 0x0000dc0001ea7983 */ /* 0x000f220000300800 */
[----:B------:R-:W-:-:S03]  /*a290*/  LEA.HI.X R176, R238, R25, R176, 0x2, P3 ;  /* 0x00000019eeb07211 */ /* 0x000fc600018f14b0 */
[----:B------:R-:W4:Y:S04]  /*a2a0*/  LDL.LU R236, [R1+0xe0] ;  /* 0x0000e00001ec7983 */ /* 0x000f280000300800 */
[----:B------:R-:W4:Y:S01]  /*a2b0*/  LDL.LU R238, [R1+0xe4] ;  /* 0x0000e40001ee7983 */ /* 0x000f220000300800 */
[----:B--2---:R-:W-:Y:S02]  /*a2c0*/  SHF.R.S32.HI R26, RZ, 0x1f, R240 ;  /* 0x0000001fff1a7819 */ /* 0x004fe400000114f0 */
[----:B------:R-:W-:-:S04]  /*a2d0*/  LEA R166, P4, R240, R29, 0x2 ;  /* 0x0000001df0a67211 */ /* 0x000fc800078810ff */
[----:B------:R-:W-:Y:S02]  /*a2e0*/  LEA.HI.X R177, R240, R25, R26, 0x2, P4 ;  /* 0x00000019f0b17211 */ /* 0x000fe400020f141a */
[----:B------:R-:W2:Y:S01]  /*a2f0*/  LDL.LU R240, [R1+0xe8] ;  /* 0x0000e80001f07983 */ /* 0x000ea20000300800 */
[----:B---3--:R-:W-:Y:S02]  /*a300*/  SHF.R.S32.HI R178, RZ, 0x1f, R244 ;  /* 0x0000001fffb27819 */ /* 0x008fe400000114f4 */
[-C--:B------:R-:W-:Y:S02]  /*a310*/  LEA R168, P1, R244, R29.reuse, 0x2 ;  /* 0x0000001df4a87211 */ /* 0x080fe400078210ff */
[----:B----4-:R-:W-:Y:S02]  /*a320*/  SHF.R.S32.HI R28, RZ, 0x1f, R235 ;  /* 0x0000001fff1c7819 */ /* 0x010fe400000114eb */
[----:B------:R-:W-:Y:S02]  /*a330*/  LEA R170, P2, R235, R29, 0x2 ;  /* 0x0000001debaa7211 */ /* 0x000fe400078410ff */
[----:B------:R-:W-:-:S02]  /*a340*/  SHF.R.S32.HI R180, RZ, 0x1f, R237 ;  /* 0x0000001fffb47819 */ /* 0x000fc400000114ed */
[----:B------:R-:W-:Y:S02]  /*a350*/  LEA R172, P3, R237, R29, 0x2 ;  /* 0x0000001dedac7211 */ /* 0x000fe400078610ff */
[----:B------:R-:W-:Y:S02]  /*a360*/  LEA.HI.X R178, R244, R25, R178, 0x2, P1 ;  /* 0x00000019f4b27211 */ /* 0x000fe400008f14b2 */
[----:B------:R-:W-:Y:S01]  /*a370*/  SHF.R.S32.HI R26, RZ, 0x1f, R239 ;  /* 0x0000001fff1a7819 */ /* 0x000fe200000114ef */
[----:B------:R-:W3:Y:S01]  /*a380*/  LDL.LU R244, [R1+0xec] ;  /* 0x0000ec0001f47983 */ /* 0x000ee20000300800 */
[----:B------:R-:W-:Y:S02]  /*a390*/  LEA R189, P4, R239, R29, 0x2 ;  /* 0x0000001defbd7211 */ /* 0x000fe400078810ff */
[-C--:B------:R-:W-:Y:S02]  /*a3a0*/  LEA.HI.X R179, R235, R25.reuse, R28, 0x2, P2 ;  /* 0x00000019ebb37211 */ /* 0x080fe400010f141c */
[-C--:B------:R-:W-:Y:S01]  /*a3b0*/  LEA.HI.X R180, R237, R25.reuse, R180, 0x2, P3 ;  /* 0x00000019edb47211 */ /* 0x080fe200018f14b4 */
[----:B------:R-:W4:Y:S01]  /*a3c0*/  LDL.LU R235, [R1+0xf0] ;  /* 0x0000f00001eb7983 */ /* 0x000f220000300800 */
[----:B------:R-:W-:-:S02]  /*a3d0*/  LEA.HI.X R181, R239, R25, R26, 0x2, P4 ;  /* 0x00000019efb57211 */ /* 0x000fc400020f141a */
[----:B------:R-:W-:Y:S01]  /*a3e0*/  SHF.R.S32.HI R192, RZ, 0x1f, R231 ;  /* 0x0000001fffc07819 */ /* 0x000fe200000114e7 */
[----:B------:R-:W4:Y:S01]  /*a3f0*/  LDL.LU R237, [R1+0xf4] ;  /* 0x0000f40001ed7983 */ /* 0x000f220000300800 */
[-C--:B------:R-:W-:Y:S02]  /*a400*/  LEA R193, P1, R231, R29.reuse, 0x2 ;  /* 0x0000001de7c17211 */ /* 0x080fe400078210ff */
[----:B------:R-:W-:Y:S01]  /*a410*/  SHF.R.S32.HI R194, RZ, 0x1f, R232 ;  /* 0x0000001fffc27819 */ /* 0x000fe200000114e8 */
[----:B------:R-:W4:Y:S01]  /*a420*/  LDL.LU R239, [R1+0xf8] ;  /* 0x0000f80001ef7983 */ /* 0x000f220000300800 */
[-C--:B------:R-:W-:Y:S02]  /*a430*/  LEA R195, P2, R232, R29.reuse, 0x2 ;  /* 0x0000001de8c37211 */ /* 0x080fe400078410ff */
[----:B------:R-:W-:Y:S02]  /*a440*/  SHF.R.S32.HI R196, RZ, 0x1f, R233 ;  /* 0x0000001fffc47819 */ /* 0x000fe400000114e9 */
        /* <DEDUP_REMOVED lines=32> */
[-C--:B------:R-:W-:Y:S02]  /*a650*/  LEA R213, P3, R237, R29.reuse, 0x2 ;  /* 0x0000001dedd57211 */ /* 0x080fe400078610ff */
[----:B------:R-:W-:Y:S02]  /*a660*/  SHF.R.S32.HI R214, RZ, 0x1f, R239 ;  /* 0x0000001fffd67819 */ /* 0x000fe400000114ef */
[C---:B------:R-:W-:Y:S02]  /*a670*/  LEA R215, P4, R239.reuse, R29, 0x2 ;  /* 0x0000001defd77211 */ /* 0x040fe400078810ff */
[-C--:B------:R-:W-:Y:S02]  /*a680*/  LEA.HI.X R208, R244, R25.reuse, R208, 0x2, P1 ;  /* 0x00000019f4d07211 */ /* 0x080fe400008f14d0 */
[-C--:B------:R-:W-:Y:S01]  /*a690*/  LEA.HI.X R214, R239, R25.reuse, R214, 0x2, P4 ;  /* 0x00000019efd67211 */ /* 0x080fe200020f14d6 */
[----:B------:R-:W3:Y:S01]  /*a6a0*/  LDL.LU R244, [R1+0x11c] ;  /* 0x00011c0001f47983 */ /* 0x000ee20000300800 */
[----:B------:R-:W-:-:S02]  /*a6b0*/  LEA.HI.X R210, R235, R25, R210, 0x2, P2 ;  /* 0x00000019ebd27211 */ /* 0x000fc400010f14d2 */
[----:B------:R-:W-:Y:S01]  /*a6c0*/  LEA.HI.X R212, R237, R25, R212, 0x2, P3 ;  /* 0x00000019edd47211 */ /* 0x000fe200018f14d4 */
[----:B------:R-:W4:Y:S04]  /*a6d0*/  LDL.LU R235, [R1+0x120] ;  /* 0x0001200001eb7983 */ /* 0x000f280000300800 */
[----:B------:R-:W4:Y:S04]  /*a6e0*/  LDL.LU R237, [R1+0x124] ;  /* 0x0001240001ed7983 */ /* 0x000f280000300800 */
[----:B------:R-:W4:Y:S01]  /*a6f0*/  LDL.LU R239, [R1+0x128] ;  /* 0x0001280001ef7983 */ /* 0x000f220000300800 */
[----:B------:R-:W-:-:S02]  /*a700*/  SHF.R.S32.HI R26, RZ, 0x1f, R241 ;  /* 0x0000001fff1a7819 */ /* 0x000fc400000114f1 */
[----:B------:R-:W-:-:S04]  /*a710*/  LEA R224, P4, R241, R29, 0x2 ;  /* 0x0000001df1e07211 */ /* 0x000fc800078810ff */
[----:B------:R-:W-:Y:S02]  /*a720*/  LEA.HI.X R223, R241, R25, R26, 0x2, P4 ;  /* 0x00000019f1df7211 */ /* 0x000fe400020f141a */
[----:B------:R-:W4:Y:S04]  /*a730*/  LDL.LU R241, [R1+0x130] ;  /* 0x0001300001f17983 */ /* 0x000f280000300800 */
[----:B------:R-:W4:Y:S04]  /*a740*/  LDL.LU R247, [R1+0x134] ;  /* 0x0001340001f77983 */ /* 0x000f280000300800 */
[----:B------:R-:W4:Y:S04]  /*a750*/  LDL.LU R245, [R1+0x138] ;  /* 0x0001380001f57983 */ /* 0x000f280000300800 */
[----:B------:R-:W4:Y:S01]  /*a760*/  LDL.LU R190, [R1+0x13c] ;  /* 0x00013c0001be7983 */ /* 0x000f220000300800 */
[----:B------:R-:W-:-:S02]  /*a770*/  SHF.R.S32.HI R216, RZ, 0x1f, R231 ;  /* 0x0000001fffd87819 */ /* 0x000fc400000114e7 */
[----:B------:R-:W-:Y:S01]  /*a780*/  SHF.R.S32.HI R218, RZ, 0x1f, R232 ;  /* 0x0000001fffda7819 */ /* 0x000fe200000114e8 */
[----:B------:R-:W4:Y:S01]  /*a790*/  LDL.LU R249, [R1+0x140] ;  /* 0x0001400001f97983 */ /* 0x000f220000300800 */
[CC--:B------:R-:W-:Y:S02]  /*a7a0*/  LEA R217, P1, R231.reuse, R29.reuse, 0x2 ;  /* 0x0000001de7d97211 */ /* 0x0c0fe400078210ff */
[C---:B------:R-:W-:Y:S02]  /*a7b0*/  LEA R219, P2, R232.reuse, R29, 0x2 ;  /* 0x0000001de8db7211 */ /* 0x040fe400078410ff */
[-C--:B------:R-:W-:Y:S02]  /*a7c0*/  LEA.HI.X R216, R231, R25.reuse, R216, 0x2, P1 ;  /* 0x00000019e7d87211 */ /* 0x080fe400008f14d8 */
[----:B------:R-:W-:Y:S02]  /*a7d0*/  LEA.HI.X R218, R232, R25, R218, 0x2, P2 ;  /* 0x00000019e8da7211 */ /* 0x000fe400010f14da */
[----:B------:R-:W-:-:S02]  /*a7e0*/  SHF.R.S32.HI R62, RZ, 0x1f, R251 ;  /* 0x0000001fff3e7819 */ /* 0x000fc400000114fb */
[----:B------:R-:W-:Y:S02]  /*a7f0*/  SHF.R.S32.HI R32, RZ, 0x1f, R234 ;  /* 0x0000001fff207819 */ /* 0x000fe400000114ea */
[----:B------:R-:W-:Y:S02]  /*a800*/  SHF.R.S32.HI R30, RZ, 0x1f, R236 ;  /* 0x0000001fff1e7819 */ /* 0x000fe400000114ec */
[-C--:B------:R-:W-:Y:S02]  /*a810*/  LEA R226, P1, R234, R29.reuse, 0x2 ;  /* 0x0000001deae27211 */ /* 0x080fe400078210ff */
[----:B------:R-:W-:Y:S02]  /*a820*/  LEA R228, P2, R236, R29, 0x2 ;  /* 0x0000001dece47211 */ /* 0x000fe400078410ff */
[----:B------:R-:W-:Y:S02]  /*a830*/  LEA.HI R62, R62, R251, RZ, 0x6 ;  /* 0x000000fb3e3e7211 */ /* 0x000fe400078f30ff */
[----:B------:R-:W-:Y:S01]  /*a840*/  SHF.R.S32.HI R220, RZ, 0x1f, R233 ;  /* 0x0000001fffdc7819 */ /* 0x000fe200000114e9 */
[----:B------:R-:W4:Y:S01]  /*a850*/  LDL.LU R251, [R1+0x144] ;  /* 0x0001440001fb7983 */ /* 0x000f220000300800 */
[----:B------:R-:W-:-:S02]  /*a860*/  LEA R221, P3, R233, R29, 0x2 ;  /* 0x0000001de9dd7211 */ /* 0x000fc400078610ff */
[-C--:B------:R-:W-:Y:S01]  /*a870*/  LEA.HI.X R225, R234, R25.reuse, R32, 0x2, P1 ;  /* 0x00000019eae17211 */ /* 0x080fe200008f1420 */
[----:B-1----:R-:W4:Y:S01]  /*a880*/  LDL.LU R5, [R1+0x148] ;  /* 0x0001480001057983 */ /* 0x002f220000300800 */
[-C--:B------:R-:W-:Y:S02]  /*a890*/  LEA.HI.X R227, R236, R25.reuse, R30, 0x2, P2 ;  /* 0x00000019ece37211 */ /* 0x080fe400010f141e */
[----:B------:R-:W-:Y:S01]  /*a8a0*/  LEA.HI.X R220, R233, R25, R220, 0x2, P3 ;  /* 0x00000019e9dc7211 */ /* 0x000fe200018f14dc */
[----:B------:R-:W4:Y:S04]  /*a8b0*/  LDL.LU R0, [R1+0x14c] ;  /* 0x00014c0001007983 */ /* 0x000f280000300800 */
[----:B------:R-:W4:Y:S04]  /*a8c0*/  LDL.LU R2, [R1+0x250] ;  /* 0x0002500001027983 */ /* 0x000f280000300800 */
[----:B------:R-:W4:Y:S04]  /*a8d0*/  LDL.LU R3, [R1+0x254] ;  /* 0x0002540001037983 */ /* 0x000f280000300800 */
[----:B------:R-:W4:Y:S04]  /*a8e0*/  LDL.LU R182, [R1+0x258] ;  /* 0x0002580001b67983 */ /* 0x000f280000300800 */
[----:B------:R-:W4:Y:S04]  /*a8f0*/  LDL.LU R184, [R1+0x25c] ;  /* 0x00025c0001b87983 */ /* 0x000f280000300800 */
[----:B------:R-:W4:Y:S04]  /*a900*/  LDL.LU R188, [R1+0x260] ;  /* 0x0002600001bc7983 */ /* 0x000f280000300800 */
[----:B------:R-:W4:Y:S04]  /*a910*/  LDL.LU R191, [R1+0x264] ;  /* 0x0002640001bf7983 */ /* 0x000f280000300800 */
[----:B------:R-:W4:Y:S01]  /*a920*/  LDL.LU R222, [R1+0x268] ;  /* 0x0002680001de7983 */ /* 0x000f220000300800 */
[----:B--2---:R-:W-:-:S02]  /*a930*/  SHF.R.S32.HI R26, RZ, 0x1f, R240 ;  /* 0x0000001fff1a7819 */ /* 0x004fc400000114f0 */
[----:B------:R-:W-:-:S04]  /*a940*/  LEA R232, P4, R240, R29, 0x2 ;  /* 0x0000001df0e87211 */ /* 0x000fc800078810ff */
[----:B------:R-:W-:Y:S02]  /*a950*/  LEA.HI.X R231, R240, R25, R26, 0x2, P4 ;  /* 0x00000019f0e77211 */ /* 0x000fe400020f141a */
[----:B---3--:R-:W-:Y:S02]  /*a960*/  SHF.R.S32.HI R32, RZ, 0x1f, R244 ;  /* 0x0000001fff207819 */ /* 0x008fe400000114f4 */
[CC--:B------:R-:W-:Y:S02]  /*a970*/  LEA R234, P1, R244.reuse, R29.reuse, 0x2 ;  /* 0x0000001df4ea7211 */ /* 0x0c0fe400078210ff */
[----:B----4-:R-:W-:Y:S02]  /*a980*/  SHF.R.S32.HI R30, RZ, 0x1f, R235 ;  /* 0x0000001fff1e7819 */ /* 0x010fe400000114eb */
[----:B------:R-:W-:Y:S02]  /*a990*/  LEA R236, P2, R235, R29, 0x2 ;  /* 0x0000001debec7211 */ /* 0x000fe400078410ff */
[----:B------:R-:W-:-:S02]  /*a9a0*/  LEA.HI.X R233, R244, R25, R32, 0x2, P1 ;  /* 0x00000019f4e97211 */ /* 0x000fc400008f1420 */
[----:B------:R-:W-:Y:S02]  /*a9b0*/  SHF.R.S32.HI R26, RZ, 0x1f, R239 ;  /* 0x0000001fff1a7819 */ /* 0x000fe400000114ef */
[----:B------:R-:W-:Y:S02]  /*a9c0*/  LEA R240, P4, R239, R29, 0x2 ;  /* 0x0000001deff07211 */ /* 0x000fe400078810ff */
[-C--:B------:R-:W-:Y:S02]  /*a9d0*/  LEA.HI.X R235, R235, R25.reuse, R30, 0x2, P2 ;  /* 0x00000019ebeb7211 */ /* 0x080fe400010f141e */
[----:B------:R-:W-:Y:S02]  /*a9e0*/  LEA.HI.X R239, R239, R25, R26, 0x2, P4 ;  /* 0x00000019efef7211 */ /* 0x000fe400020f141a */
[----:B------:R-:W-:Y:S02]  /*a9f0*/  SHF.R.S32.HI R30, RZ, 0x1f, R247 ;  /* 0x0000001fff1e7819 */ /* 0x000fe400000114f7 */
[----:B------:R-:W-:-:S02]  /*aa00*/  LEA R244, P2, R247, R29, 0x2 ;  /* 0x0000001df7f47211 */ /* 0x000fc400078410ff */
[----:B------:R-:W-:Y:S02]  /*aa10*/  SHF.R.S32.HI R26, RZ, 0x1f, R190 ;  /* 0x0000001fff1a7819 */ /* 0x000fe400000114be */
[C---:B------:R-:W-:Y:S02]  /*aa20*/  LEA R248, P4, R190.reuse, R29, 0x2 ;  /* 0x0000001dbef87211 */ /* 0x040fe400078810ff */
[-C--:B------:R-:W-:Y:S02]  /*aa30*/  LEA.HI.X R243, R247, R25.reuse, R30, 0x2, P2 ;  /* 0x00000019f7f37211 */ /* 0x080fe400010f141e */
[----:B------:R-:W-:Y:S02]  /*aa40*/  LEA.HI.X R247, R190, R25, R26, 0x2, P4 ;  /* 0x00000019bef77211 */ /* 0x000fe400020f141a */
[----:B------:R-:W2:Y:S01]  /*aa50*/  LDL.LU R190, [R1+0x270] ;  /* 0x0002700001be7983 */ /* 0x000ea20000300800 */
[----:B------:R-:W-:Y:S02]  /*aa60*/  SHF.R.S32.HI R28, RZ, 0x1f, R238 ;  /* 0x0000001fff1c7819 */ /* 0x000fe400000114ee */
[----:B------:R-:W-:-:S04]  /*aa70*/  LEA R230, P3, R238, R29, 0x2 ;  /* 0x0000001deee67211 */ /* 0x000fc800078610ff */
[----:B------:R-:W-:Y:S02]  /*aa80*/  LEA.HI.X R229, R238, R25, R28, 0x2, P3 ;  /* 0x00000019eee57211 */ /* 0x000fe400018f141c */
[----:B------:R-:W-:Y:S02]  /*aa90*/  SHF.R.S32.HI R28, RZ, 0x1f, R237 ;  /* 0x0000001fff1c7819 */ /* 0x000fe400000114ed */
[C---:B------:R-:W-:Y:S02]  /*aaa0*/  LEA R238, P3, R237.reuse, R29, 0x2 ;  /* 0x0000001dedee7211 */ /* 0x040fe400078610ff */
[----:B------:R-:W-:Y:S02]  /*aab0*/  SHF.R.S32.HI R32, RZ, 0x1f, R241 ;  /* 0x0000001fff207819 */ /* 0x000fe400000114f1 */
[----:B------:R-:W-:Y:S02]  /*aac0*/  LEA.HI.X R237, R237, R25, R28, 0x2, P3 ;  /* 0x00000019eded7211 */ /* 0x000fe400018f141c */
[----:B------:R-:W-:-:S02]  /*aad0*/  SHF.R.S32.HI R28, RZ, 0x1f, R245 ;  /* 0x0000001fff1c7819 */ /* 0x000fc400000114f5 */
[-C--:B------:R-:W-:Y:S02]  /*aae0*/  LEA R242, P1, R241, R29.reuse, 0x2 ;  /* 0x0000001df1f27211 */ /* 0x080fe400078210ff */
[----:B------:R-:W-:Y:S02]  /*aaf0*/  LEA R246, P3, R245, R29, 0x2 ;  /* 0x0000001df5f67211 */ /* 0x000fe400078610ff */
[-C--:B------:R-:W-:Y:S02]  /*ab00*/  LEA.HI.X R241, R241, R25.reuse, R32, 0x2, P1 ;  /* 0x00000019f1f17211 */ /* 0x080fe400008f1420 */
[----:B------:R-:W-:Y:S02]  /*ab10*/  LEA.HI.X R245, R245, R25, R28, 0x2, P3 ;  /* 0x00000019f5f57211 */ /* 0x000fe400018f141c */
[----:B------:R-:W-:Y:S02]  /*ab20*/  SHF.R.S32.HI R28, RZ, 0x1f, R249 ;  /* 0x0000001fff1c7819 */ /* 0x000fe400000114f9 */
[----:B------:R-:W-:-:S02]  /*ab30*/  LEA R250, P1, R249, R29, 0x2 ;  /* 0x0000001df9fa7211 */ /* 0x000fc400078210ff */
[----:B------:R-:W-:Y:S02]  /*ab40*/  SHF.R.S32.HI R26, RZ, 0x1f, R251 ;  /* 0x0000001fff1a7819 */ /* 0x000fe400000114fb */
[----:B------:R-:W-:Y:S02]  /*ab50*/  SHF.R.S32.HI R38, RZ, 0x1f, R5 ;  /* 0x0000001fff267819 */ /* 0x000fe40000011405 */
[-C--:B------:R-:W-:Y:S02]  /*ab60*/  LEA R252, P2, R251, R29.reuse, 0x2 ;  /* 0x0000001dfbfc7211 */ /* 0x080fe400078410ff */
[-C--:B------:R-:W-:Y:S02]  /*ab70*/  LEA R42, P3, R5, R29.reuse, 0x2 ;  /* 0x0000001d052a7211 */ /* 0x080fe400078610ff */
[----:B------:R-:W-:Y:S02]  /*ab80*/  SHF.R.S32.HI R36, RZ, 0x1f, R0 ;  /* 0x0000001fff247819 */ /* 0x000fe40000011400 */
[----:B------:R-:W-:-:S02]  /*ab90*/  LEA R41, P4, R0, R29, 0x2 ;  /* 0x0000001d00297211 */ /* 0x000fc400078810ff */
[-C--:B------:R-:W-:Y:S02]  /*aba0*/  LEA.HI.X R249, R249, R25.reuse, R28, 0x2, P1 ;  /* 0x00000019f9f97211 */ /* 0x080fe400008f141c */
[-C--:B------:R-:W-:Y:S02]  /*abb0*/  LEA.HI.X R251, R251, R25.reuse, R26, 0x2, P2 ;  /* 0x00000019fbfb7211 */ /* 0x080fe400010f141a */
[----:B------:R-:W-:Y:S02]  /*abc0*/  LEA.HI.X R38, R5, R25, R38, 0x2, P3 ;  /* 0x0000001905267211 */ /* 0x000fe400018f1426 */
[----:B------:R-:W-:Y:S02]  /*abd0*/  SHF.R.S32.HI R34, RZ, 0x1f, R2 ;  /* 0x0000001fff227819 */ /* 0x000fe40000011402 */
[----:B------:R-:W-:Y:S02]  /*abe0*/  LEA R40, P1, R2, R29, 0x2 ;  /* 0x0000001d02287211 */ /* 0x000fe400078210ff */
[----:B------:R-:W-:-:S02]  /*abf0*/  SHF.R.S32.HI R32, RZ, 0x1f, R3 ;  /* 0x0000001fff207819 */ /* 0x000fc40000011403 */
[----:B------:R-:W-:Y:S02]  /*ac00*/  SHF.R.S32.HI R30, RZ, 0x1f, R182 ;  /* 0x0000001fff1e7819 */ /* 0x000fe400000114b6 */
[-C--:B------:R-:W-:Y:S02]  /*ac10*/  LEA R39, P2, R3, R29.reuse, 0x2 ;  /* 0x0000001d03277211 */ /* 0x080fe400078410ff */
[----:B------:R-:W-:Y:S02]  /*ac20*/  LEA R37, P3, R182, R29, 0x2 ;  /* 0x0000001db6257211 */ /* 0x000fe400078610ff */
[----:B------:R-:W-:Y:S02]  /*ac30*/  LEA.HI.X R36, R0, R25, R36, 0x2, P4 ;  /* 0x0000001900247211 */ /* 0x000fe400020f1424 */
[----:B------:R-:W-:Y:S02]  /*ac40*/  SHF.R.S32.HI R28, RZ, 0x1f, R184 ;  /* 0x0000001fff1c7819 */ /* 0x000fe400000114b8 */
[----:B------:R-:W-:-:S02]  /*ac50*/  LEA R35, P4, R184, R29, 0x2 ;  /* 0x0000001db8237211 */ /* 0x000fc400078810ff */
[-C--:B------:R-:W-:Y:S02]  /*ac60*/  LEA.HI.X R34, R2, R25.reuse, R34, 0x2, P1 ;  /* 0x0000001902227211 */ /* 0x080fe400008f1422 */
[-C--:B------:R-:W-:Y:S02]  /*ac70*/  LEA.HI.X R32, R3, R25.reuse, R32, 0x2, P2 ;  /* 0x0000001903207211 */ /* 0x080fe400010f1420 */
[----:B------:R-:W-:Y:S02]  /*ac80*/  LEA.HI.X R30, R182, R25, R30, 0x2, P3 ;  /* 0x00000019b61e7211 */ /* 0x000fe400018f141e */
[----:B------:R-:W-:Y:S02]  /*ac90*/  SHF.R.S32.HI R46, RZ, 0x1f, R188 ;  /* 0x0000001fff2e7819 */ /* 0x000fe400000114bc */
[----:B------:R-:W-:Y:S02]  /*aca0*/  LEA R33, P1, R188, R29, 0x2 ;  /* 0x0000001dbc217211 */ /* 0x000fe400078210ff */
[----:B------:R-:W-:-:S02]  /*acb0*/  LEA.HI.X R28, R184, R25, R28, 0x2, P4 ;  /* 0x00000019b81c7211 */ /* 0x000fc400020f141c */
[----:B------:R-:W-:Y:S02]  /*acc0*/  SHF.R.S32.HI R26, RZ, 0x1f, R191 ;  /* 0x0000001fff1a7819 */ /* 0x000fe400000114bf */
[-C--:B------:R-:W-:Y:S02]  /*acd0*/  LEA R31, P3, R191, R29.reuse, 0x2 ;  /* 0x0000001dbf1f7211 */ /* 0x080fe400078610ff */
[----:B------:R-:W-:Y:S02]  /*ace0*/  SHF.R.S32.HI R44, RZ, 0x1f, R222 ;  /* 0x0000001fff2c7819 */ /* 0x000fe400000114de */
[----:B------:R-:W-:Y:S02]  /*acf0*/  LEA R29, P4, R222, R29, 0x2 ;  /* 0x0000001dde1d7211 */ /* 0x000fe400078810ff */
[----:B------:R-:W-:Y:S02]  /*ad00*/  LEA.HI.X R27, R188, R25, R46, 0x2, P1 ;  /* 0x00000019bc1b7211 */ /* 0x000fe400008f142e */
[----:B------:R-:W-:-:S02]  /*ad10*/  IADD3 R187, P5, R187, UR10, RZ ;  /* 0x0000000abbbb7c10 */ /* 0x000fc4000ffbe0ff */
[-C--:B------:R-:W-:Y:S02]  /*ad20*/  LEA.HI.X R26, R191, R25.reuse, R26, 0x2, P3 ;  /* 0x00000019bf1a7211 */ /* 0x080fe400018f141a */
[----:B------:R-:W-:Y:S02]  /*ad30*/  IADD3 R6, P6, R6, UR10, RZ ;  /* 0x0000000a06067c10 */ /* 0x000fe4000ffde0ff */
[----:B------:R-:W-:Y:S02]  /*ad40*/  LEA.HI.X R25, R222, R25, R44, 0x2, P4 ;  /* 0x00000019de197211 */ /* 0x000fe400020f142c */
[----:B------:R-:W-:Y:S02]  /*ad50*/  IADD3 R7, P3, R7, UR10, RZ ;  /* 0x0000000a07077c10 */ /* 0x000fe4000ff7e0ff */
[----:B------:R-:W-:Y:S02]  /*ad60*/  IADD3 R8, P4, R8, UR10, RZ ;  /* 0x0000000a08087c10 */ /* 0x000fe4000ff9e0ff */
[----:B------:R-:W-:-:S02]  /*ad70*/  IADD3.X R13, R13, UR11, RZ, P5, !PT ;  /* 0x0000000b0d0d7c10 */ /* 0x000fc4000affe4ff */
[----:B------:R-:W-:Y:S02]  /*ad80*/  IADD3 R9, P5, R9, UR10, RZ ;  /* 0x0000000a09097c10 */ /* 0x000fe4000ffbe0ff */
[----:B------:R-:W-:Y:S02]  /*ad90*/  IADD3.X R15, R15, UR11, RZ, P6, !PT ;  /* 0x0000000b0f0f7c10 */ /* 0x000fe4000b7fe4ff */
[----:B------:R-:W-:Y:S02]  /*ada0*/  IADD3 R11, P6, R11, UR10, RZ ;  /* 0x0000000a0b0b7c10 */ /* 0x000fe4000ffde0ff */
[----:B------:R-:W-:Y:S02]  /*adb0*/  IADD3.X R17, R17, UR11, RZ, P3, !PT ;  /* 0x0000000b11117c10 */ /* 0x000fe40009ffe4ff */
        /* <DEDUP_REMOVED lines=59> */
[----:B--2---:R-:W-:-:S04]  /*b170*/  LEA R182, P2, R4, R190, 0x3 ;  /* 0x000000be04b67211 */ /* 0x004fc800078418ff */
[----:B------:R-:W-:-:S05]  /*b180*/  IADD3 R182, P1, R182, UR6, RZ ;  /* 0x00000006b6b67c10 */ /* 0x000fca000ff3e0ff */
        /* <DEDUP_REMOVED lines=61> */
[----:B------:R-:W-:-:S03]  /*b560*/  IADD3.X R206, R206, UR11, RZ, P5, !PT ;  /* 0x0000000bcece7c10 */ /* 0x000fc6000affe4ff */
[----:B------:R-:W-:Y:S01]  /*b570*/  STL [R1+0x3a4], R198 ;  /* 0x0003a4c601007387 */ /* 0x000fe20000100800 */
[----:B------:R-:W-:-:S03]  /*b580*/  IADD3 R215, P5, R215, UR10, RZ ;  /* 0x0000000ad7d77c10 */ /* 0x000fc6000ffbe0ff */
[----:B------:R-:W-:Y:S01]  /*b590*/  STL [R1+0x3a8], R207 ;  /* 0x0003a8cf01007387 */ /* 0x000fe20000100800 */
[----:B------:R-:W-:-:S03]  /*b5a0*/  IADD3.X R208, R208, UR11, RZ, P6, !PT ;  /* 0x0000000bd0d07c10 */ /* 0x000fc6000b7fe4ff */
[----:B------:R-:W-:Y:S01]  /*b5b0*/  STL [R1+0x3ac], R200 ;  /* 0x0003acc801007387 */ /* 0x000fe20000100800 */
[----:B------:R-:W-:-:S03]  /*b5c0*/  IADD3 R217, P6, R217, UR10, RZ ;  /* 0x0000000ad9d97c10 */ /* 0x000fc6000ffde0ff */
[----:B------:R-:W-:Y:S01]  /*b5d0*/  STL [R1+0x3b0], R209 ;  /* 0x0003b0d101007387 */ /* 0x000fe20000100800 */
[----:B------:R-:W-:-:S03]  /*b5e0*/  IADD3.X R212, R212, UR11, RZ, P4, !PT ;  /* 0x0000000bd4d47c10 */ /* 0x000fc6000a7fe4ff */
[----:B------:R-:W-:Y:S01]  /*b5f0*/  STL [R1+0x3b4], R202 ;  /* 0x0003b4ca01007387 */ /* 0x000fe20000100800 */
[----:B------:R-:W-:-:S03]  /*b600*/  IADD3.X R210, R210, UR11, RZ, P3, !PT ;  /* 0x0000000bd2d27c10 */ /* 0x000fc60009ffe4ff */
[----:B------:R-:W-:Y:S01]  /*b610*/  STL [R1+0x3b8], R211 ;  /* 0x0003b8d301007387 */ /* 0x000fe20000100800 */
[----:B------:R-:W-:-:S03]  /*b620*/  IADD3 R221, P4, R221, UR10, RZ ;  /* 0x0000000adddd7c10 */ /* 0x000fc6000ff9e0ff */
        /* <DEDUP_REMOVED lines=9> */
[----:B------:R-:W-:Y:S02]  /*b6c0*/  IADD3.X R216, R216, UR11, RZ, P6, !PT ;  /* 0x0000000bd8d87c10 */ /* 0x000fe4000b7fe4ff */
[----:B------:R-:W-:Y:S01]  /*b6d0*/  IADD3 R230, P4, R230, UR10, RZ ;  /* 0x0000000ae6e67c10 */ /* 0x000fe2000ff9e0ff */
[----:B------:R-:W-:Y:S01]  /*b6e0*/  STL [R1+0x3d0], R217 ;  /* 0x0003d0d901007387 */ /* 0x000fe20000100800 */
[----:B------:R-:W-:-:S03]  /*b6f0*/  IADD3 R226, P6, R226, UR10, RZ ;  /* 0x0000000ae2e27c10 */ /* 0x000fc6000ffde0ff */
[----:B------:R-:W-:Y:S01]  /*b700*/  STL [R1+0x3d4], R210 ;  /* 0x0003d4d201007387 */ /* 0x000fe20000100800 */
[----:B------:R-:W-:-:S03]  /*b710*/  IADD3.X R218, R218, UR11, RZ, P3, !PT ;  /* 0x0000000bdada7c10 */ /* 0x000fc60009ffe4ff */
[----:B------:R-:W-:Y:S01]  /*b720*/  STL [R1+0x3d8], R219 ;  /* 0x0003d8db01007387 */ /* 0x000fe20000100800 */
[----:B------:R-:W-:-:S03]  /*b730*/  IADD3 R228, P3, R228, UR10, RZ ;  /* 0x0000000ae4e47c10 */ /* 0x000fc6000ff7e0ff */
[----:B------:R-:W-:Y:S01]  /*b740*/  STL [R1+0x3dc], R212 ;  /* 0x0003dcd401007387 */ /* 0x000fe20000100800 */
[----:B------:R-:W-:Y:S02]  /*b750*/  IADD3.X R223, R223, UR11, RZ, P5, !PT ;  /* 0x0000000bdfdf7c10 */ /* 0x000fe4000affe4ff */
[----:B------:R-:W-:Y:S01]  /*b760*/  IADD3.X R229, R229, UR11, RZ, P4, !PT ;  /* 0x0000000be5e57c10 */ /* 0x000fe2000a7fe4ff */
[----:B------:R-:W-:Y:S01]  /*b770*/  STL [R1+0x3e0], R221 ;  /* 0x0003e0dd01007387 */ /* 0x000fe20000100800 */
[----:B------:R-:W-:Y:S02]  /*b780*/  IADD3 R232, P5, R232, UR10, RZ ;  /* 0x0000000ae8e87c10 */ /* 0x000fe4000ffbe0ff */
[----:B------:R-:W-:Y:S01]  /*b790*/  IADD3.X R225, R225, UR11, RZ, P6, !PT ;  /* 0x0000000be1e17c10 */ /* 0x000fe2000b7fe4ff */
[----:B------:R-:W-:Y:S01]  /*b7a0*/  STL [R1+0x3e4], R214 ;  /* 0x0003e4d601007387 */ /* 0x000fe20000100800 */
[----:B------:R-:W-:Y:S02]  /*b7b0*/  IADD3 R238, P4, R238, UR10, RZ ;  /* 0x0000000aeeee7c10 */ /* 0x000fe4000ff9e0ff */
[----:B------:R-:W-:Y:S01]  /*b7c0*/  IADD3 R234, P6, R234, UR10, RZ ;  /* 0x0000000aeaea7c10 */ /* 0x000fe2000ffde0ff */
[----:B------:R-:W-:Y:S01]  /*b7d0*/  STL [R1+0x3e8], R224 ;  /* 0x0003e8e001007387 */ /* 0x000fe20000100800 */
[----:B------:R-:W-:-:S03]  /*b7e0*/  IADD3.X R231, R231, UR11, RZ, P5, !PT ;  /* 0x0000000be7e77c10 */ /* 0x000fc6000affe4ff */
[----:B------:R-:W-:Y:S01]  /*b7f0*/  STL [R1+0x3ec], R216 ;  /* 0x0003ecd801007387 */ /* 0x000fe20000100800 */
[----:B------:R-:W-:-:S03]  /*b800*/  IADD3.X R237, R237, UR11, RZ, P4, !PT ;  /* 0x0000000beded7c10 */ /* 0x000fc6000a7fe4ff */
[----:B------:R-:W-:Y:S01]  /*b810*/  STL [R1+0x3f0], R226 ;  /* 0x0003f0e201007387 */ /* 0x000fe20000100800 */
[----:B------:R-:W-:-:S03]  /*b820*/  IADD3.X R227, R227, UR11, RZ, P3, !PT ;  /* 0x0000000be3e37c10 */ /* 0x000fc60009ffe4ff */
[----:B------:R-:W-:Y:S01]  /*b830*/  STL [R1+0x3f4], R218 ;  /* 0x0003f4da01007387 */ /* 0x000fe20000100800 */
[----:B------:R-:W-:Y:S02]  /*b840*/  IADD3 R240, P5, R240, UR10, RZ ;  /* 0x0000000af0f07c10 */ /* 0x000fe4000ffbe0ff */
[----:B------:R-:W-:Y:S01]  /*b850*/  IADD3.X R233, R233, UR11, RZ, P6, !PT ;  /* 0x0000000be9e97c10 */ /* 0x000fe2000b7fe4ff */
[----:B------:R-:W-:Y:S01]  /*b860*/  STL [R1+0x3f8], R228 ;  /* 0x0003f8e401007387 */ /* 0x000fe20000100800 */
[----:B------:R-:W-:Y:S02]  /*b870*/  IADD3 R246, P4, R246, UR10, RZ ;  /* 0x0000000af6f67c10 */ /* 0x000fe4000ff9e0ff */
[----:B------:R-:W-:Y:S01]  /*b880*/  IADD3 R236, P3, R236, UR10, RZ ;  /* 0x0000000aecec7c10 */ /* 0x000fe2000ff7e0ff */
[----:B------:R-:W-:Y:S01]  /*b890*/  STL [R1+0x3fc], R220 ;  /* 0x0003fcdc01007387 */ /* 0x000fe20000100800 */
[----:B------:R-:W-:-:S03]  /*b8a0*/  IADD3 R242, P6, R242, UR10, RZ ;  /* 0x0000000af2f27c10 */ /* 0x000fc6000ffde0ff */
[----:B------:R-:W-:Y:S01]  /*b8b0*/  STL [R1+0x400], R230 ;  /* 0x000400e601007387 */ /* 0x000fe20000100800 */
[----:B------:R-:W-:-:S03]  /*b8c0*/  IADD3.X R239, R239, UR11, RZ, P5, !PT ;  /* 0x0000000befef7c10 */ /* 0x000fc6000affe4ff */
[----:B------:R-:W-:Y:S01]  /*b8d0*/  STL [R1+0x404], R223 ;  /* 0x000404df01007387 */ /* 0x000fe20000100800 */
[----:B------:R-:W-:-:S03]  /*b8e0*/  IADD3.X R245, R245, UR11, RZ, P4, !PT ;  /* 0x0000000bf5f57c10 */ /* 0x000fc6000a7fe4ff */
[----:B------:R-:W-:Y:S01]  /*b8f0*/  STL [R1+0x408], R232 ;  /* 0x000408e801007387 */ /* 0x000fe20000100800 */
[----:B------:R-:W-:Y:S02]  /*b900*/  IADD3.X R235, R235, UR11, RZ, P3, !PT ;  /* 0x0000000bebeb7c10 */ /* 0x000fe40009ffe4ff */
[----:B------:R-:W-:Y:S01]  /*b910*/  IADD3 R248, P5, R248, UR10, RZ ;  /* 0x0000000af8f87c10 */ /* 0x000fe2000ffbe0ff */
[----:B------:R-:W-:Y:S01]  /*b920*/  STL [R1+0x40c], R225 ;  /* 0x00040ce101007387 */ /* 0x000fe20000100800 */
[----:B------:R-:W-:Y:S02]  /*b930*/  IADD3.X R241, R241, UR11, RZ, P6, !PT ;  /* 0x0000000bf1f17c10 */ /* 0x000fe4000b7fe4ff */
[----:B------:R-:W-:Y:S01]  /*b940*/  IADD3 R0, P4, R42, UR10, RZ ;  /* 0x0000000a2a007c10 */ /* 0x000fe2000ff9e0ff */
        /* <DEDUP_REMOVED lines=11> */
[----:B------:R-:W-:-:S03]  /*ba00*/  IADD3 R252, P3, R252, UR10, RZ ;  /* 0x0000000afcfc7c10 */ /* 0x000fc6000ff7e0ff */
[----:B------:R1:W-:Y:S01]  /*ba10*/  STL [R1+0x4], R0 ;  /* 0x0000040001007387 */ /* 0x0003e20000100800 */
[----:B------:R-:W-:-:S03]  /*ba20*/  IADD3.X R251, R251, UR11, RZ, P3, !PT ;  /* 0x0000000bfbfb7c10 */ /* 0x000fc60009ffe4ff */
[----:B------:R2:W-:Y:S01]  /*ba30*/  STL [R1+0xc], R2 ;  /* 0x00000c0201007387 */ /* 0x0005e20000100800 */
[----:B-1----:R-:W-:Y:S02]  /*ba40*/  IADD3 R0, P6, R40, UR10, RZ ;  /* 0x0000000a28007c10 */ /* 0x002fe4000ffde0ff */
[----:B--2---:R-:W-:-:S03]  /*ba50*/  IADD3 R2, P3, R39, UR10, RZ ;  /* 0x0000000a27027c10 */ /* 0x004fc6000ff7e0ff */
[----:B------:R1:W-:Y:S04]  /*ba60*/  STL [R1+0x14], R0 ;  /* 0x0000140001007387 */ /* 0x0003e80000100800 */
[----:B------:R2:W-:Y:S01]  /*ba70*/  STL [R1+0x1c], R2 ;  /* 0x00001c0201007387 */ /* 0x0005e20000100800 */
[----:B-1----:R-:W-:Y:S02]  /*ba80*/  IADD3.X R0, R38, UR11, RZ, P4, !PT ;  /* 0x0000000b26007c10 */ /* 0x002fe4000a7fe4ff */
[----:B------:R-:W-:Y:S02]  /*ba90*/  IADD3 R3, P4, R37, UR10, RZ ;  /* 0x0000000a25037c10 */ /* 0x000fe4000ff9e0ff */
[----:B--2---:R-:W-:Y:S01]  /*baa0*/  IADD3.X R2, R36, UR11, RZ, P5, !PT ;  /* 0x0000000b24027c10 */ /* 0x004fe2000affe4ff */
[----:B------:R1:W-:Y:S04]  /*bab0*/  STL [R1], R0 ;  /* 0x0000000001007387 */ /* 0x0003e80000100800 */
[----:B------:R2:W-:Y:S01]  /*bac0*/  STL [R1+0x24], R3 ;  /* 0x0000240301007387 */ /* 0x0005e20000100800 */
[----:B-1----:R-:W-:-:S03]  /*bad0*/  IADD3 R0, P5, R35, UR10, RZ ;  /* 0x0000000a23007c10 */ /* 0x002fc6000ffbe0ff */
[----:B------:R1:W-:Y:S01]  /*bae0*/  STL [R1+0x8], R2 ;  /* 0x0000080201007387 */ /* 0x0003e20000100800 */
[----:B--2---:R-:W-:-:S03]  /*baf0*/  IADD3.X R3, R34, UR11, RZ, P6, !PT ;  /* 0x0000000b22037c10 */ /* 0x004fc6000b7fe4ff */
[----:B------:R2:W-:Y:S01]  /*bb00*/  STL [R1+0x2c], R0 ;  /* 0x00002c0001007387 */ /* 0x0005e20000100800 */
[----:B-1----:R-:W-:-:S03]  /*bb10*/  IADD3 R2, P6, R33, UR10, RZ ;  /* 0x0000000a21027c10 */ /* 0x002fc6000ffde0ff */
[----:B------:R1:W-:Y:S01]  /*bb20*/  STL [R1+0x10], R3 ;  /* 0x0000100301007387 */ /* 0x0003e20000100800 */
[----:B--2---:R-:W-:-:S03]  /*bb30*/  IADD3.X R0, R32, UR11, RZ, P3, !PT ;  /* 0x0000000b20007c10 */ /* 0x004fc60009ffe4ff */
[----:B------:R-:W-:Y:S04]  /*bb40*/  STL [R1+0x34], R2 ;  /* 0x0000340201007387 */ /* 0x000fe80000100800 */
[----:B------:R2:W-:Y:S01]  /*bb50*/  STL [R1+0x18], R0 ;  /* 0x0000180001007387 */ /* 0x0005e20000100800 */
[----:B-1----:R-:W-:Y:S02]  /*bb60*/  IADD3 R3, P3, R31, UR10, RZ ;  /* 0x0000000a1f037c10 */ /* 0x002fe4000ff7e0ff */
[----:B--2---:R-:W-:-:S03]  /*bb70*/  IADD3.X R0, R30, UR11, RZ, P4, !PT ;  /* 0x0000000b1e007c10 */ /* 0x004fc6000a7fe4ff */
[----:B------:R1:W-:Y:S01]  /*bb80*/  STL [R1+0x3c], R3 ;  /* 0x00003c0301007387 */ /* 0x0003e20000100800 */
[----:B------:R-:W-:-:S03]  /*bb90*/  IADD3 R2, P4, R29, UR10, RZ ;  /* 0x0000000a1d027c10 */ /* 0x000fc6000ff9e0ff */
[----:B------:R2:W-:Y:S04]  /*bba0*/  STL [R1+0x20], R0 ;  /* 0x0000200001007387 */ /* 0x0005e80000100800 */
[----:B------:R3:W-:Y:S01]  /*bbb0*/  STL [R1+0x44], R2 ;  /* 0x0000440201007387 */ /* 0x0007e20000100800 */
[----:B-1----:R-:W-:Y:S02]  /*bbc0*/  IADD3.X R3, R27, UR11, RZ, P6, !PT ;  /* 0x0000000b1b037c10 */ /* 0x002fe4000b7fe4ff */
[----:B--2---:R-:W-:Y:S02]  /*bbd0*/  IADD3.X R0, R28, UR11, RZ, P5, !PT ;  /* 0x0000000b1c007c10 */ /* 0x004fe4000affe4ff */
[----:B---3--:R-:W-:-:S03]  /*bbe0*/  IADD3.X R2, R26, UR11, RZ, P3, !PT ;  /* 0x0000000b1a027c10 */ /* 0x008fc60009ffe4ff */
[----:B------:R1:W-:Y:S04]  /*bbf0*/  STL [R1+0x28], R0 ;  /* 0x0000280001007387 */ /* 0x0003e80000100800 */
[----:B------:R2:W-:Y:S04]  /*bc00*/  STL [R1+0x30], R3 ;  /* 0x0000300301007387 */ /* 0x0005e80000100800 */
[----:B------:R-:W3:Y:S01]  /*bc10*/  LDL R229, [R1+0x180] ;  /* 0x0001800001e57983 */ /* 0x000ee20000100800 */
[----:B-1----:R-:W-:-:S03]  /*bc20*/  IADD3.X R0, R25, UR11, RZ, P4, !PT ;  /* 0x0000000b19007c10 */ /* 0x002fc6000a7fe4ff */
[----:B------:R-:W-:Y:S04]  /*bc30*/  STL [R1+0x38], R2 ;  /* 0x0000380201007387 */ /* 0x000fe80000100800 */
[----:B------:R-:W4:Y:S04]  /*bc40*/  LDL R236, [R1+0x184] ;  /* 0x0001840001ec7983 */ /* 0x000f280000100800 */
[----:B------:R1:W-:Y:S04]  /*bc50*/  STL [R1+0x40], R0 ;  /* 0x0000400001007387 */ /* 0x0003e80000100800 */
[----:B------:R-:W4:Y:S04]  /*bc60*/  LDL R227, [R1+0x188] ;  /* 0x0001880001e37983 */ /* 0x000f280000100800 */
        /* <DEDUP_REMOVED lines=57> */
[----:B--2---:R-:W2:Y:S04]  /*c000*/  LDL R3, [R1+0x240] ;  /* 0x0002400001037983 */ /* 0x004ea80000100800 */
[----:B-1----:R-:W2:Y:S01]  /*c010*/  LDL R0, [R1+0x244] ;  /* 0x0002440001007983 */ /* 0x002ea20000100800 */
[----:B------:R-:W-:-:S04]  /*c020*/  SHF.R.S32.HI R238, RZ, 0x1f, R4 ;  /* 0x0000001fffee7819 */ /* 0x000fc80000011404 */
[C-C-:B------:R-:W-:Y:S02]  /*c030*/  LEA.HI.X R24, R4.reuse, R24, R238.reuse, 0x3, P2 ;  /* 0x0000001804187211 */ /* 0x140fe400010f1cee */
[----:B------:R-:W-:-:S06]  /*c040*/  SHF.L.U64.HI R238, R4, 0x2, R238 ;  /* 0x0000000204ee7819 */ /* 0x000fcc00000102ee */
[----:B------:R1:W5:Y:S01]  /*c050*/  LDL.LU R238, [R1+0x420] ;  /* 0x0004200001ee7983 */ /* 0x0003620000300800 */
[----:B---3--:R-:W-:-:S04]  /*c060*/  SHF.R.S32.HI R63, RZ, 0x1f, R229 ;  /* 0x0000001fff3f7819 */ /* 0x008fc800000114e5 */
[----:B------:R-:W-:Y:S02]  /*c070*/  SHF.L.U64.HI R229, R229, 0x2, R63 ;  /* 0x00000002e5e57819 */ /* 0x000fe4000001023f */
[----:B----4-:R-:W-:-:S03]  /*c080*/  SHF.R.S32.HI R64, RZ, 0x1f, R236 ;  /* 0x0000001fff407819 */ /* 0x010fc600000114ec */
[----:B------:R3:W-:Y:S01]  /*c090*/  STL [R1+0x54], R229 ;  /* 0x000054e501007387 */ /* 0x0007e20000100800 */
[----:B------:R-:W-:Y:S02]  /*c0a0*/  SHF.L.U64.HI R236, R236, 0x2, R64 ;  /* 0x00000002ecec7819 */ /* 0x000fe40000010240 */
[----:B------:R-:W-:Y:S01]  /*c0b0*/  SHF.R.S32.HI R65, RZ, 0x1f, R227 ;  /* 0x0000001fff417819 */ /* 0x000fe200000114e3 */
[----:B---3--:R1:W5:Y:S01]  /*c0c0*/  LDL.LU R229, [R1+0x41c] ;  /* 0x00041c0001e57983 */ /* 0x0083620000300800 */
[----:B------:R-:W-:Y:S02]  /*c0d0*/  SHF.R.S32.HI R66, RZ, 0x1f, R234 ;  /* 0x0000001fff427819 */ /* 0x000fe400000114ea */
[----:B------:R-:W-:Y:S02]  /*c0e0*/  SHF.L.U64.HI R227, R227, 0x2, R65 ;  /* 0x00000002e3e37819 */ /* 0x000fe40000010241 */
[----:B------:R-:W-:Y:S01]  /*c0f0*/  SHF.R.S32.HI R67, RZ, 0x1f, R225 ;  /* 0x0000001fff437819 */ /* 0x000fe200000114e1 */
[----:B------:R3:W-:Y:S01]  /*c100*/  STL [R1+0x5c], R236 ;  /* 0x00005cec01007387 */ /* 0x0007e20000100800 */
[----:B------:R-:W-:-:S02]  /*c110*/  SHF.L.U64.HI R234, R234, 0x2, R66 ;  /* 0x00000002eaea7819 */ /* 0x000fc40000010242 */
[----:B------:R-:W-:Y:S02]  /*c120*/  SHF.R.S32.HI R68, RZ, 0x1f, R232 ;  /* 0x0000001fff447819 */ /* 0x000fe400000114e8 */
[----:B------:R-:W-:Y:S02]  /*c130*/  SHF.L.U64.HI R225, R225, 0x2, R67 ;  /* 0x00000002e1e17819 */ /* 0x000fe40000010243 */
[----:B------:R-:W-:Y:S01]  /*c140*/  SHF.R.S32.HI R69, RZ, 0x1f, R223 ;  /* 0x0000001fff457819 */ /* 0x000fe200000114df */
[----:B---3--:R1:W5:Y:S01]  /*c150*/  LDL.LU R236, [R1+0x418] ;  /* 0x0004180001ec7983 */ /* 0x0083620000300800 */
[----:B------:R-:W-:Y:S02]  /*c160*/  SHF.R.S32.HI R70, RZ, 0x1f, R230 ;  /* 0x0000001fff467819 */ /* 0x000fe400000114e6 */
[----:B------:R-:W-:Y:S01]  /*c170*/  SHF.L.U64.HI R232, R232, 0x2, R68 ;  /* 0x00000002e8e87819 */ /* 0x000fe20000010244 */
[----:B------:R3:W-:Y:S01]  /*c180*/  STL [R1+0x60], R227 ;  /* 0x000060e301007387 */ /* 0x0007e20000100800 */
[----:B------:R-:W-:-:S02]  /*c190*/  SHF.R.S32.HI R71, RZ, 0x1f, R220 ;  /* 0x0000001fff477819 */ /* 0x000fc400000114dc */
[----:B------:R-:W-:Y:S02]  /*c1a0*/  SHF.L.U64.HI R223, R223, 0x2, R69 ;  /* 0x00000002dfdf7819 */ /* 0x000fe40000010245 */
[----:B------:R-:W-:Y:S01]  /*c1b0*/  SHF.R.S32.HI R72, RZ, 0x1f, R228 ;  /* 0x0000001fff487819 */ /* 0x000fe200000114e4 */
[----:B---3--:R1:W5:Y:S01]  /*c1c0*/  LDL.LU R227, [R1+0x414] ;  /* 0x0004140001e37983 */ /* 0x0083620000300800 */
[----:B------:R-:W-:-:S03]  /*c1d0*/  SHF.L.U64.HI R230, R230, 0x2, R70 ;  /* 0x00000002e6e67819 */ /* 0x000fc60000010246 */
[----:B------:R3:W-:Y:S01]  /*c1e0*/  STL [R1+0x64], R234 ;  /* 0x000064ea01007387 */ /* 0x0007e20000100800 */
[----:B------:R-:W-:Y:S02]  /*c1f0*/  SHF.R.S32.HI R73, RZ, 0x1f, R218 ;  /* 0x0000001fff497819 */ /* 0x000fe400000114da */
[----:B------:R-:W-:Y:S01]  /*c200*/  SHF.L.U64.HI R220, R220, 0x2, R71 ;  /* 0x00000002dcdc7819 */ /* 0x000fe20000010247 */
[----:B---3--:R1:W5:Y:S04]  /*c210*/  LDL.LU R234, [R1+0x410] ;  /* 0x0004100001ea7983 */ /* 0x0083680000300800 */
[----:B------:R3:W-:Y:S01]  /*c220*/  STL [R1+0x68], R225 ;  /* 0x000068e101007387 */ /* 0x0007e20000100800 */
[----:B------:R-:W-:Y:S02]  /*c230*/  SHF.R.S32.HI R74, RZ, 0x1f, R226 ;  /* 0x0000001fff4a7819 */ /* 0x000fe400000114e2 */
[----:B------:R-:W-:Y:S01]  /*c240*/  SHF.L.U64.HI R228, R228, 0x2, R72 ;  /* 0x00000002e4e47819 */ /* 0x000fe20000010248 */
[----:B---3--:R1:W5:Y:S04]  /*c250*/  LDL.LU R225, [R1+0x40c] ;  /* 0x00040c0001e17983 */ /* 0x0083680000300800 */
[----:B------:R3:W-:Y:S01]  /*c260*/  STL [R1+0x6c], R232 ;  /* 0x00006ce801007387 */ /* 0x0007e20000100800 */
[----:B------:R-:W-:-:S02]  /*c270*/  SHF.R.S32.HI R75, RZ, 0x1f, R216 ;  /* 0x0000001fff4b7819 */ /* 0x000fc400000114d8 */
        /* <DEDUP_REMOVED lines=51> */
[----:B------:R-:W-:Y:S02]  /*c5b0*/  SHF.L.U64.HI R213, R213, 0x2, R86 ;  /* 0x00000002d5d57819 */ /* 0x000fe40000010256 */
[----:B------:R-:W-:Y:S01]  /*c5c0*/  SHF.R.S32.HI R190, RZ, 0x1f, R211 ;  /* 0x0000001fffbe7819 */ /* 0x000fe200000114d3 */
[----:B---3--:R1:W5:Y:S04]  /*c5d0*/  LDL.LU R210, [R1+0x3d4] ;  /* 0x0003d40001d27983 */ /* 0x0083680000300800 */
[----:B------:R3:W-:Y:S01]  /*c5e0*/  STL [R1+0xa4], R217 ;  /* 0x0000a4d901007387 */ /* 0x0007e20000100800 */
[----:B------:R-:W-:-:S02]  /*c5f0*/  SHF.L.U64.HI R204, R204, 0x2, R87 ;  /* 0x00000002cccc7819 */ /* 0x000fc40000010257 */
[----:B------:R-:W-:Y:S01]  /*c600*/  SHF.L.U64.HI R190, R211, 0x2, R190 ;  /* 0x00000002d3be7819 */ /* 0x000fe200000102be */
[----:B---3--:R1:W5:Y:S04]  /*c610*/  LDL.LU R217, [R1+0x3d0] ;  /* 0x0003d00001d97983 */ /* 0x0083680000300800 */
[----:B------:R3:W-:Y:S01]  /*c620*/  STL [R1+0xa8], R208 ;  /* 0x0000a8d001007387 */ /* 0x0007e20000100800 */
[----:B------:R-:W-:-:S03]  /*c630*/  SHF.R.S32.HI R191, RZ, 0x1f, R202 ;  /* 0x0000001fffbf7819 */ /* 0x000fc600000114ca */
        /* <DEDUP_REMOVED lines=10> */
[----:B------:R3:W-:Y:S04]  /*c6e0*/  STL [R1+0xb8], R204 ;  /* 0x0000b8cc01007387 */ /* 0x0007e80000100800 */
[----:B---3--:R1:W5:Y:S04]  /*c6f0*/  LDL.LU R204, [R1+0x3bc] ;  /* 0x0003bc0001cc7983 */ /* 0x0083680000300800 */
[----:B------:R1:W5:Y:S04]  /*c700*/  LDL.LU R211, [R1+0x3b8] ;  /* 0x0003b80001d37983 */ /* 0x0003680000300800 */
[----:B------:R3:W-:Y:S01]  /*c710*/  STL [R1+0xbc], R190 ;  /* 0x0000bcbe01007387 */ /* 0x0007e20000100800 */
[----:B------:R-:W-:-:S02]  /*c720*/  SHF.R.S32.HI R196, RZ, 0x1f, R203 ;  /* 0x0000001fffc47819 */ /* 0x000fc400000114cb */
[----:B---3--:R-:W-:Y:S02]  /*c730*/  SHF.L.U64.HI R190, R202, 0x2, R191 ;  /* 0x00000002cabe7819 */ /* 0x008fe400000102bf */
[----:B------:R1:W5:Y:S01]  /*c740*/  LDL.LU R202, [R1+0x3b4] ;  /* 0x0003b40001ca7983 */ /* 0x0003620000300800 */
[----:B------:R-:W-:-:S03]  /*c750*/  SHF.L.U64.HI R191, R209, 0x2, R222 ;  /* 0x00000002d1bf7819 */ /* 0x000fc600000102de */
[----:B------:R1:W5:Y:S04]  /*c760*/  LDL.LU R209, [R1+0x3b0] ;  /* 0x0003b00001d17983 */ /* 0x0003680000300800 */
[----:B------:R3:W-:Y:S01]  /*c770*/  STL [R1+0xc0], R190 ;  /* 0x0000c0be01007387 */ /* 0x0007e20000100800 */
[----:B------:R-:W-:Y:S02]  /*c780*/  SHF.R.S32.HI R194, RZ, 0x1f, R201 ;  /* 0x0000001fffc27819 */ /* 0x000fe400000114c9 */
[----:B------:R-:W-:Y:S02]  /*c790*/  SHF.R.S32.HI R192, RZ, 0x1f, R199 ;  /* 0x0000001fffc07819 */ /* 0x000fe400000114c7 */
[----:B---3--:R-:W-:Y:S02]  /*c7a0*/  SHF.L.U64.HI R190, R207, 0x2, R200 ;  /* 0x00000002cfbe7819 */ /* 0x008fe400000102c8 */
[----:B------:R1:W5:Y:S04]  /*c7b0*/  LDL.LU R200, [R1+0x3ac] ;  /* 0x0003ac0001c87983 */ /* 0x0003680000300800 */
[----:B------:R3:W-:Y:S04]  /*c7c0*/  STL [R1+0xc4], R191 ;  /* 0x0000c4bf01007387 */ /* 0x0007e80000100800 */
[----:B------:R1:W5:Y:S01]  /*c7d0*/  LDL.LU R207, [R1+0x3a8] ;  /* 0x0003a80001cf7983 */ /* 0x0003620000300800 */
[----:B---3--:R-:W-:-:S03]  /*c7e0*/  SHF.L.U64.HI R191, R205, 0x2, R198 ;  /* 0x00000002cdbf7819 */ /* 0x008fc600000102c6 */
[----:B------:R1:W5:Y:S04]  /*c7f0*/  LDL.LU R198, [R1+0x3a4] ;  /* 0x0003a40001c67983 */ /* 0x0003680000300800 */
[----:B------:R3:W-:Y:S04]  /*c800*/  STL [R1+0xc8], R190 ;  /* 0x0000c8be01007387 */ /* 0x0007e80000100800 */
[----:B------:R1:W5:Y:S01]  /*c810*/  LDL.LU R205, [R1+0x3a0] ;  /* 0x0003a00001cd7983 */ /* 0x0003620000300800 */
[----:B------:R-:W-:Y:S02]  /*c820*/  SHF.R.S32.HI R181, RZ, 0x1f, R197 ;  /* 0x0000001fffb57819 */ /* 0x000fe400000114c5 */
[----:B---3--:R-:W-:-:S02]  /*c830*/  SHF.L.U64.HI R190, R203, 0x2, R196 ;  /* 0x00000002cbbe7819 */ /* 0x008fc400000102c4 */
        /* <DEDUP_REMOVED lines=133> */
[----:B--2---:R-:W-:Y:S02]  /*d090*/  SHF.R.S32.HI R5, RZ, 0x1f, R3 ;  /* 0x0000001fff057819 */ /* 0x004fe40000011403 */
[----:B---3--:R-:W-:-:S02]  /*d0a0*/  SHF.L.U64.HI R191, R8, 0x2, R13 ;  /* 0x0000000208bf7819 */ /* 0x008fc4000001020d */
[----:B------:R1:W5:Y:S04]  /*d0b0*/  LDL.LU R13, [R1+0x2c4] ;  /* 0x0002c400010d7983 */ /* 0x0003680000300800 */
[----:B------:R2:W-:Y:S04]  /*d0c0*/  STL [R1+0x138], R190 ;  /* 0x000138be01007387 */ /* 0x0005e80000100800 */
[----:B------:R1:W5:Y:S01]  /*d0d0*/  LDL.LU R8, [R1+0x2c0] ;  /* 0x0002c00001087983 */ /* 0x0003620000300800 */
[----:B------:R-:W-:Y:S02]  /*d0e0*/  SHF.R.S32.HI R2, RZ, 0x1f, R0 ;  /* 0x0000001fff027819 */ /* 0x000fe40000011400 */
[----:B--2---:R-:W-:-:S02]  /*d0f0*/  SHF.L.U64.HI R190, R6, 0x2, R7 ;  /* 0x0000000206be7819 */ /* 0x004fc40000010207 */
[----:B------:R1:W5:Y:S04]  /*d100*/  LDL.LU R7, [R1+0x2bc] ;  /* 0x0002bc0001077983 */ /* 0x0003680000300800 */
[----:B------:R2:W-:Y:S04]  /*d110*/  STL [R1+0x13c], R191 ;  /* 0x00013cbf01007387 */ /* 0x0005e80000100800 */
[----:B------:R1:W5:Y:S01]  /*d120*/  LDL.LU R6, [R1+0x2b8] ;  /* 0x0002b80001067983 */ /* 0x0003620000300800 */
[----:B--2---:R-:W-:-:S03]  /*d130*/  SHF.L.U64.HI R191, R182, 0x2, R187 ;  /* 0x00000002b6bf7819 */ /* 0x004fc600000102bb */
        /* <DEDUP_REMOVED lines=11> */
[----:B--2---:R-:W-:-:S03]  /*d1f0*/  SHF.R.S32.HI R190, RZ, 0x6, R62 ;  /* 0x00000006ffbe7819 */ /* 0x004fc6000001143e */
[----:B------:R-:W-:Y:S04]  /*d200*/  STL [R1+0x14c], R191 ;  /* 0x00014cbf01007387 */ /* 0x000fe80000100800 */
[----:B------:R2:W-:Y:S02]  /*d210*/  STL [R1+0x50], R190 ;  /* 0x000050be01007387 */ /* 0x0005e40000100800 */
[----:B--2---:R-:W-:-:S05]  /*d220*/  VIADD R190, R190, 0xfffffffe ;  /* 0xfffffffebebe7836 */ /* 0x004fca0000000000 */
[----:B------:R1:W-:Y:S01]  /*d230*/  STL [R1+0x248], R190 ;  /* 0x000248be01007387 */ /* 0x0003e20000100800 */
[----:B------:R-:W-:Y:S01]  /*d240*/  IADD3.X R184, R24, UR7, RZ, P1, !PT ;  /* 0x0000000718b87c10 */ /* 0x000fe20008ffe4ff */
[----:B------:R-:W-:Y:S01]  /*d250*/  IMAD.MOV.U32 R188, RZ, RZ, RZ ;  /* 0x000000ffffbc7224 */ /* 0x000fe200078e00ff */
[C---:B------:R-:W-:Y:S01]  /*d260*/  SHF.L.U64.HI R185, R186.reuse, 0x2, R185 ;  /* 0x00000002bab97819 */ /* 0x040fe200000102b9 */
[----:B------:R-:W-:Y:S01]  /*d270*/  IMAD.SHL.U32 R186, R186, 0x4, RZ ;  /* 0x00000004baba7824 */ /* 0x000fe200078e00ff */
        /* <DEDUP_REMOVED lines=63> */
[----:B------:R-:W-:Y:S01]  /*d670*/  CS2R R86, SRZ ;  /* 0x0000000000567805 */ /* 0x000fe2000001ff00 */
[----:B------:R-:W-:Y:S01]  /*d680*/  UMOV UR10, 0x1 ;  /* 0x00000001000a7882 */ /* 0x000fe20000000000 */
[----:B-1----:R-:W-:-:S05]  /*d690*/  UMOV UR9, 0xffffffff ;  /* 0xffffffff00097882 */ /* 0x002fca0000000000 */
.L_x_1:
[----:B------:R-:W-:Y:S01]  /*d6a0*/  UIADD3 UR9, UR9, 0x1, URZ ;  /* 0x0000000109097890 */ /* 0x000fe2000fffe03f */
[----:B------:R-:W-:-:S04]  /*d6b0*/  DEPBAR.LE SB0, 0x2 ;  /* 0x000080800000791a */ /* 0x000fc80000000000 */
[----:B------:R-:W-:Y:S01]  /*d6c0*/  BAR.SYNC.DEFER_BLOCKING 0x0 ;  /* 0x0000000000007b1d */ /* 0x000fe20000010000 */
[----:B------:R-:W-:-:S04]  /*d6d0*/  UISETP.GT.AND UP0, UPT, UR9, 0x2, UPT ;  /* 0x000000020900788c */ /* 0x000fc8000bf04270 */
[----:B------:R-:W-:Y:S01]  /*d6e0*/  USEL UR9, UR9, URZ, !UP0 ;  /* 0x0000003f09097287 */ /* 0x000fe2000c000000 */
[----:B------:R-:W2:Y:S03]  /*d6f0*/  LDL R190, [R1+0x248] ;  /* 0x0002480001be7983 */ /* 0x000ea60000100800 */
[----:B------:R-:W-:Y:S01]  /*d700*/  ULEA UR4, UR9, UR8, 0xf ;  /* 0x0000000809047291 */ /* 0x000fe2000f8e783f */
[----:B------:R-:W-:Y:S01]  /*d710*/  ISETP.GT.AND P2, PT, R183, RZ, PT ;  /* 0x000000ffb700720c */ /* 0x000fe20003f44270 */
[----:B------:R-:W-:Y:S01]  /*d720*/  UMOV UR7, 0x40000040 ;  /* 0x4000004000077882 */ /* 0x000fe20000000000 */
[----:B------:R-:W-:Y:S01]  /*d730*/  UIADD3 UR10, UR10, 0x1, URZ ;  /* 0x000000010a0a7890 */ /* 0x000fe2000fffe03f */
[----:B------:R1:W-:Y:S01]  /*d740*/  STL [R1+0x2b4], R4 ;  /* 0x0002b40401007387 */ /* 0x0003e20000100800 */
[----:B------:R-:W-:Y:S02]  /*d750*/  UIADD3 UR5, UR4, 0x18000, URZ ;  /* 0x0001800004057890 */ /* 0x000fe4000fffe03f */
[----:B------:R-:W-:Y:S01]  /*d760*/  USHF.R.U32.HI UR4, URZ, 0x4, UR4 ;  /* 0x000000043f047899 */ /* 0x000fe20008011604 */
[----:B-----5:R3:W-:Y:S01]  /*d770*/  STL [R1+0x2a0], R0 ;  /* 0x0002a00001007387 */ /* 0x0207e20000100800 */
[----:B------:R-:W-:-:S02]  /*d780*/  USHF.R.U32.HI UR5, URZ, 0x4, UR5 ;  /* 0x000000043f057899 */ /* 0x000fc40008011605 */
[----:B------:R-:W-:Y:S02]  /*d790*/  USGXT.U32 UR4, UR4, 0xe ;  /* 0x0000000e0404789a */ /* 0x000fe40008000000 */
[----:B------:R-:W-:Y:S01]  /*d7a0*/  USGXT.U32 UR6, UR5, 0xe ;  /* 0x0000000e0506789a */ /* 0x000fe20008000000 */
[----:B-1----:R-:W4:Y:S01]  /*d7b0*/  LDL R4, [R1+0x150] ;  /* 0x0001500001047983 */ /* 0x002f220000100800 */
[----:B------:R-:W-:Y:S01]  /*d7c0*/  WARPGROUP.ARRIVE ;  /* 0x00000000000079c5 */ /* 0x000fe20000000000 */
[----:B------:R-:W-:Y:S01]  /*d7d0*/  UMOV UR5, 0x40000040 ;  /* 0x4000004000057882 */ /* 0x000fe20000000000 */
[----:B------:R-:W-:Y:S01]  /*d7e0*/  UIADD3 UR12, UP0, UR4, 0x2, URZ ;  /* 0x00000002040c7890 */ /* 0x000fe2000ff1e03f */
[----:B---3--:R-:W3:Y:S01]  /*d7f0*/  LDL R0, [R1+0x148] ;  /* 0x0001480001007983 */ /* 0x008ee20000100800 */
[----:B------:R-:W-:-:S03]  /*d800*/  UIADD3 UR14, UP1, UR6, 0x2, URZ ;  /* 0x00000002060e7890 */ /* 0x000fc6000ff3e03f */
[----:B------:R-:W-:Y:S01]  /*d810*/  HGMMA.64x128x8.F32.TF32 R88, gdesc[UR4], R88 ;  /* 0x05e00000045879f0 */ /* 0x000fe20008702858 */
[----:B------:R-:W-:Y:S01]  /*d820*/  UMOV UR4, URZ ;  /* 0x0000003f00047c82 */ /* 0x000fe20008000000 */
[----:B------:R-:W-:Y:S01]  /*d830*/  UMOV UR5, URZ ;  /* 0x0000003f00057c82 */ /* 0x000fe20008000000 */
[----:B------:R-:W-:Y:S02]  /*d840*/  UIADD3.X UR13, UR4, 0x40000040, URZ, UP0, !UPT ;  /* 0x40000040040d7890 */ /* 0x000fe400087fe43f */
[----:B------:R-:W-:Y:S02]  /*d850*/  UIADD3.X UR15, UR5, 0x40000040, URZ, UP1, !UPT ;  /* 0x40000040050f7890 */ /* 0x000fe40008ffe43f */
[----:B------:R-:W-:Y:S02]  /*d860*/  UIADD3.64 UR40, UR12, 0x2, URZ ;  /* 0x000000020c287897 */ /* 0x000fe4000fffe03f */
[----:B------:R-:W-:Y:S02]  /*d870*/  UIADD3.64 UR42, UR14, 0x2, URZ ;  /* 0x000000020e2a7897 */ /* 0x000fe4000fffe03f */
[----:B------:R-:W-:-:S02]  /*d880*/  UIADD3.64 UR36, UR12, 0x4, URZ ;  /* 0x000000040c247897 */ /* 0x000fc4000fffe03f */
[----:B------:R-:W-:Y:S02]  /*d890*/  UIADD3.64 UR38, UR14, 0x4, URZ ;  /* 0x000000040e267897 */ /* 0x000fe4000fffe03f */
[----:B------:R-:W-:Y:S02]  /*d8a0*/  UIADD3.64 UR32, UR12, 0x3fe, URZ ;  /* 0x000003fe0c207897 */ /* 0x000fe4000fffe03f */
[----:B------:R-:W-:Y:S02]  /*d8b0*/  UIADD3.64 UR34, UR14, 0x3fe, URZ ;  /* 0x000003fe0e227897 */ /* 0x000fe4000fffe03f */
[----:B------:R-:W-:Y:S02]  /*d8c0*/  UIADD3.64 UR28, UR12, 0x400, URZ ;  /* 0x000004000c1c7897 */ /* 0x000fe4000fffe03f */
[----:B------:R-:W-:Y:S02]  /*d8d0*/  UIADD3.64 UR30, UR14, 0x400, URZ ;  /* 0x000004000e1e7897 */ /* 0x000fe4000fffe03f */
[----:B------:R-:W-:-:S02]  /*d8e0*/  UIADD3.64 UR24, UR12, 0x402, URZ ;  /* 0x000004020c187897 */ /* 0x000fc4000fffe03f */
[----:B------:R-:W-:Y:S02]  /*d8f0*/  UIADD3.64 UR26, UR14, 0x402, URZ ;  /* 0x000004020e1a7897 */ /* 0x000fe4000fffe03f */
[----:B------:R-:W-:Y:S02]  /*d900*/  UIADD3.64 UR20, UR12, 0x404, URZ ;  /* 0x000004040c147897 */ /* 0x000fe4000fffe03f */
[----:B------:R-:W-:Y:S02]  /*d910*/  UIADD3.64 UR22, UR14, 0x404, URZ ;  /* 0x000004040e167897 */ /* 0x000fe4000fffe03f */
[----:B------:R-:W-:Y:S02]  /*d920*/  UIADD3.64 UR4, UR12, 0x1fe, URZ ;  /* 0x000001fe0c047897 */ /* 0x000fe4000fffe03f */
[----:B------:R-:W-:-:S12]  /*d930*/  HGMMA.64x128x8.F32.TF32 R88, gdesc[UR12], R88 ;  /* 0x05e000000c5879f0 */ /* 0x000fd80008702858 */
[----:B------:R-:W-:Y:S01]  /*d940*/  HGMMA.64x128x8.F32.TF32 R88, gdesc[UR40], R88 ;  /* 0x05e00000285879f0 */ /* 0x000fe20008702858 */
[----:B------:R-:W-:Y:S01]  /*d950*/  UIADD3.64 UR40, UR12, 0x202, URZ ;  /* 0x000002020c287897 */ /* 0x000fe2000fffe03f */
[----:B------:R-:W-:Y:S01]  /*d960*/  IMAD.MOV.U32 R191, RZ, RZ, R184 ;  /* 0x000000ffffbf7224 */ /* 0x000fe200078e00b8 */
[----:B--2---:R-:W-:-:S09]  /*d970*/  ISETP.GE.AND P1, PT, R188, R190, PT ;  /* 0x000000bebc00720c */ /* 0x004fd20003f26270 */
[----:B------:R-:W-:Y:S01]  /*d980*/  HGMMA.64x128x8.F32.TF32 R88, gdesc[UR36], R88 ;  /* 0x05e00000245879f0 */ /* 0x000fe20008702858 */
[----:B------:R-:W-:-:S11]  /*d990*/  UIADD3.64 UR36, UR12, 0x204, URZ ;  /* 0x000002040c247897 */ /* 0x000fd6000fffe03f */
[----:B------:R-:W-:Y:S01]  /*d9a0*/  HGMMA.64x128x8.F32.TF32 R88, gdesc[UR32], R88 ;  /* 0x05e00000205879f0 */ /* 0x000fe20008702858 */
[----:B------:R-:W-:-:S11]  /*d9b0*/  UIADD3.64 UR32, UR12, 0x5fe, URZ ;  /* 0x000005fe0c207897 */ /* 0x000fd6000fffe03f */
[----:B------:R-:W-:Y:S01]  /*d9c0*/  HGMMA.64x128x8.F32.TF32 R88, gdesc[UR28], R88 ;  /* 0x05e000001c5879f0 */ /* 0x000fe20008702858 */
[----:B------:R-:W-:-:S11]  /*d9d0*/  UIADD3.64 UR28, UR12, 0x600, URZ ;  /* 0x000006000c1c7897 */ /* 0x000fd6000fffe03f */
[----:B------:R-:W-:Y:S01]  /*d9e0*/  HGMMA.64x128x8.F32.TF32 R88, gdesc[UR24], R88 ;  /* 0x05e00000185879f0 */ /* 0x000fe20008702858 */
[----:B------:R-:W-:Y:S01]  /*d9f0*/  UISETP.GT.AND UP0, UPT, UR10, 0x2, UPT ;  /* 0x000000020a00788c */ /* 0x000fe2000bf04270 */
[----:B------:R1:W-:Y:S01]  /*da00*/  STL [R1+0x2a4], R2 ;  /* 0x0002a40201007387 */ /* 0x0003e20000100800 */
[----:B------:R-:W-:-:S09]  /*da10*/  UIADD3.64 UR24, UR12, 0x602, URZ ;  /* 0x000006020c187897 */ /* 0x000fd2000fffe03f */
[----:B------:R-:W-:-:S12]  /*da20*/  HGMMA.64x128x8.F32.TF32 R88, gdesc[UR20], R88 ;  /* 0x05e00000145879f0 */ /* 0x000fd80008702858 */
[----:B------:R-:W-:Y:S01]  /*da30*/  HGMMA.64x128x8.F32.TF32 R24, gdesc[UR4], R24 ;  /* 0x05e00000041879f0 */ /* 0x000fe20008702818 */
[----:B------:R-:W-:Y:S01]  /*da40*/  UIADD3.64 UR4, UR12, 0x200, URZ ;  /* 0x000002000c047897 */ /* 0x000fe2000fffe03f */
[----:B------:R-:W-:Y:S01]  /*da50*/  UMOV UR6, UR14 ;  /* 0x0000000e00067c82 */ /* 0x000fe20008000000 */
[----:B------:R-:W-:Y:S01]  /*da60*/  UMOV UR7, UR15 ;  /* 0x0000000f00077c82 */ /* 0x000fe20008000000 */
[----:B------:R-:W-:Y:S02]  /*da70*/  USEL UR10, UR10, URZ, !UP0 ;  /* 0x0000003f0a0a7287 */ /* 0x000fe4000c000000 */
[----:B------:R-:W-:Y:S01]  /*da80*/  UIADD3.64 UR12, UR12, 0x604, URZ ;  /* 0x000006040c0c7897 */ /* 0x000fe2000fffe03f */
[----:B------:R-:W-:Y:S01]  /*da90*/  UMOV UR14, UR22 ;  /* 0x00000016000e7c82 */ /* 0x000fe20008000000 */
[----:B------:R-:W-:-:S04]  /*daa0*/  UMOV UR15, UR23 ;  /* 0x00000017000f7c82 */ /* 0x000fc80008000000 */
[----:B------:R-:W-:-:S12]  /*dab0*/  HGMMA.64x128x8.F32.TF32 R24, gdesc[UR4], R24 ;  /* 0x05e00000041879f0 */ /* 0x000fd80008702818 */
[----:B------:R-:W-:-:S12]  /*dac0*/  HGMMA.64x128x8.F32.TF32 R24, gdesc[UR40], R24 ;  /* 0x05e00000281879f0 */ /* 0x000fd80008702818 */
[----:B------:R-:W-:-:S12]  /*dad0*/  HGMMA.64x128x8.F32.TF32 R24, gdesc[UR36], R24 ;  /* 0x05e00000241879f0 */ /* 0x000fd80008702818 */
[----:B------:R-:W-:Y:S01]  /*dae0*/  HGMMA.64x128x8.F32.TF32 R24, gdesc[UR32], R24 ;  /* 0x05e00000201879f0 */ /* 0x000fe20008702818 */
[----:B------:R-:W-:-:S06]  /*daf0*/  ULEA UR4, UR10, UR8, 0xf ;  /* 0x000000080a047291 */ /* 0x000fcc000f8e783f */
[----:B------:R-:W-:Y:S02]  /*db00*/  VIADD R222, R2, UR4 ;  /* 0x0000000402de7c36 */ /* 0x000fe40008000000 */
[----:B-1----:R-:W2:Y:S03]  /*db10*/  LDL R2, [R1+0x4c] ;  /* 0x00004c0001027983 */ /* 0x002ea60000100800 */
[----:B------:R-:W-:-:S12]  /*db20*/  HGMMA.64x128x8.F32.TF32 R24, gdesc[UR28], R24 ;  /* 0x05e000001c1879f0 */ /* 0x000fd80008702818 */
[----:B------:R-:W-:-:S12]  /*db30*/  HGMMA.64x128x8.F32.TF32 R24, gdesc[UR24], R24 ;  /* 0x05e00000181879f0 */ /* 0x000fd80008702818 */
[----:B------:R-:W-:Y:S01]  /*db40*/  HGMMA.64x128x8.F32.TF32 R24, gdesc[UR12], R24, gsb0 ;  /* 0x05e000000c1879f0 */ /* 0x000fe20008002818 */
[----:B------:R-:W-:-:S04]  /*db50*/  SEL R190, RZ, 0x4, !P2 ;  /* 0x00000004ffbe7807 */ /* 0x000fc80005000000 */
[----:B------:R-:W-:-:S04]  /*db60*/  SEL R190, R190, RZ, !P1 ;  /* 0x000000ffbebe7207 */ /* 0x000fc80004800000 */
[----:B------:R-:W-:Y:S01]  /*db70*/  ISETP.NE.U32.AND P2, PT, R190, RZ, PT ;  /* 0x000000ffbe00720c */ /* 0x000fe20003f45070 */
[----:B------:R-:W-:Y:S01]  /*db80*/  IMAD.MOV.U32 R190, RZ, RZ, R182 ;  /* 0x000000ffffbe7224 */ /* 0x000fe200078e00b6 */
[----:B------:R-:W-:Y:S02]  /*db90*/  WARPGROUP.DEPBAR.LE gsb0, 0x1 ;  /* 0x00008000000079c5 */ /* 0x000fe40000010100 */
[----:B------:R-:W-:Y:S09]  /*dba0*/  BAR.SYNC.DEFER_BLOCKING 0x0 ;  /* 0x0000000000007b1d */ /* 0x000ff20000010000 */
[----:B------:R-:W-:Y:S01]  /*dbb0*/  @!PT LDS RZ, [RZ] ;  /* 0x00000000fffff984 */ /* 0x000fe20000000800 */
[----:B------:R-:W-:Y:S01]  /*dbc0*/  @!PT LDS RZ, [RZ] ;  /* 0x00000000fffff984 */ /* 0x000fe20000000800 */
[----:B------:R-:W-:Y:S01]  /*dbd0*/  @!PT LDS RZ, [RZ] ;  /* 0x00000000fffff984 */ /* 0x000fe20000000800 */
[----:B------:R1:W-:Y:S01]  /*dbe0*/  LDGSTS.E [R222], desc[UR16][R190.64], P2 ;  /* 0x00000000bede7fae */ /* 0x0003e20009121850 */
[----:B------:R-:W-:-:S04]  /*dbf0*/  ISETP.GT.AND P2, PT, R183, 0x1, PT ;  /* 0x00000001b700780c */ /* 0x000fc80003f44270 */
[----:B-1----:R-:W-:-:S04]  /*dc00*/  SEL R190, RZ, 0x4, !P2 ;  /* 0x00000004ffbe7807 */ /* 0x002fc80005000000 */
[----:B------:R-:W-:-:S04]  /*dc10*/  SEL R190, R190, RZ, !P1 ;  /* 0x000000ffbebe7207 */ /* 0x000fc80004800000 */
[----:B------:R-:W-:Y:S02]  /*dc20*/  ISETP.NE.U32.AND P2, PT, R190, RZ, PT ;  /* 0x000000ffbe00720c */ /* 0x000fe40003f45070 */
[----:B--2---:R-:W-:-:S05]  /*dc30*/  IADD3 R190, P3, R2, R182, RZ ;  /* 0x000000b602be7210 */ /* 0x004fca0007f7e0ff */
[----:B----4-:R-:W-:Y:S02]  /*dc40*/  IMAD.X R191, R184, 0x1, R4, P3 ;  /* 0x00000001b8bf7824 */ /* 0x010fe400018e0604 */
[----:B------:R-:W2:Y:S04]  /*dc50*/  LDL R4, [R1+0xd4] ;  /* 0x0000d40001047983 */ /* 0x000ea80000100800 */
[----:B------:R1:W-:Y:S04]  /*dc60*/  LDGSTS.E [R222+0x4], desc[UR16][R190.64], P2 ;  /* 0x00004000bede7fae */ /* 0x0003e80009121850 */
[----:B------:R-:W4:Y:S01]  /*dc70*/  LDL R191, [R1+0x244] ;  /* 0x0002440001bf7983 */ /* 0x000f220000100800 */
[----:B------:R-:W-:-:S04]  /*dc80*/  ISETP.GT.AND P2, PT, R183, 0x2, PT ;  /* 0x00000002b700780c */ /* 0x000fc80003f44270 */
[----:B-1----:R-:W-:-:S04]  /*dc90*/  SEL R190, RZ, 0x4, !P2 ;  /* 0x00000004ffbe7807 */ /* 0x002fc80005000000 */
[----:B------:R-:W-:-:S04]  /*dca0*/  SEL R190, R190, RZ, !P1 ;  /* 0x000000ffbebe7207 */ /* 0x000fc80004800000 */
[----:B------:R-:W-:Y:S02]  /*dcb0*/  ISETP.NE.U32.AND P2, PT, R190, RZ, PT ;  /* 0x000000ffbe00720c */ /* 0x000fe40003f45070 */
[----:B----4-:R-:W-:Y:S02]  /*dcc0*/  LEA R190, P3, R191, R182, 0x2 ;  /* 0x000000b6bfbe7211 */ /* 0x010fe400078610ff */
[----:B------:R-:W4:Y:S03]  /*dcd0*/  LDL R191, [R1+0x14c] ;  /* 0x00014c0001bf7983 */ /* 0x000f260000100800 */
[----:B----4-:R-:W-:-:S06]  /*dce0*/  IMAD.X R191, R184, 0x1, R191, P3 ;  /* 0x00000001b8bf7824 */ /* 0x010fcc00018e06bf */
[----:B------:R1:W-:Y:S04]  /*dcf0*/  LDGSTS.E [R222+0x8], desc[UR16][R190.64], P2 ;  /* 0x00008000bede7fae */ /* 0x0003e80009121850 */
[----:B------:R-:W4:Y:S01]  /*dd00*/  LDL R191, [R1+0x240] ;  /* 0x0002400001bf7983 */ /* 0x000f220000100800 */
[----:B------:R-:W-:-:S04]  /*dd10*/  ISETP.GT.AND P2, PT, R183, 0x3, PT ;  /* 0x00000003b700780c */ /* 0x000fc80003f44270 */
[----:B-1----:R-:W-:-:S04]  /*dd20*/  SEL R190, RZ, 0x4, !P2 ;  /* 0x00000004ffbe7807 */ /* 0x002fc80005000000 */
[----:B------:R-:W-:-:S04]  /*dd30*/  SEL R190, R190, RZ, !P1 ;  /* 0x000000ffbebe7207 */ /* 0x000fc80004800000 */
[----:B------:R-:W-:Y:S02]  /*dd40*/  ISETP.NE.U32.AND P2, PT, R190, RZ, PT ;  /* 0x000000ffbe00720c */ /* 0x000fe40003f45070 */
[----:B----4-:R-:W-:-:S05]  /*dd50*/  LEA R190, P3, R191, R182, 0x2 ;  /* 0x000000b6bfbe7211 */ /* 0x010fca00078610ff */
[----:B---3--:R-:W-:Y:S02]  /*dd60*/  IMAD.X R191, R184, 0x1, R0, P3 ;  /* 0x00000001b8bf7824 */ /* 0x008fe400018e0600 */
[----:B------:R-:W3:Y:S04]  /*dd70*/  LDL R0, [R1+0xcc] ;  /* 0x0000cc0001007983 */ /* 0x000ee80000100800 */
[----:B------:R1:W-:Y:S04]  /*dd80*/  LDGSTS.E [R222+0xc], desc[UR16][R190.64], P2 ;  /* 0x0000c000bede7fae */ /* 0x0003e80009121850 */
[----:B------:R-:W4:Y:S01]  /*dd90*/  LDL R191, [R1+0x1e0] ;  /* 0x0001e00001bf7983 */ /* 0x000f220000100800 */
[----:B------:R-:W-:-:S04]  /*dda0*/  ISETP.GT.AND P2, PT, R183, 0x20, PT ;  /* 0x00000020b700780c */ /* 0x000fc80003f44270 */
[----:B-1----:R-:W-:-:S04]  /*ddb0*/  SEL R190, RZ, 0x4, !P2 ;  /* 0x00000004ffbe7807 */ /* 0x002fc80005000000 */
[----:B------:R-:W-:-:S04]  /*ddc0*/  SEL R190, R190, RZ, !P1 ;  /* 0x000000ffbebe7207 */ /* 0x000fc80004800000 */
[----:B------:R-:W-:Y:S02]  /*ddd0*/  ISETP.NE.U32.AND P2, PT, R190, RZ, PT ;  /* 0x000000ffbe00720c */ /* 0x000fe40003f45070 */
[----:B----4-:R-:W-:-:S05]  /*dde0*/  LEA R190, P3, R191, R182, 0x2 ;  /* 0x000000b6bfbe7211 */ /* 0x010fca00078610ff */
[----:B--2---:R-:W-:Y:S02]  /*ddf0*/  IMAD.X R191, R184, 0x1, R4, P3 ;  /* 0x00000001b8bf7824 */ /* 0x004fe400018e0604 */
        /* <DEDUP_REMOVED lines=34> */
[----:B------:R-:W-:Y:S02]  /*e020*/  LEA R190, P3, R2, R182, 0x2 ;  /* 0x000000b602be7211 */ /* 0x000fe400078610ff */
[----:B------:R-:W2:Y:S03]  /*e030*/  LDL R2, [R1+0x238] ;  /* 0x0002380001027983 */ /* 0x000ea60000100800 */
[----:B---3--:R-:W-:Y:S02]  /*e040*/  IMAD.X R191, R184, 0x1, R0, P3 ;  /* 0x00000001b8bf7824 */ /* 0x008fe400018e0600 */
[----:B------:R-:W3:Y:S01]  /*e050*/  LDL R0, [R1+0x13c] ;  /* 0x00013c0001007983 */ /* 0x000ee20000100800 */
[----:B----4-:R-:W-:-:S05]  /*e060*/  VIADD R222, R222, UR4 ;  /* 0x00000004dede7c36 */ /* 0x010fca0008000000 */
[----:B------:R1:W-:Y:S04]  /*e070*/  LDGSTS.E [R222], desc[UR16][R190.64], P2 ;  /* 0x00000000bede7fae */ /* 0x0003e80009121850 */
        /* <DEDUP_REMOVED lines=8> */
[----:B------:R1:W-:Y:S01]  /*e100*/  LDGSTS.E [R222+0x4], desc[UR16][R190.64], P2 ;  /* 0x00004000bede7fae */ /* 0x0003e20009121850 */
[----:B------:R-:W-:-:S04]  /*e110*/  ISETP.GT.AND P2, PT, R183, 0x6, PT ;  /* 0x00000006b700780c */ /* 0x000fc80003f44270 */
[----:B-1----:R-:W-:-:S04]  /*e120*/  SEL R190, RZ, 0x4, !P2 ;  /* 0x00000004ffbe7807 */ /* 0x002fc80005000000 */
[----:B------:R-:W-:-:S04]  /*e130*/  SEL R190, R190, RZ, !P1 ;  /* 0x000000ffbebe7207 */ /* 0x000fc80004800000 */
[----:B------:R-:W-:Y:S02]  /*e140*/  ISETP.NE.U32.AND P2, PT, R190, RZ, PT ;  /* 0x000000ffbe00720c */ /* 0x000fe40003f45070 */
[----:B------:R-:W-:Y:S02]  /*e150*/  LEA R190, P3, R2, R182, 0x2 ;  /* 0x000000b602be7211 */ /* 0x000fe400078610ff */
[----:B------:R-:W4:Y:S03]  /*e160*/  LDL R2, [R1+0xc4] ;  /* 0x0000c40001027983 */ /* 0x000f260000100800 */
[----:B---3--:R-:W-:Y:S02]  /*e170*/  IMAD.X R191, R184, 0x1, R0, P3 ;  /* 0x00000001b8bf7824 */ /* 0x008fe400018e0600 */
[----:B------:R-:W3:Y:S04]  /*e180*/  LDL R0, [R1+0x1d0] ;  /* 0x0001d00001007983 */ /* 0x000ee80000100800 */
[----:B------:R1:W-:Y:S04]  /*e190*/  LDGSTS.E [R222+0x8], desc[UR16][R190.64], P2 ;  /* 0x00008000bede7fae */ /* 0x0003e80009121850 */
[----:B------:R-:W2:Y:S01]  /*e1a0*/  LDL R191, [R1+0x234] ;  /* 0x0002340001bf7983 */ /* 0x000ea20000100800 */
[----:B------:R-:W-:-:S04]  /*e1b0*/  ISETP.GT.AND P2, PT, R183, 0x7, PT ;  /* 0x00000007b700780c */ /* 0x000fc80003f44270 */
[----:B-1----:R-:W-:-:S04]  /*e1c0*/  SEL R190, RZ, 0x4, !P2 ;  /* 0x00000004ffbe7807 */ /* 0x002fc80005000000 */
[----:B------:R-:W-:-:S04]  /*e1d0*/  SEL R190, R190, RZ, !P1 ;  /* 0x000000ffbebe7207 */ /* 0x000fc80004800000 */
[----:B------:R-:W-:Y:S02]  /*e1e0*/  ISETP.NE.U32.AND P2, PT, R190, RZ, PT ;  /* 0x000000ffbe00720c */ /* 0x000fe40003f45070 */
[----:B--2---:R-:W-:Y:S02]  /*e1f0*/  LEA R190, P3, R191, R182, 0x2 ;  /* 0x000000b6bfbe7211 */ /* 0x004fe400078610ff */
[----:B------:R-:W2:Y:S03]  /*e200*/  LDL R191, [R1+0x138] ;  /* 0x0001380001bf7983 */ /* 0x000ea60000100800 */
[----:B--2---:R-:W-:-:S06]  /*e210*/  IMAD.X R191, R184, 0x1, R191, P3 ;  /* 0x00000001b8bf7824 */ /* 0x004fcc00018e06bf */
[----:B------:R1:W-:Y:S01]  /*e220*/  LDGSTS.E [R222+0xc], desc[UR16][R190.64], P2 ;  /* 0x0000c000bede7fae */ /* 0x0003e20009121850 */
[----:B------:R-:W-:-:S04]  /*e230*/  ISETP.GT.AND P2, PT, R183, 0x24, PT ;  /* 0x00000024b700780c */ /* 0x000fc80003f44270 */
[----:B-1----:R-:W-:-:S04]  /*e240*/  SEL R190, RZ, 0x4, !P2 ;  /* 0x00000004ffbe7807 */ /* 0x002fc80005000000 */
[----:B------:R-:W-:-:S04]  /*e250*/  SEL R190, R190, RZ, !P1 ;  /* 0x000000ffbebe7207 */ /* 0x000fc80004800000 */
[----:B------:R-:W-:Y:S02]  /*e260*/  ISETP.NE.U32.AND P2, PT, R190, RZ, PT ;  /* 0x000000ffbe00720c */ /* 0x000fe40003f45070 */
[----:B------:R-:W-:Y:S02]  /*e270*/  LEA R190, P3, R4, R182, 0x2 ;  /* 0x000000b604be7211 */ /* 0x000fe400078610ff */
[----:B------:R-:W2:Y:S03]  /*e280*/  LDL R4, [R1+0xbc] ;  /* 0x0000bc0001047983 */ /* 0x000ea60000100800 */
[----:B----4-:R-:W-:Y:S02]  /*e290*/  IMAD.X R191, R184, 0x1, R2, P3 ;  /* 0x00000001b8bf7824 */ /* 0x010fe400018e0602 */
[----:B------:R-:W4:Y:S04]  /*e2a0*/  LDL R2, [R1+0x1c8] ;  /* 0x0001c80001027983 */ /* 0x000f280000100800 */
[----:B------:R1:W-:Y:S04]  /*e2b0*/  LDGSTS.E [R222+0x4000], desc[UR16][R190.64], P2 ;  /* 0x04000000bede7fae */ /* 0x0003e80009121850 */
[----:B------:R-:W2:Y:S01]  /*e2c0*/  LDL R191, [R1+0xc0] ;  /* 0x0000c00001bf7983 */ /* 0x000ea20000100800 */
[----:B------:R-:W-:-:S04]  /*e2d0*/  ISETP.GT.AND P2, PT, R183, 0x25, PT ;  /* 0x00000025b700780c */ /* 0x000fc80003f44270 */
[----:B-1----:R-:W-:-:S04]  /*e2e0*/  SEL R190, RZ, 0x4, !P2 ;  /* 0x00000004ffbe7807 */ /* 0x002fc80005000000 */
[----:B------:R-:W-:-:S04]  /*e2f0*/  SEL R190, R190, RZ, !P1 ;  /* 0x000000ffbebe7207 */ /* 0x000fc80004800000 */
[----:B------:R-:W-:Y:S02]  /*e300*/  ISETP.NE.U32.AND P2, PT, R190, RZ, PT ;  /* 0x000000ffbe00720c */ /* 0x000fe40003f45070 */
[----:B---3--:R-:W-:Y:S02]  /*e310*/  LEA R190, P3, R0, R182, 0x2 ;  /* 0x000000b600be7211 */ /* 0x008fe400078610ff */
[----:B------:R-:W3:Y:S03]  /*e320*/  LDL R0, [R1+0xb8] ;  /* 0x0000b80001007983 */ /* 0x000ee60000100800 */
[----:B--2---:R-:W-:-:S06]  /*e330*/  IMAD.X R191, R184, 0x1, R191, P3 ;  /* 0x00000001b8bf7824 */ /* 0x004fcc00018e06bf */
[----:B------:R1:W-:Y:S04]  /*e340*/  LDGSTS.E [R222+0x4004], desc[UR16][R190.64], P2 ;  /* 0x04004000bede7fae */ /* 0x0003e80009121850 */
[----:B------:R-:W2:Y:S01]  /*e350*/  LDL R191, [R1+0x1cc] ;  /* 0x0001cc0001bf7983 */ /* 0x000ea20000100800 */
[----:B------:R-:W-:-:S04]  /*e360*/  ISETP.GT.AND P2, PT, R183, 0x26, PT ;  /* 0x00000026b700780c */ /* 0x000fc80003f44270 */
[----:B-1----:R-:W-:-:S04]  /*e370*/  SEL R190, RZ, 0x4, !P2 ;  /* 0x00000004ffbe7807 */ /* 0x002fc80005000000 */
[----:B------:R-:W-:-:S04]  /*e380*/  SEL R190, R190, RZ, !P1 ;  /* 0x000000ffbebe7207 */ /* 0x000fc80004800000 */
[----:B------:R-:W-:Y:S02]  /*e390*/  ISETP.NE.U32.AND P2, PT, R190, RZ, PT ;  /* 0x000000ffbe00720c */ /* 0x000fe40003f45070 */
[----:B--2---:R-:W-:-:S05]  /*e3a0*/  LEA R190, P3, R191, R182, 0x2 ;  /* 0x000000b6bfbe7211 */ /* 0x004fca00078610ff */
[----:B------:R-:W-:Y:S02]  /*e3b0*/  IMAD.X R191, R184, 0x1, R4, P3 ;  /* 0x00000001b8bf7824 */ /* 0x000fe400018e0604 */
[----:B------:R-:W2:Y:S04]  /*e3c0*/  LDL R4, [R1+0x134] ;  /* 0x0001340001047983 */ /* 0x000ea80000100800 */
[----:B------:R1:W-:Y:S01]  /*e3d0*/  LDGSTS.E [R222+0x4008], desc[UR16][R190.64], P2 ;  /* 0x04008000bede7fae */ /* 0x0003e20009121850 */
[----:B------:R-:W-:-:S04]  /*e3e0*/  ISETP.GT.AND P2, PT, R183, 0x27, PT ;  /* 0x00000027b700780c */ /* 0x000fc80003f44270 */
[----:B-1----:R-:W-:-:S04]  /*e3f0*/  SEL R190, RZ, 0x4, !P2 ;  /* 0x00000004ffbe7807 */ /* 0x002fc80005000000 */
[----:B------:R-:W-:-:S04]  /*e400*/  SEL R190, R190, RZ, !P1 ;  /* 0x000000ffbebe7207 */ /* 0x000fc80004800000 */
[----:B------:R-:W-:Y:S02]  /*e410*/  ISETP.NE.U32.AND P2, PT, R190, RZ, PT ;  /* 0x000000ffbe00720c */ /* 0x000fe40003f45070 */
[----:B----4-:R-:W-:Y:S02]  /*e420*/  LEA R190, P3, R2, R182, 0x2 ;  /* 0x000000b602be7211 */ /* 0x010fe400078610ff */
[----:B------:R-:W4:Y:S03]  /*e430*/  LDL R2, [R1+0x22c] ;  /* 0x00022c0001027983 */ /* 0x000f260000100800 */
[----:B---3--:R-:W-:Y:S02]  /*e440*/  IMAD.X R191, R184, 0x1, R0, P3 ;  /* 0x00000001b8bf7824 */ /* 0x008fe400018e0600 */
[----:B------:R-:W3:Y:S04]  /*e450*/  LDL R0, [R1+0x130] ;  /* 0x0001300001007983 */ /* 0x000ee80000100800 */
[----:B------:R1:W-:Y:S04]  /*e460*/  LDGSTS.E [R222+0x400c], desc[UR16][R190.64], P2 ;  /* 0x0400c000bede7fae */ /* 0x0003e80009121850 */
[----:B------:R-:W2:Y:S04]  /*e470*/  LDL R191, [R1+0x230] ;  /* 0x0002300001bf7983 */ /* 0x000ea80000100800 */
[----:B------:R-:W4:Y:S01]  /*e480*/  LDL R222, [R1+0x298] ;  /* 0x0002980001de7983 */ /* 0x000f220000100800 */
[----:B------:R-:W-:-:S04]  /*e490*/  ISETP.GT.AND P2, PT, R183, 0x8, PT ;  /* 0x00000008b700780c */ /* 0x000fc80003f44270 */
[----:B-1----:R-:W-:-:S04]  /*e4a0*/  SEL R190, RZ, 0x4, !P2 ;  /* 0x00000004ffbe7807 */ /* 0x002fc80005000000 */
[----:B------:R-:W-:-:S04]  /*e4b0*/  SEL R190, R190, RZ, !P1 ;  /* 0x000000ffbebe7207 */ /* 0x000fc80004800000 */
[----:B------:R-:W-:Y:S02]  /*e4c0*/  ISETP.NE.U32.AND P2, PT, R190, RZ, PT ;  /* 0x000000ffbe00720c */ /* 0x000fe40003f45070 */
[----:B--2---:R-:W-:Y:S01]  /*e4d0*/  LEA R190, P3, R191, R182, 0x2 ;  /* 0x000000b6bfbe7211 */ /* 0x004fe200078610ff */
[----:B----4-:R-:W-:-:S04]  /*e4e0*/  VIADD R222, R222, UR4 ;  /* 0x00000004dede7c36 */ /* 0x010fc80008000000 */
[----:B------:R-:W-:Y:S02]  /*e4f0*/  IMAD.X R191, R184, 0x1, R4, P3 ;  /* 0x00000001b8bf7824 */ /* 0x000fe400018e0604 */
[----:B------:R-:W2:Y:S04]  /*e500*/  LDL R4, [R1+0x12c] ;  /* 0x00012c0001047983 */ /* 0x000ea80000100800 */
[----:B------:R1:W-:Y:S01]  /*e510*/  LDGSTS.E [R222], desc[UR16][R190.64], P2 ;  /* 0x00000000bede7fae */ /* 0x0003e20009121850 */
        /* <DEDUP_REMOVED lines=17> */
[----:B------:R1:W-:Y:S04]  /*e630*/  LDGSTS.E [R222+0x8], desc[UR16][R190.64], P2 ;  /* 0x00008000bede7fae */ /* 0x0003e80009121850 */
[----:B------:R-:W4:Y:S01]  /*e640*/  LDL R191, [R1+0x224] ;  /* 0x0002240001bf7983 */ /* 0x000f220000100800 */
[----:B------:R-:W-:-:S04]  /*e650*/  ISETP.GT.AND P2, PT, R183, 0xb, PT ;  /* 0x0000000bb700780c */ /* 0x000fc80003f44270 */
[----:B-1----:R-:W-:-:S04]  /*e660*/  SEL R190, RZ, 0x4, !P2 ;  /* 0x00000004ffbe7807 */ /* 0x002fc80005000000 */
[----:B------:R-:W-:-:S04]  /*e670*/  SEL R190, R190, RZ, !P1 ;  /* 0x000000ffbebe7207 */ /* 0x000fc80004800000 */
[----:B------:R-:W-:Y:S02]  /*e680*/  ISETP.NE.U32.AND P2, PT, R190, RZ, PT ;  /* 0x000000ffbe00720c */ /* 0x000fe40003f45070 */
[----:B----4-:R-:W-:-:S05]  /*e690*/  LEA R190, P3, R191, R182, 0x2 ;  /* 0x000000b6bfbe7211 */ /* 0x010fca00078610ff */
[----:B------:R-:W-:Y:S02]  /*e6a0*/  IMAD.X R191, R184, 0x1, R2, P3 ;  /* 0x00000001b8bf7824 */ /* 0x000fe400018e0602 */
        /* <DEDUP_REMOVED lines=16> */
[----:B------:R-:W-:Y:S02]  /*e7b0*/  LEA R190, P3, R4, R182, 0x2 ;  /* 0x000000b604be7211 */ /* 0x000fe400078610ff */
[----:B------:R-:W3:Y:S03]  /*e7c0*/  LDL R4, [R1+0xa8] ;  /* 0x0000a80001047983 */ /* 0x000ee60000100800 */
[----:B--2---:R-:W-:-:S06]  /*e7d0*/  IMAD.X R191, R184, 0x1, R191, P3 ;  /* 0x00000001b8bf7824 */ /* 0x004fcc00018e06bf */
[----:B------:R1:W-:Y:S01]  /*e7e0*/  LDGSTS.E [R222+0x4004], desc[UR16][R190.64], P2 ;  /* 0x04004000bede7fae */ /* 0x0003e20009121850 */
[----:B------:R-:W-:-:S04]  /*e7f0*/  ISETP.GT.AND P2, PT, R183, 0x2a, PT ;  /* 0x0000002ab700780c */ /* 0x000fc80003f44270 */
[----:B-1----:R-:W-:-:S04]  /*e800*/  SEL R190, RZ, 0x4, !P2 ;  /* 0x00000004ffbe7807 */ /* 0x002fc80005000000 */
[----:B------:R-:W-:-:S04]  /*e810*/  SEL R190, R190, RZ, !P1 ;  /* 0x000000ffbebe7207 */ /* 0x000fc80004800000 */
[----:B------:R-:W-:Y:S02]  /*e820*/  ISETP.NE.U32.AND P2, PT, R190, RZ, PT ;  /* 0x000000ffbe00720c */ /* 0x000fe40003f45070 */
[----:B----4-:R-:W-:Y:S02]  /*e830*/  LEA R190, P3, R2, R182, 0x2 ;  /* 0x000000b602be7211 */ /* 0x010fe400078610ff */
[----:B------:R-:W2:Y:S03]  /*e840*/  LDL R2, [R1+0x17c] ;  /* 0x00017c0001027983 */ /* 0x000ea60000100800 */
        /* <DEDUP_REMOVED lines=12> */
[----:B------:R-:W4:Y:S01]  /*e910*/  LDL R222, [R1+0x294] ;  /* 0x0002940001de7983 */ /* 0x000f220000100800 */
[----:B------:R-:W-:-:S04]  /*e920*/  ISETP.GT.AND P2, PT, R183, 0xc, PT ;  /* 0x0000000cb700780c */ /* 0x000fc80003f44270 */
[----:B-1----:R-:W-:-:S04]  /*e930*/  SEL R190, RZ, 0x4, !P2 ;  /* 0x00000004ffbe7807 */ /* 0x002fc80005000000 */
[----:B------:R-:W-:-:S04]  /*e940*/  SEL R190, R190, RZ, !P1 ;  /* 0x000000ffbebe7207 */ /* 0x000fc80004800000 */
[----:B------:R-:W-:Y:S02]  /*e950*/  ISETP.NE.U32.AND P2, PT, R190, RZ, PT ;  /* 0x000000ffbe00720c */ /* 0x000fe40003f45070 */
[----:B--2---:R-:W-:Y:S02]  /*e960*/  LEA R190, P3, R2, R182, 0x2 ;  /* 0x000000b602be7211 */ /* 0x004fe400078610ff */
        /* <DEDUP_REMOVED lines=13> */
[----:B------:R1:W-:Y:S01]  /*ea40*/  LDGSTS.E [R222+0x4], desc[UR16][R190.64], P2 ;  /* 0x00004000bede7fae */ /* 0x0003e20009121850 */
[----:B------:R-:W-:-:S04]  /*ea50*/  ISETP.GT.AND P2, PT, R183, 0xe, PT ;  /* 0x0000000eb700780c */ /* 0x000fc80003f44270 */
[----:B-1----:R-:W-:-:S04]  /*ea60*/  SEL R190, RZ, 0x4, !P2 ;  /* 0x00000004ffbe7807 */ /* 0x002fc80005000000 */
[----:B------:R-:W-:-:S04]  /*ea70*/  SEL R190, R190, RZ, !P1 ;  /* 0x000000ffbebe7207 */ /* 0x000fc80004800000 */
[----:B------:R-:W-:Y:S02]  /*ea80*/  ISETP.NE.U32.AND P2, PT, R190, RZ, PT ;  /* 0x000000ffbe00720c */ /* 0x000fe40003f45070 */
[----:B--2---:R-:W-:Y:S02]  /*ea90*/  LEA R190, P3, R2, R182, 0x2 ;  /* 0x000000b602be7211 */ /* 0x004fe400078610ff */
        /* <DEDUP_REMOVED lines=12> */
[----:B------:R1:W-:Y:S01]  /*eb60*/  LDGSTS.E [R222+0xc], desc[UR16][R190.64], P2 ;  /* 0x0000c000bede7fae */ /* 0x0003e20009121850 */
[----:B------:R-:W-:-:S04]  /*eb70*/  ISETP.GT.AND P2, PT, R183, 0x2c, PT ;  /* 0x0000002cb700780c */ /* 0x000fc80003f44270 */
[----:B-1----:R-:W-:-:S04]  /*eb80*/  SEL R190, RZ, 0x4, !P2 ;  /* 0x00000004ffbe7807 */ /* 0x002fc80005000000 */
[----:B------:R-:W-:-:S04]  /*eb90*/  SEL R190, R190, RZ, !P1 ;  /* 0x000000ffbebe7207 */ /* 0x000fc80004800000 */
[----:B------:R-:W-:Y:S02]  /*eba0*/  ISETP.NE.U32.AND P2, PT, R190, RZ, PT ;  /* 0x000000ffbe00720c */ /* 0x000fe40003f45070 */
[----:B------:R-:W-:Y:S02]  /*ebb0*/  LEA R190, P3, R4, R182, 0x2 ;  /* 0x000000b604be7211 */ /* 0x000fe400078610ff */
[----:B------:R-:W4:Y:S03]  /*ebc0*/  LDL R4, [R1+0x9c] ;  /* 0x00009c0001047983 */ /* 0x000f260000100800 */
        /* <DEDUP_REMOVED lines=8> */
[----:B---3--:R-:W-:Y:S02]  /*ec50*/  LEA R190, P3, R0, R182, 0x2 ;  /* 0x000000b600be7211 */ /* 0x008fe400078610ff */
[----:B------:R-:W3:Y:S03]  /*ec60*/  LDL R0, [R1+0x98] ;  /* 0x0000980001007983 */ /* 0x000ee60000100800 */
        /* <DEDUP_REMOVED lines=20> */
[----:B------:R-:W4:Y:S04]  /*edb0*/  LDL R191, [R1+0x214] ;  /* 0x0002140001bf7983 */ /* 0x000f280000100800 */
[----:B------:R-:W2:Y:S01]  /*edc0*/  LDL R222, [R1+0x290] ;  /* 0x0002900001de7983 */ /* 0x000ea20000100800 */
[----:B------:R-:W-:-:S04]  /*edd0*/  ISETP.GT.AND P2, PT, R183, 0x10, PT ;  /* 0x00000010b700780c */ /* 0x000fc80003f44270 */
[----:B-1----:R-:W-:-:S04]  /*ede0*/  SEL R190, RZ, 0x4, !P2 ;  /* 0x00000004ffbe7807 */ /* 0x002fc80005000000 */
[----:B------:R-:W-:-:S04]  /*edf0*/  SEL R190, R190, RZ, !P1 ;  /* 0x000000ffbebe7207 */ /* 0x000fc80004800000 */
[----:B------:R-:W-:Y:S02]  /*ee00*/  ISETP.NE.U32.AND P2, PT, R190, RZ, PT ;  /* 0x000000ffbe00720c */ /* 0x000fe40003f45070 */
[----:B----4-:R-:W-:Y:S01]  /*ee10*/  LEA R190, P3, R191, R182, 0x2 ;  /* 0x000000b6bfbe7211 */ /* 0x010fe200078610ff */
[----:B--2---:R-:W-:-:S04]  /*ee20*/  VIADD R222, R222, UR4 ;  /* 0x00000004dede7c36 */ /* 0x004fc80008000000 */
        /* <DEDUP_REMOVED lines=214> */
[----:B------:R-:W3:Y:S01]  /*fb90*/  LDL R222, [R1+0xe4] ;  /* 0x0000e40001de7983 */ /* 0x000ee20000100800 */
[----:B------:R-:W-:-:S04]  /*fba0*/  ISETP.GT.AND P2, PT, R183, 0x1c, PT ;  /* 0x0000001cb700780c */ /* 0x000fc80003f44270 */
[----:B-1----:R-:W-:-:S04]  /*fbb0*/  SEL R190, RZ, 0x4, !P2 ;  /* 0x00000004ffbe7807 */ /* 0x002fc80005000000 */
[----:B------:R-:W-:-:S04]  /*fbc0*/  SEL R190, R190, RZ, !P1 ;  /* 0x000000ffbebe7207 */ /* 0x000fc80004800000 */
[----:B------:R-:W-:Y:S02]  /*fbd0*/  ISETP.NE.U32.AND P2, PT, R190, RZ, PT ;  /* 0x000000ffbe00720c */ /* 0x000fe40003f45070 */
[----:B--2---:R-:W-:Y:S02]  /*fbe0*/  LEA R190, P3, R2, R182, 0x2 ;  /* 0x000000b602be7211 */ /* 0x004fe400078610ff */
[----:B------:R-:W2:Y:S03]  /*fbf0*/  LDL R2, [R1+0x1e8] ;  /* 0x0001e80001027983 */ /* 0x000ea60000100800 */
[----:B---3--:R-:W-:Y:S02]  /*fc00*/  IMAD.X R191, R184, 0x1, R222, P3 ;  /* 0x00000001b8bf7824 */ /* 0x008fe400018e06de */
[----:B------:R-:W-:Y:S02]  /*fc10*/  VIADD R222, R0, UR4 ;  /* 0x0000000400de7c36 */ /* 0x000fe40008000000 */
[----:B------:R-:W3:Y:S04]  /*fc20*/  LDL R0, [R1+0x1e4] ;  /* 0x0001e40001007983 */ /* 0x000ee80000100800 */
        /* <DEDUP_REMOVED lines=17> */
[----:B---3--:R-:W-:-:S06]  /*fd40*/  IMAD.X R191, R184, 0x1, R191, P3 ;  /* 0x00000001b8bf7824 */ /* 0x008fcc00018e06bf */
[----:B------:R1:W-:Y:S04]  /*fd50*/  LDGSTS.E [R222+0x8], desc[UR16][R190.64], P2 ;  /* 0x00008000bede7fae */ /* 0x0003e80009121850 */
[----:B------:R-:W3:Y:S01]  /*fd60*/  LDL R191, [R1+0xd8] ;  /* 0x0000d80001bf7983 */ /* 0x000ee20000100800 */
[----:B------:R-:W-:-:S04]  /*fd70*/  ISETP.GT.AND P2, PT, R183, 0x1f, PT ;  /* 0x0000001fb700780c */ /* 0x000fc80003f44270 */
[----:B-1----:R-:W-:-:S04]  /*fd80*/  SEL R190, RZ, 0x4, !P2 ;  /* 0x00000004ffbe7807 */ /* 0x002fc80005000000 */
[----:B------:R-:W-:-:S04]  /*fd90*/  SEL R190, R190, RZ, !P1 ;  /* 0x000000ffbebe7207 */ /* 0x000fc80004800000 */
[----:B------:R-:W-:Y:S02]  /*fda0*/  ISETP.NE.U32.AND P2, PT, R190, RZ, PT ;  /* 0x000000ffbe00720c */ /* 0x000fe40003f45070 */
[----:B------:R-:W-:Y:S02]  /*fdb0*/  LEA R190, P3, R0, R182, 0x2 ;  /* 0x000000b600be7211 */ /* 0x000fe400078610ff */
[----:B------:R-:W2:Y:S03]  /*fdc0*/  LDL R0, [R1+0x60] ;  /* 0x0000600001007983 */ /* 0x000ea60000100800 */
[----:B---3--:R-:W-:-:S06]  /*fdd0*/  IMAD.X R191, R184, 0x1, R191, P3 ;  /* 0x00000001b8bf7824 */ /* 0x008fcc00018e06bf */
[----:B------:R1:W-:Y:S01]  /*fde0*/  LDGSTS.E [R222+0xc], desc[UR16][R190.64], P2 ;  /* 0x0000c000bede7fae */ /* 0x0003e20009121850 */
[----:B------:R-:W-:-:S04]  /*fdf0*/  ISETP.GT.AND P2, PT, R183, 0x3c, PT ;  /* 0x0000003cb700780c */ /* 0x000fc80003f44270 */
[----:B-1----:R-:W-:-:S04]  /*fe00*/  SEL R190, RZ, 0x4, !P2 ;  /* 0x00000004ffbe7807 */ /* 0x002fc80005000000 */
[----:B------:R-:W-:-:S04]  /*fe10*/  SEL R190, R190, RZ, !P1 ;  /* 0x000000ffbebe7207 */ /* 0x000fc80004800000 */
[----:B------:R-:W-:Y:S02]  /*fe20*/  ISETP.NE.U32.AND P2, PT, R190, RZ, PT ;  /* 0x000000ffbe00720c */ /* 0x000fe40003f45070 */
[----:B----4-:R-:W-:Y:S02]  /*fe30*/  LEA R190, P3, R4, R182, 0x2 ;  /* 0x000000b604be7211 */ /* 0x010fe400078610ff */
[----:B------:R-:W3:Y:S03]  /*fe40*/  LDL R4, [R1+0x5c] ;  /* 0x00005c0001047983 */ /* 0x000ee60000100800 */
        /* <DEDUP_REMOVED lines=10> */
[----:B------:R-:W4:Y:S04]  /*fef0*/  LDL.LU R0, [R1+0x40] ;  /* 0x0000400001007983 */ /* 0x000f280000300800 */
[----:B------:R1:W-:Y:S04]  /*ff00*/  LDGSTS.E [R222+0x4004], desc[UR16][R190.64], P2 ;  /* 0x04004000bede7fae */ /* 0x0003e80009121850 */
[----:B------:R-:W3:Y:S01]  /*ff10*/  LDL R191, [R1+0x184] ;  /* 0x0001840001bf7983 */ /* 0x000ee20000100800 */
[----:B------:R-:W-:-:S04]  /*ff20*/  ISETP.GT.AND P2, PT, R183, 0x3e, PT ;  /* 0x0000003eb700780c */ /* 0x000fc80003f44270 */
[----:B-1----:R-:W-:-:S04]  /*ff30*/  SEL R190, RZ, 0x4, !P2 ;  /* 0x00000004ffbe7807 */ /* 0x002fc80005000000 */
[----:B------:R-:W-:-:S04]  /*ff40*/  SEL R190, R190, RZ, !P1 ;  /* 0x000000ffbebe7207 */ /* 0x000fc80004800000 */
[----:B------:R-:W-:Y:S02]  /*ff50*/  ISETP.NE.U32.AND P2, PT, R190, RZ, PT ;  /* 0x000000ffbe00720c */ /* 0x000fe40003f45070 */
[----:B---3--:R-:W-:-:S05]  /*ff60*/  LEA R190, P3, R191, R182, 0x2 ;  /* 0x000000b6bfbe7211 */ /* 0x008fca00078610ff */
[----:B------:R-:W-:-:S06]  /*ff70*/  IMAD.X R191, R184, 0x1, R4, P3 ;  /* 0x00000001b8bf7824 */ /* 0x000fcc00018e0604 */
[----:B------:R1:W-:Y:S01]  /*ff80*/  LDGSTS.E [R222+0x4008], desc[UR16][R190.64], P2 ;  /* 0x04008000bede7fae */ /* 0x0003e20009121850 */
[----:B------:R-:W-:-:S03]  /*ff90*/  ISETP.GT.AND P2, PT, R183, 0x3f, PT ;  /* 0x0000003fb700780c */ /* 0x000fc60003f44270 */
[----:B------:R-:W3:Y:S01]  /*ffa0*/  LDL R191, [R1+0x54] ;  /* 0x0000540001bf7983 */ /* 0x000ee20000100800 */
[----:B-1----:R-:W-:-:S04]  /*ffb0*/  SEL R190, RZ, 0x4, !P2 ;  /* 0x00000004ffbe7807 */ /* 0x002fc80005000000 */
[----:B------:R-:W-:-:S04]  /*ffc0*/  SEL R190, R190, RZ, !P1 ;  /* 0x000000ffbebe7207 */ /* 0x000fc80004800000 */
[----:B------:R-:W-:Y:S02]  /*ffd0*/  ISETP.NE.U32.AND P2, PT, R190, RZ, PT ;  /* 0x000000ffbe00720c */ /* 0x000fe40003f45070 */
[----:B--2---:R-:W-:Y:S02]  /*ffe0*/  LEA R190, P3, R2, R182, 0x2 ;  /* 0x000000b602be7211 */ /* 0x004fe400078610ff */
[----:B------:R-:W2:Y:S04]  /*fff0*/  LDL R2, [R1+0x48] ;  /* 0x0000480001027983 */ /* 0x000ea80000100800 */
[----:B------:R1:W-:Y:S04]  /*10000*/  STL [R1+0x2b8], R182 ;  /* 0x0002b8b601007387 */ /* 0x0003e80000100800 */
[----:B-1----:R-:W4:Y:S01]  /*10010*/  LDL R182, [R1+0x44] ;  /* 0x0000440001b67983 */ /* 0x002f220000100800 */
[----:B------:R-:W1:Y:S03]  /*10020*/  S2R R4, SR_TID.X ;  /* 0x0000000000047919 */ /* 0x000e660000002100 */
[----:B------:R3:W-:Y:S01]  /*10030*/  STL [R1+0x2a8], R184 ;  /* 0x0002a8b801007387 */ /* 0x0007e20000100800 */
[----:B-1----:R-:W-:Y:S01]  /*10040*/  LOP3.LUT R4, R4, 0x3f, RZ, 0xc0, !PT ;  /* 0x0000003f04047812 */ /* 0x002fe200078ec0ff */
[----:B---3--:R-:W-:-:S02]  /*10050*/  IMAD.X R191, R184, 0x1, R191, P3 ;  /* 0x00000001b8bf7824 */ /* 0x008fc400018e06bf */
[----:B------:R-:W3:Y:S04]  /*10060*/  LDL R184, [R1+0x4] ;  /* 0x0000040001b87983 */ /* 0x000ee80000100800 */
[----:B------:R1:W-:Y:S01]  /*10070*/  LDGSTS.E [R222+0x400c], desc[UR16][R190.64], P2 ;  /* 0x0400c000bede7fae */ /* 0x0003e20009121850 */
[----:B------:R-:W-:-:S03]  /*10080*/  ISETP.GE.AND P2, PT, R4, R183, PT ;  /* 0x000000b70400720c */ /* 0x000fc60003f46270 */
[----:B------:R-:W3:Y:S04]  /*10090*/  LDL R4, [R1] ;  /* 0x0000000001047983 */ /* 0x000ee80000100800 */
[----:B------:R-:W0:Y:S01]  /*100a0*/  LDGDEPBAR ;  /* 0x00000000000079af */ /* 0x000e220000000000 */
[----:B-1----:R-:W-:-:S04]  /*100b0*/  SEL R190, RZ, 0x4, P2 ;  /* 0x00000004ffbe7807 */ /* 0x002fc80001000000 */
[----:B------:R-:W-:Y:S01]  /*100c0*/  SEL R190, R190, RZ, !P1 ;  /* 0x000000ffbebe7207 */ /* 0x000fe20004800000 */
[----:B------:R1:W-:Y:S03]  /*100d0*/  STL [R1+0x2bc], R183 ;  /* 0x0002bcb701007387 */ /* 0x0003e60000100800 */
[----:B------:R-:W-:Y:S02]  /*100e0*/  ISETP.NE.U32.AND P1, PT, R190, RZ, PT ;  /* 0x000000ffbe00720c */ /* 0x000fe40003f25070 */
[----:B----4-:R-:W-:Y:S01]  /*100f0*/  IADD3 R190, P2, R3, R182, RZ ;  /* 0x000000b603be7210 */ /* 0x010fe20007f5e0ff */
[----:B-1----:R-:W4:Y:S04]  /*10100*/  LDL R183, [R1+0x24] ;  /* 0x0000240001b77983 */ /* 0x002f280000100800 */
[----:B------:R-:W-:Y:S01]  /*10110*/  IMAD.X R191, R0, 0x1, R5, P2 ;  /* 0x0000000100bf7824 */ /* 0x000fe200010e0605 */
[----:B------:R1:W-:Y:S04]  /*10120*/  STL [R1+0x2ac], R0 ;  /* 0x0002ac0001007387 */ /* 0x0003e80000100800 */
[----:B-1----:R-:W3:Y:S04]  /*10130*/  LDL.LU R0, [R1+0x20] ;  /* 0x0000200001007983 */ /* 0x002ee80000300800 */
[----:B------:R-:W3:Y:S01]  /*10140*/  LDL.LU R182, [R1+0x3c] ;  /* 0x00003c0001b67983 */ /* 0x000ee20000300800 */
[----:B--2---:R-:W-:-:S03]  /*10150*/  VIADD R222, R2, UR4 ;  /* 0x0000000402de7c36 */ /* 0x004fc60008000000 */
[----:B------:R-:W2:Y:S04]  /*10160*/  LDL.LU R2, [R1+0x38] ;  /* 0x0000380001027983 */ /* 0x000ea80000300800 */
[----:B------:R4:W-:Y:S02]  /*10170*/  LDGSTS.E [R222+0x18000], desc[UR16][R190.64], P1 ;  /* 0x18000000bede7fae */ /* 0x0009e40008921850 */
[----:B----4-:R-:W-:-:S05]  /*10180*/  IADD3 R190, P2, R3, R183, RZ ;  /* 0x000000b703be7210 */ /* 0x010fca0007f5e0ff */
[----:B---3--:R-:W-:-:S05]  /*10190*/  IMAD.X R191, R0, 0x1, R5, P2 ;  /* 0x0000000100bf7824 */ /* 0x008fca00010e0605 */
[----:B------:R1:W-:Y:S02]  /*101a0*/  LDGSTS.E [R222+0x18400], desc[UR16][R190.64], P1 ;  /* 0x18400000bede7fae */ /* 0x0003e40008921850 */
[----:B-1----:R-:W-:-:S05]  /*101b0*/  IADD3 R190, P2, R3, R184, RZ ;  /* 0x000000b803be7210 */ /* 0x002fca0007f5e0ff */
[----:B------:R-:W-:-:S05]  /*101c0*/  IMAD.X R191, R4, 0x1, R5, P2 ;  /* 0x0000000104bf7824 */ /* 0x000fca00010e0605 */
[----:B------:R1:W-:Y:S04]  /*101d0*/  LDGSTS.E [R222+0x18800], desc[UR16][R190.64], P1 ;  /* 0x18800000bede7fae */ /* 0x0003e80008921850 */
[----:B------:R3:W-:Y:S04]  /*101e0*/  STL [R1+0x2c0], R0 ;  /* 0x0002c00001007387 */ /* 0x0007e80000100800 */
[----:B------:R-:W4:Y:S01]  /*101f0*/  LDL R183, [R1+0x1c] ;  /* 0x00001c0001b77983 */ /* 0x000f220000100800 */
[----:B-1----:R-:W-:-:S03]  /*10200*/  IADD3 R190, P2, R3, R246, RZ ;  /* 0x000000f603be7210 */ /* 0x002fc60007f5e0ff */
[----:B---3--:R-:W3:Y:S02]  /*10210*/  LDL R0, [R1+0x284] ;  /* 0x0002840001007983 */ /* 0x008ee40000100800 */
[----:B------:R-:W-:-:S05]  /*10220*/  IMAD.X R191, R245, 0x1, R5, P2 ;  /* 0x00000001f5bf7824 */ /* 0x000fca00010e0605 */
[----:B------:R1:W-:Y:S02]  /*10230*/  LDGSTS.E [R222+0x18c00], desc[UR16][R190.64], P1 ;  /* 0x18c00000bede7fae */ /* 0x0003e40008921850 */
[----:B-1----:R-:W-:-:S05]  /*10240*/  IADD3 R190, P2, R3, R238, RZ ;  /* 0x000000ee03be7210 */ /* 0x002fca0007f5e0ff */
        /* <DEDUP_REMOVED lines=33> */
[----:B------:R-:W-:Y:S01]  /*10460*/  IMAD.X R191, R19, 0x1, R5, P2 ;  /* 0x0000000113bf7824 */ /* 0x000fe200010e0605 */
[----:B------:R-:W-:Y:S04]  /*10470*/  STL [R1+0x2d4], R245 ;  /* 0x0002d4f501007387 */ /* 0x000fe80000100800 */
[----:B------:R1:W-:Y:S04]  /*10480*/  LDGSTS.E [R222+0x1bc00], desc[UR16][R190.64], P1 ;  /* 0x1bc00000bede7fae */ /* 0x0003e80008921850 */
[----:B------:R-:W-:Y:S01]  /*10490*/  STL [R1+0x2c4], R182 ;  /* 0x0002c4b601007387 */ /* 0x000fe20000100800 */
[----:B-1----:R-:W-:-:S03]  /*104a0*/  IADD3 R190, P2, R3, R182, RZ ;  /* 0x000000b603be7210 */ /* 0x002fc60007f5e0ff */
[----:B--2---:R1:W-:Y:S02]  /*104b0*/  STL [R1+0x2b0], R2 ;  /* 0x0002b00201007387 */ /* 0x0043e40000100800 */
[----:B------:R-:W-:Y:S02]  /*104c0*/  IMAD.X R191, R2, 0x1, R5, P2 ;  /* 0x0000000102bf7824 */ /* 0x000fe400010e0605 */
[----:B-1----:R-:W2:Y:S01]  /*104d0*/  LDL.LU R2, [R1+0x18] ;  /* 0x0000180001027983 */ /* 0x002ea20000300800 */
[----:B---3--:R-:W-:-:S03]  /*104e0*/  VIADD R222, R0, UR4 ;  /* 0x0000000400de7c36 */ /* 0x008fc60008000000 */
[----:B------:R-:W3:Y:S04]  /*104f0*/  LDL.LU R0, [R1+0x34] ;  /* 0x0000340001007983 */ /* 0x000ee80000300800 */
[----:B------:R4:W-:Y:S04]  /*10500*/  LDGSTS.E [R222+0x18100], desc[UR16][R190.64], P1 ;  /* 0x18100000bede7fae */ /* 0x0009e80008921850 */
[----:B------:R-:W3:Y:S04]  /*10510*/  LDL.LU R4, [R1+0x10] ;  /* 0x0000100001047983 */ /* 0x000ee80000300800 */
[----:B------:R-:W3:Y:S01]  /*10520*/  LDL R184, [R1+0x30] ;  /* 0x0000300001b87983 */ /* 0x000ee20000100800 */
[----:B----4-:R-:W-:-:S03]  /*10530*/  IADD3 R190, P2, R3, R183, RZ ;  /* 0x000000b703be7210 */ /* 0x010fc60007f5e0ff */
[----:B------:R-:W4:Y:S04]  /*10540*/  LDL R182, [R1+0x14] ;  /* 0x0000140001b67983 */ /* 0x000f280000100800 */
[----:B------:R-:W4:Y:S01]  /*10550*/  LDL R183, [R1+0x280] ;  /* 0x0002800001b77983 */ /* 0x000f220000100800 */
[----:B--2---:R-:W-:-:S05]  /*10560*/  IMAD.X R191, R2, 0x1, R5, P2 ;  /* 0x0000000102bf7824 */ /* 0x004fca00010e0605 */
        /* <DEDUP_REMOVED lines=40> */
[----:B-1----:R-:W-:Y:S02]  /*107f0*/  IADD3 R190, P2, R3, R7, RZ ;  /* 0x0000000703be7210 */ /* 0x002fe40007f5e0ff */
[----:B------:R1:W-:Y:S03]  /*10800*/  STL [R1+0x2c8], R2 ;  /* 0x0002c80201007387 */ /* 0x0003e60000100800 */
[----:B------:R-:W-:Y:S01]  /*10810*/  IMAD.X R191, R17, 0x1, R5, P2 ;  /* 0x0000000111bf7824 */ /* 0x000fe200010e0605 */
[----:B------:R-:W-:Y:S04]  /*10820*/  STL [R1+0x2cc], R251 ;  /* 0x0002ccfb01007387 */ /* 0x000fe80000100800 */
[----:B------:R2:W-:Y:S04]  /*10830*/  LDGSTS.E [R222+0x1bd00], desc[UR16][R190.64], P1 ;  /* 0x1bd00000bede7fae */ /* 0x0005e80008921850 */
[----:B------:R-:W-:Y:S04]  /*10840*/  STL [R1+0x2d8], R243 ;  /* 0x0002d8f301007387 */ /* 0x000fe80000100800 */
[----:B---3--:R3:W-:Y:S01]  /*10850*/  STL [R1+0x2d0], R0 ;  /* 0x0002d00001007387 */ /* 0x0087e20000100800 */
[----:B--2---:R-:W-:-:S03]  /*10860*/  IADD3 R190, P2, R3, R0, RZ ;  /* 0x0000000003be7210 */ /* 0x004fc60007f5e0ff */
[----:B-1----:R-:W2:Y:S01]  /*10870*/  LDL.LU R2, [R1+0x2c] ;  /* 0x00002c0001027983 */ /* 0x002ea20000300800 */
[----:B----4-:R-:W-:Y:S02]  /*10880*/  VIADD R222, R183, UR4 ;  /* 0x00000004b7de7c36 */ /* 0x010fe40008000000 */
[----:B------:R-:W-:Y:S01]  /*10890*/  IMAD.X R191, R184, 0x1, R5, P2 ;  /* 0x00000001b8bf7824 */ /* 0x000fe200010e0605 */
[----:B------:R-:W4:Y:S04]  /*108a0*/  LDL.LU R183, [R1+0x8] ;  /* 0x0000080001b77983 */ /* 0x000f280000300800 */
[----:B------:R-:W4:Y:S04]  /*108b0*/  LDL.LU R184, [R1+0x28] ;  /* 0x0000280001b87983 */ /* 0x000f280000300800 */
[----:B---3--:R-:W3:Y:S04]  /*108c0*/  LDL R0, [R1+0x274] ;  /* 0x0002740001007983 */ /* 0x008ee80000100800 */
[----:B------:R-:W4:Y:S04]  /*108d0*/  LDL.LU R245, [R1+0xc] ;  /* 0x00000c0001f57983 */ /* 0x000f280000300800 */
[----:B------:R1:W-:Y:S04]  /*108e0*/  LDGSTS.E [R222+0x18200], desc[UR16][R190.64], P1 ;  /* 0x18200000bede7fae */ /* 0x0003e80008921850 */
[----:B------:R-:W4:Y:S01]  /*108f0*/  LDL.LU R243, [R1+0x4] ;  /* 0x0000040001f37983 */ /* 0x000f220000300800 */
        /* <DEDUP_REMOVED lines=45> */
[----:B--2---:R-:W-:Y:S01]  /*10bd0*/  IADD3 R190, P2, R3, R2, RZ ;  /* 0x0000000203be7210 */ /* 0x004fe20007f5e0ff */
[----:B---3--:R-:W-:Y:S01]  /*10be0*/  VIADD R222, R0, UR4 ;  /* 0x0000000400de7c36 */ /* 0x008fe20008000000 */
[-C--:B------:R-:W-:Y:S01]  /*10bf0*/  IADD3 R6, P5, R6, R186.reuse, RZ ;  /* 0x000000ba06067210 */ /* 0x080fe20007fbe0ff */
[----:B------:R-:W2:Y:S02]  /*10c00*/  LDL.LU R0, [R1+0x1c] ;  /* 0x00001c0001007983 */ /* 0x000ea40000300800 */
[----:B----4-:R-:W-:Y:S02]  /*10c10*/  IMAD.X R191, R184, 0x1, R5, P2 ;  /* 0x00000001b8bf7824 */ /* 0x010fe400010e0605 */
[----:B------:R-:W-:Y:S01]  /*10c20*/  IMAD.X R15, R15, 0x1, R185, P5 ;  /* 0x000000010f0f7824 */ /* 0x000fe200028e06b9 */
[----:B------:R-:W3:Y:S04]  /*10c30*/  LDL.LU R251, [R1+0x24] ;  /* 0x0000240001fb7983 */ /* 0x000ee80000300800 */
[----:B------:R1:W-:Y:S01]  /*10c40*/  LDGSTS.E [R222+0x18300], desc[UR16][R190.64], P1 ;  /* 0x18300000bede7fae */ /* 0x0003e20008921850 */
[----:B------:R-:W-:-:S03]  /*10c50*/  IADD3 R12, P5, R12, R186, RZ ;  /* 0x000000ba0c0c7210 */ /* 0x000fc60007fbe0ff */
[----:B------:R-:W4:Y:S01]  /*10c60*/  LDL.LU R182, [R1] ;  /* 0x0000000001b67983 */ /* 0x000f220000300800 */
        /* <DEDUP_REMOVED lines=29> */
[----:B------:R1:W-:Y:S01]  /*10e40*/  LDGSTS.E [R222+0x1ab00], desc[UR16][R190.64], P1 ;  /* 0x1ab00000bede7fae */ /* 0x0003e20008921850 */
[----:B------:R-:W-:Y:S01]  /*10e50*/  IMAD.X R155, R155, 0x1, R185, P5 ;  /* 0x000000019b9b7824 */ /* 0x000fe200028e06b9 */
[----:B-1----:R-:W-:-:S05]  /*10e60*/  IADD3 R190, P2, R3, R158, RZ ;  /* 0x0000009e03be7210 */ /* 0x002fca0007f5e0ff */
[----:B------:R-:W-:Y:S01]  /*10e70*/  IMAD.X R191, R173, 0x1, R5, P2 ;  /* 0x00000001adbf7824 */ /* 0x000fe200010e0605 */
[----:B------:R-:W-:-:S04]  /*10e80*/  IADD3 R152, P5, R152, R186, RZ ;  /* 0x000000ba98987210 */ /* 0x000fc80007fbe0ff */
[----:B------:R1:W-:Y:S01]  /*10e90*/  LDGSTS.E [R222+0x1af00], desc[UR16][R190.64], P1 ;  /* 0x1af00000bede7fae */ /* 0x0003e20008921850 */
[----:B------:R-:W-:Y:S01]  /*10ea0*/  IMAD.X R167, R167, 0x1, R185, P5 ;  /* 0x00000001a7a77824 */ /* 0x000fe200028e06b9 */
[----:B------:R-:W-:Y:S02]  /*10eb0*/  IADD3 R164, P5, R164, R186, RZ ;  /* 0x000000baa4a47210 */ /* 0x000fe40007fbe0ff */
[----:B-1----:R-:W-:-:S05]  /*10ec0*/  IADD3 R190, P2, R3, R22, RZ ;  /* 0x0000001603be7210 */ /* 0x002fca0007f5e0ff */
[----:B------:R-:W-:Y:S02]  /*10ed0*/  IMAD.X R191, R165, 0x1, R5, P2 ;  /* 0x00000001a5bf7824 */ /* 0x000fe400010e0605 */
[--C-:B------:R-:W-:Y:S01]  /*10ee0*/  IMAD.X R176, R176, 0x1, R185.reuse, P5 ;  /* 0x00000001b0b07824 */ /* 0x100fe200028e06b9 */
[-C--:B------:R-:W-:Y:S02]  /*10ef0*/  IADD3 R193, P5, R193, R186.reuse, RZ ;  /* 0x000000bac1c17210 */ /* 0x080fe40007fbe0ff */
[----:B------:R1:W-:Y:S03]  /*10f00*/  LDGSTS.E [R222+0x1b300], desc[UR16][R190.64], P1 ;  /* 0x1b300000bede7fae */ /* 0x0003e60008921850 */
[----:B------:R-:W-:Y:S01]  /*10f10*/  IMAD.X R192, R192, 0x1, R185, P5 ;  /* 0x00000001c0c07824 */ /* 0x000fe200028e06b9 */
[----:B------:R-:W-:Y:S02]  /*10f20*/  IADD3 R205, P5, R205, R186, RZ ;  /* 0x000000bacdcd7210 */ /* 0x000fe40007fbe0ff */
[----:B-1----:R-:W-:-:S05]  /*10f30*/  IADD3 R190, P2, R3, R14, RZ ;  /* 0x0000000e03be7210 */ /* 0x002fca0007f5e0ff */
[----:B------:R-:W-:Y:S02]  /*10f40*/  IMAD.X R191, R157, 0x1, R5, P2 ;  /* 0x000000019dbf7824 */ /* 0x000fe400010e0605 */
[----:B------:R-:W-:-:S03]  /*10f50*/  IMAD.X R204, R204, 0x1, R185, P5 ;  /* 0x00000001cccc7824 */ /* 0x000fc600028e06b9 */
[----:B------:R1:W-:Y:S01]  /*10f60*/  LDGSTS.E [R222+0x1b700], desc[UR16][R190.64], P1 ;  /* 0x1b700000bede7fae */ /* 0x0003e20008921850 */
[----:B------:R-:W-:Y:S02]  /*10f70*/  IADD3 R217, P5, R217, R186, RZ ;  /* 0x000000bad9d97210 */ /* 0x000fe40007fbe0ff */
[----:B-1----:R-:W-:-:S03]  /*10f80*/  IADD3 R190, P2, R3, R9, RZ ;  /* 0x0000000903be7210 */ /* 0x002fc60007f5e0ff */
[----:B------:R-:W-:Y:S01]  /*10f90*/  IMAD.X R216, R216, 0x1, R185, P5 ;  /* 0x00000001d8d87824 */ /* 0x000fe200028e06b9 */
[----:B------:R-:W-:Y:S01]  /*10fa0*/  IADD3 R230, P5, R230, R186, RZ ;  /* 0x000000bae6e67210 */ /* 0x000fe20007fbe0ff */
[----:B------:R-:W-:-:S04]  /*10fb0*/  IMAD.X R191, R21, 0x1, R5, P2 ;  /* 0x0000000115bf7824 */ /* 0x000fc800010e0605 */
[----:B------:R-:W-:Y:S01]  /*10fc0*/  IMAD.X R229, R229, 0x1, R185, P5 ;  /* 0x00000001e5e57824 */ /* 0x000fe200028e06b9 */
[----:B------:R1:W-:Y:S01]  /*10fd0*/  LDGSTS.E [R222+0x1bb00], desc[UR16][R190.64], P1 ;  /* 0x1bb00000bede7fae */ /* 0x0003e20008921850 */
[----:B------:R-:W-:Y:S02]  /*10fe0*/  IADD3 R242, P5, R242, R186, RZ ;  /* 0x000000baf2f27210 */ /* 0x000fe40007fbe0ff */
[----:B-1----:R-:W-:-:S03]  /*10ff0*/  IADD3 R190, P2, R3, R187, RZ ;  /* 0x000000bb03be7210 */ /* 0x002fc60007f5e0ff */
[----:B------:R-:W-:Y:S02]  /*11000*/  IMAD.X R241, R241, 0x1, R185, P5 ;  /* 0x00000001f1f17824 */ /* 0x000fe400028e06b9 */
[----:B------:R-:W-:Y:S01]  /*11010*/  IMAD.X R191, R13, 0x1, R5, P2 ;  /* 0x000000010dbf7824 */ /* 0x000fe200010e0605 */
[----:B------:R-:W-:-:S04]  /*11020*/  IADD3 R243, P5, R243, R186, RZ ;  /* 0x000000baf3f37210 */ /* 0x000fc80007fbe0ff */
[----:B------:R1:W-:Y:S04]  /*11030*/  LDGSTS.E [R222+0x1bf00], desc[UR16][R190.64], P1 ;  /* 0x1bf00000bede7fae */ /* 0x0003e80008921850 */
[----:B------:R-:W1:Y:S04]  /*11040*/  LDL.LU R190, [R1+0x14] ;  /* 0x0000140001be7983 */ /* 0x000e680000300800 */
[----:B------:R-:W3:Y:S04]  /*11050*/  LDL.LU R222, [R1+0x44] ;  /* 0x0000440001de7983 */ /* 0x000ee80000300800 */
[----:B------:R-:W3:Y:S04]  /*11060*/  LDL.LU R191, [R1+0x30] ;  /* 0x0000300001bf7983 */ /* 0x000ee80000300800 */
[----:B------:R2:W-:Y:S01]  /*11070*/  STL [R1+0x4], R243 ;  /* 0x000004f301007387 */ /* 0x0005e20000100800 */
[----:B------:R-:W-:-:S02]  /*11080*/  IADD3 R7, P4, R7, R186, RZ ;  /* 0x000000ba07077210 */ /* 0x000fc40007f9e0ff */
[-C--:B------:R-:W-:Y:S02]  /*11090*/  IADD3 R8, P3, R8, R186.reuse, RZ ;  /* 0x000000ba08087210 */ /* 0x080fe40007f7e0ff */
[-C--:B------:R-:W-:Y:S02]  /*110a0*/  IADD3 R9, P2, R9, R186.reuse, RZ ;  /* 0x000000ba09097210 */ /* 0x080fe40007f5e0ff */
[-C--:B------:R-:W-:Y:S01]  /*110b0*/  IADD3 R187, P6, R187, R186.reuse, RZ ;  /* 0x000000babbbb7210 */ /* 0x080fe20007fde0ff */
[--C-:B----4-:R-:W-:Y:S01]  /*110c0*/  IMAD.X R182, R182, 0x1, R185.reuse, P5 ;  /* 0x00000001b6b67824 */ /* 0x110fe200028e06b9 */
[-C--:B------:R-:W-:Y:S01]  /*110d0*/  IADD3 R11, P1, R11, R186.reuse, RZ ;  /* 0x000000ba0b0b7210 */ /* 0x080fe20007f3e0ff */
[----:B--2---:R-:W2:Y:S01]  /*110e0*/  LDL.LU R243, [R1+0x2d8] ;  /* 0x0002d80001f37983 */ /* 0x004ea20000300800 */
[--C-:B------:R-:W-:Y:S01]  /*110f0*/  IMAD.X R17, R17, 0x1, R185.reuse, P4 ;  /* 0x0000000111117824 */ /* 0x100fe200020e06b9 */
[-C--:B------:R-:W-:Y:S01]  /*11100*/  IADD3 R14, P4, R14, R186.reuse, RZ ;  /* 0x000000ba0e0e7210 */ /* 0x080fe20007f9e0ff */
[----:B------:R-:W-:Y:S01]  /*11110*/  VIADD R188, R188, 0x1 ;  /* 0x00000001bcbc7836 */ /* 0x000fe20000000000 */
[----:B------:R-:W0:Y:S03]  /*11120*/  LDGDEPBAR ;  /* 0x00000000000079af */ /* 0x000e260000000000 */
[----:B------:R-:W-:Y:S01]  /*11130*/  IMAD.X R157, R157, 0x1, R185, P4 ;  /* 0x000000019d9d7824 */ /* 0x000fe200020e06b9 */
[----:B------:R-:W-:-:S05]  /*11140*/  IADD3 R154, P4, R154, R186, RZ ;  /* 0x000000ba9a9a7210 */ /* 0x000fca0007f9e0ff */
        /* <DEDUP_REMOVED lines=12> */
[----:B--2---:R-:W-:Y:S01]  /*11210*/  IMAD.X R243, R243, 0x1, R185, P4 ;  /* 0x00000001f3f37824 */ /* 0x004fe200020e06b9 */
[----:B------:R-:W-:-:S05]  /*11220*/  IADD3 R245, P4, R245, R186, RZ ;  /* 0x000000baf5f57210 */ /* 0x000fca0007f9e0ff */
[----:B------:R2:W-:Y:S04]  /*11230*/  STL [R1+0xc], R245 ;  /* 0x00000cf501007387 */ /* 0x0005e80000100800 */
[----:B--2---:R-:W2:Y:S01]  /*11240*/  LDL.LU R245, [R1+0x2d4] ;  /* 0x0002d40001f57983 */ /* 0x004ea20000300800 */
[--C-:B------:R-:W-:Y:S01]  /*11250*/  IMAD.X R19, R19, 0x1, R185.reuse, P3 ;  /* 0x0000000113137824 */ /* 0x100fe200018e06b9 */
[-C--:B------:R-:W-:Y:S01]  /*11260*/  IADD3 R16, P3, R16, R186.reuse, RZ ;  /* 0x000000ba10107210 */ /* 0x080fe20007f7e0ff */
        /* <DEDUP_REMOVED lines=44> */
[----:B------:R-:W-:Y:S01]  /*11530*/  IMAD.X R237, R237, 0x1, R185, P1 ;  /* 0x00000001eded7824 */ /* 0x000fe200008e06b9 */
[----:B------:R-:W-:-:S03]  /*11540*/  IADD3 R250, P1, R250, R186, RZ ;  /* 0x000000bafafa7210 */ /* 0x000fc60007f3e0ff */
[--C-:B------:R-:W-:Y:S01]  /*11550*/  IMAD.X R247, R247, 0x1, R185.reuse, P2 ;  /* 0x00000001f7f77824 */ /* 0x100fe200010e06b9 */
[-C--:B------:R-:W-:Y:S01]  /*11560*/  IADD3 R0, P2, R0, R186.reuse, RZ ;  /* 0x000000ba00007210 */ /* 0x080fe20007f5e0ff */
[--C-:B------:R-:W-:Y:S01]  /*11570*/  IMAD.X R249, R249, 0x1, R185.reuse, P1 ;  /* 0x00000001f9f97824 */ /* 0x100fe200008e06b9 */
[-C--:B---3--:R-:W-:Y:S01]  /*11580*/  IADD3 R251, P1, R251, R186.reuse, RZ ;  /* 0x000000bafbfb7210 */ /* 0x088fe20007f3e0ff */
[----:B--2---:R-:W-:Y:S01]  /*11590*/  IMAD.X R245, R245, 0x1, R185, P3 ;  /* 0x00000001f5f57824 */ /* 0x004fe200018e06b9 */
[----:B-1----:R-:W-:-:S05]  /*115a0*/  IADD3 R190, P3, R190, R186, RZ ;  /* 0x000000babebe7210 */ /* 0x002fca0007f7e0ff */
[----:B------:R1:W-:Y:S04]  /*115b0*/  STL [R1+0x14], R190 ;  /* 0x000014be01007387 */ /* 0x0003e80000100800 */
[----:B-1----:R-:W2:Y:S04]  /*115c0*/  LDL R190, [R1+0x50] ;  /* 0x0000500001be7983 */ /* 0x002ea80000100800 */
[----:B------:R1:W-:Y:S04]  /*115d0*/  STL [R1+0x1c], R0 ;  /* 0x00001c0001007387 */ /* 0x0003e80000100800 */
[----:B-1----:R-:W3:Y:S04]  /*115e0*/  LDL.LU R0, [R1+0x2d0] ;  /* 0x0002d00001007983 */ /* 0x002ee80000300800 */
[----:B------:R1:W-:Y:S04]  /*115f0*/  STL [R1+0x24], R251 ;  /* 0x000024fb01007387 */ /* 0x0003e80000100800 */
[----:B-1----:R-:W4:Y:S01]  /*11600*/  LDL.LU R251, [R1+0x2cc] ;  /* 0x0002cc0001fb7983 */ /* 0x002f220000300800 */
        /* <DEDUP_REMOVED lines=17> */
[-C--:B------:R-:W-:Y:S02]  /*11720*/  IADD3 R252, P6, R252, R186.reuse, RZ ;  /* 0x000000bafcfc7210 */ /* 0x080fe40007fde0ff */
[----:B---3--:R-:W-:-:S03]  /*11730*/  IADD3 R0, P5, R0, R186, RZ ;  /* 0x000000ba00007210 */ /* 0x008fc60007fbe0ff */
[----:B----4-:R-:W-:Y:S01]  /*11740*/  IMAD.X R251, R251, 0x1, R185, P6 ;  /* 0x00000001fbfb7824 */ /* 0x010fe200030e06b9 */
[----:B------:R-:W-:-:S05]  /*11750*/  IADD3 R2, P6, R2, R186, RZ ;  /* 0x000000ba02027210 */ /* 0x000fca0007fde0ff */
[----:B------:R1:W-:Y:S04]  /*11760*/  STL [R1+0x2c], R2 ;  /* 0x00002c0201007387 */ /* 0x0003e80000100800 */
[----:B-1----:R-:W3:Y:S04]  /*11770*/  LDL.LU R2, [R1+0x2c8] ;  /* 0x0002c80001027983 */ /* 0x002ee80000300800 */
[----:B------:R1:W-:Y:S04]  /*11780*/  STL [R1], R182 ;  /* 0x000000b601007387 */ /* 0x0003e80000100800 */
[----:B-1----:R-:W4:Y:S04]  /*11790*/  LDL.LU R182, [R1+0x2c4] ;  /* 0x0002c40001b67983 */ /* 0x002f280000300800 */
[----:B------:R1:W-:Y:S04]  /*117a0*/  STL [R1+0x34], R0 ;  /* 0x0000340001007387 */ /* 0x0003e80000100800 */
[----:B-1----:R-:W2:Y:S01]  /*117b0*/  LDL.LU R0, [R1+0x2c0] ;  /* 0x0002c00001007983 */ /* 0x002ea20000300800 */
[----:B------:R-:W-:-:S02]  /*117c0*/  IMAD.X R183, R183, 0x1, R185, P4 ;  /* 0x00000001b7b77824 */ /* 0x000fc400020e06b9 */
[----:B------:R-:W-:-:S03]  /*117d0*/  IMAD.X R4, R4, 0x1, R185, P3 ;  /* 0x0000000104047824 */ /* 0x000fc600018e06b9 */
[----:B------:R1:W-:Y:S01]  /*117e0*/  STL [R1+0x8], R183 ;  /* 0x000008b701007387 */ /* 0x0003e20000100800 */
[----:B------:R-:W-:-:S03]  /*117f0*/  IADD3 R222, P3, R222, R186, RZ ;  /* 0x000000badede7210 */ /* 0x000fc60007f7e0ff */
[----:B-1----:R-:W2:Y:S01]  /*11800*/  LDL.LU R183, [R1+0x2bc] ;  /* 0x0002bc0001b77983 */ /* 0x002ea20000300800 */
[----:B---3--:R-:W-:Y:S01]  /*11810*/  IMAD.X R2, R2, 0x1, R185, P2 ;  /* 0x0000000102027824 */ /* 0x008fe200010e06b9 */
[----:B----4-:R-:W-:-:S05]  /*11820*/  IADD3 R182, P4, R182, R186, RZ ;  /* 0x000000bab6b67210 */ /* 0x010fca0007f9e0ff */
[----:B------:R1:W-:Y:S01]  /*11830*/  STL [R1+0x3c], R182 ;  /* 0x00003cb601007387 */ /* 0x0003e20000100800 */
[----:B--2---:R-:W-:-:S03]  /*11840*/  IMAD.X R0, R0, 0x1, R185, P1 ;  /* 0x0000000100007824 */ /* 0x004fc600008e06b9 */
[----:B-1----:R-:W2:Y:S04]  /*11850*/  LDL.LU R182, [R1+0x2b8] ;  /* 0x0002b80001b67983 */ /* 0x002ea80000300800 */
[----:B------:R1:W-:Y:S04]  /*11860*/  STL [R1+0x10], R4 ;  /* 0x0000100401007387 */ /* 0x0003e80000100800 */
[----:B-1----:R-:W3:Y:S04]  /*11870*/  LDL.LU R4, [R1+0x2b4] ;  /* 0x0002b40001047983 */ /* 0x002ee80000300800 */
[----:B------:R1:W-:Y:S04]  /*11880*/  STL [R1+0x18], R2 ;  /* 0x0000180201007387 */ /* 0x0003e80000100800 */
[----:B-1----:R-:W4:Y:S04]  /*11890*/  LDL.LU R2, [R1+0x2b0] ;  /* 0x0002b00001027983 */ /* 0x002f280000300800 */
[----:B------:R-:W-:Y:S04]  /*118a0*/  STL [R1+0x44], R222 ;  /* 0x000044de01007387 */ /* 0x000fe80000100800 */
[----:B------:R1:W-:Y:S04]  /*118b0*/  STL [R1+0x20], R0 ;  /* 0x0000200001007387 */ /* 0x0003e80000100800 */
[----:B-1----:R-:W2:Y:S01]  /*118c0*/  LDL.LU R0, [R1+0x2ac] ;  /* 0x0002ac0001007983 */ /* 0x002ea20000300800 */
[----:B------:R-:W-:-:S02]  /*118d0*/  IMAD.X R184, R184, 0x1, R185, P6 ;  /* 0x00000001b8b87824 */ /* 0x000fc400030e06b9 */
[----:B------:R-:W-:-:S03]  /*118e0*/  IMAD.X R191, R191, 0x1, R185, P5 ;  /* 0x00000001bfbf7824 */ /* 0x000fc600028e06b9 */
[----:B------:R1:W-:Y:S04]  /*118f0*/  STL [R1+0x28], R184 ;  /* 0x000028b801007387 */ /* 0x0003e80000100800 */
[----:B-1----:R-:W3:Y:S01]  /*11900*/  LDL.LU R184, [R1+0x2a8] ;  /* 0x0002a80001b87983 */ /* 0x002ee20000300800 */
[----:B----4-:R-:W-:-:S05]  /*11910*/  IMAD.X R2, R2, 0x1, R185, P4 ;  /* 0x0000000102027824 */ /* 0x010fca00020e06b9 */
[----:B------:R1:W-:Y:S04]  /*11920*/  STL [R1+0x38], R2 ;  /* 0x0000380201007387 */ /* 0x0003e80000100800 */
[----:B-1----:R1:W5:Y:S01]  /*11930*/  LDL.LU R2, [R1+0x2a4] ;  /* 0x0002a40001027983 */ /* 0x0023620000300800 */
[----:B--2---:R-:W-:-:S03]  /*11940*/  IMAD.X R0, R0, 0x1, R185, P3 ;  /* 0x0000000100007824 */ /* 0x004fc600018e06b9 */
[----:B------:R-:W-:Y:S04]  /*11950*/  STL [R1+0x30], R191 ;  /* 0x000030bf01007387 */ /* 0x000fe80000100800 */
[----:B------:R2:W-:Y:S04]  /*11960*/  STL [R1+0x40], R0 ;  /* 0x0000400001007387 */ /* 0x0005e80000100800 */
[----:B--2---:R1:W5:Y:S01]  /*11970*/  LDL.LU R0, [R1+0x2a0] ;  /* 0x0002a00001007983 */ /* 0x0043620000300800 */
[----:B------:R-:W-:Y:S02]  /*11980*/  ISETP.NE.U32.AND P1, PT, R190, R188, PT ;  /* 0x000000bcbe00720c */ /* 0x000fe40003f25070 */
[----:B---3--:R-:W-:-:S02]  /*11990*/  SHF.R.S32.HI R190, RZ, 0x1f, R4 ;  /* 0x0000001fffbe7819 */ /* 0x008fc40000011404 */
[C---:B------:R-:W-:Y:S02]  /*119a0*/  LEA R182, P2, R4.reuse, R182, 0x2 ;  /* 0x000000b604b67211 */ /* 0x040fe400078410ff */
[----:B------:R-:W-:Y:S01]  /*119b0*/  SHF.L.U64.HI R190, R4, 0x2, R190 ;  /* 0x0000000204be7819 */ /* 0x000fe200000102be */
[----:B------:R-:W-:-:S04]  /*119c0*/  VIADD R183, R183, 0xffffffc0 ;  /* 0xffffffc0b7b77836 */ /* 0x000fc80000000000 */
[----:B------:R-:W-:Y:S02]  /*119d0*/  IMAD.X R184, R184, 0x1, R190, P2 ;  /* 0x00000001b8b87824 */ /* 0x000fe400010e06be */
[----:B-1----:R-:W-:Y:S05]  /*119e0*/  @P1 BRA `(.L_x_1) ;  /* 0xffffffbc002c1947 */ /* 0x002fea000383ffff */
.L_x_0:
[----:B------:R-:W1:Y:S01]  /*119f0*/  S2R R190, SR_TID.X ;  /* 0x0000000000be7919 */ /* 0x000e620000002100 */
[----:B------:R-:W-:Y:S02]  /*11a00*/  WARPGROUP.DEPBAR.LE gsb0, 0x0 ;  /* 0x00008000000079c5 */ /* 0x000fe40000010000 */
[----:B------:R-:W-:-:S04]  /*11a10*/  DEPBAR.LE SB0, 0x0 ;  /* 0x000080000000791a */ /* 0x000fc80000000000 */
[C---:B-----5:R-:W-:Y:S01]  /*11a20*/  VIADD R4, R0.reuse, 0x1 ;  /* 0x0000000100047836 */ /* 0x060fe20000000000 */
[----:B------:R-:W-:Y:S01]  /*11a30*/  ULDC UR5, c[0x0][0x22c] ;  /* 0x00008b0000057ab9 */ /* 0x000fe20000000800 */
[----:B------:R-:W-:Y:S01]  /*11a40*/  ULDC UR4, c[0x0][0x22c] ;  /* 0x00008b0000047ab9 */ /* 0x000fe20000000800 */
[----:B------:R-:W-:Y:S01]  /*11a50*/  VIADD R5, R0, 0x3 ;  /* 0x0000000300057836 */ /* 0x000fe20000000000 */
[----:B------:R-:W-:Y:S01]  /*11a60*/  ULDC.64 UR6, c[0x0][0x220] ;  /* 0x0000880000067ab9 */ /* 0x000fe20000000a00 */
[C---:B-1----:R-:W-:Y:S02]  /*11a70*/  IMAD.SHL.U32 R191, R190.reuse, 0x40, RZ ;  /* 0x00000040bebf7824 */ /* 0x042fe400078e00ff */
[C---:B------:R-:W-:Y:S02]  /*11a80*/  IMAD.SHL.U32 R222, R190.reuse, 0x10, RZ ;  /* 0x00000010bede7824 */ /* 0x040fe400078e00ff */
[----:B------:R-:W-:Y:S01]  /*11a90*/  IMAD.SHL.U32 R188, R190, 0x8, RZ ;  /* 0x00000008bebc7824 */ /* 0x000fe200078e00ff */
[----:B------:R-:W-:Y:S01]  /*11aa0*/  LOP3.LUT R191, R191, 0x400, RZ, 0xc0, !PT ;  /* 0x00000400bfbf7812 */ /* 0x000fe200078ec0ff */
[----:B------:R-:W2:Y:S01]  /*11ab0*/  LDL.LU R190, [R1+0x24c] ;  /* 0x00024c0001be7983 */ /* 0x000ea20000300800 */
[----:B------:R-:W-:-:S02]  /*11ac0*/  LOP3.LUT R222, R222, 0xf0, RZ, 0xc0, !PT ;  /* 0x000000f0dede7812 */ /* 0x000fc400078ec0ff */
[----:B------:R-:W-:Y:S01]  /*11ad0*/  LOP3.LUT R2, R188, 0x300, RZ, 0xc0, !PT ;  /* 0x00000300bc027812 */ /* 0x000fe200078ec0ff */
[----:B------:R-:W-:Y:S01]  /*11ae0*/  IMAD.MOV.U32 R8, RZ, RZ, R88 ;  /* 0x000000ffff087224 */ /* 0x000fe200078e0058 */
[----:B------:R-:W-:Y:S01]  /*11af0*/  IADD3 R3, R191, UR8, R222 ;  /* 0x00000008bf037c10 */ /* 0x000fe2000fffe0de */
[----:B------:R-:W-:Y:S02]  /*11b00*/  IMAD.MOV.U32 R9, RZ, RZ, R90 ;  /* 0x000000ffff097224 */ /* 0x000fe400078e005a */
[----:B------:R-:W-:Y:S02]  /*11b10*/  IMAD.MOV.U32 R10, RZ, RZ, R24 ;  /* 0x000000ffff0a7224 */ /* 0x000fe400078e0018 */
[----:B------:R-:W-:Y:S01]  /*11b20*/  IMAD.MOV.U32 R11, RZ, RZ, R26 ;  /* 0x000000ffff0b7224 */ /* 0x000fe200078e001a */
[----:B------:R-:W-:Y:S01]  /*11b30*/  ISETP.LT.AND P1, PT, R4, UR4, !P0 ;  /* 0x0000000404007c0c */ /* 0x000fe2000c721270 */
[----:B------:R-:W-:Y:S01]  /*11b40*/  IMAD.IADD R2, R2, 0x1, R3 ;  /* 0x0000000102027824 */ /* 0x000fe200078e0203 */
[----:B------:R-:W-:Y:S01]  /*11b50*/  BAR.SYNC.DEFER_BLOCKING 0x0 ;  /* 0x0000000000007b1d */ /* 0x000fe20000010000 */
[----:B------:R-:W-:-:S05]  /*11b60*/  VIADD R3, R0, 0x2 ;  /* 0x0000000200037836 */ /* 0x000fca0000000000 */
[----:B------:R-:W-:Y:S01]  /*11b70*/  ISETP.LT.AND P5, PT, R3, UR5, !P0 ;  /* 0x0000000503007c0c */ /* 0x000fe2000c7a1270 */
[----:B------:R-:W-:Y:S01]  /*11b80*/  VIADD R4, R0, 0x4 ;  /* 0x0000000400047836 */ /* 0x000fe20000000000 */
[----:B------:R-:W-:Y:S01]  /*11b90*/  ULDC UR4, c[0x0][0x22c] ;  /* 0x00008b0000047ab9 */ /* 0x000fe20000000800 */
[----:B------:R-:W-:Y:S01]  /*11ba0*/  ULDC UR5, c[0x0][0x22c] ;  /* 0x00008b0000057ab9 */ /* 0x000fe20000000800 */
[----:B------:R-:W-:Y:S01]  /*11bb0*/  IMAD.MOV.U32 R16, RZ, RZ, R89 ;  /* 0x000000ffff107224 */ /* 0x000fe200078e0059 */
[----:B------:R-:W3:Y:S04]  /*11bc0*/  LDL.LU R152, [R1+0x26c] ;  /* 0x00026c0001987983 */ /* 0x000ee80000300800 */
[----:B------:R-:W-:Y:S01]  /*11bd0*/  STSM.16.M88.4 [R2], R8 ;  /* 0x0000000802007844 */ /* 0x000fe20000000200 */
[----:B------:R-:W-:-:S02]  /*11be0*/  ISETP.LT.AND P4, PT, R5, UR4, !P0 ;  /* 0x0000000405007c0c */ /* 0x000fc4000c781270 */
[----:B------:R-:W-:Y:S01]  /*11bf0*/  ISETP.LT.AND P3, PT, R4, UR5, !P0 ;  /* 0x0000000504007c0c */ /* 0x000fe2000c761270 */
[----:B------:R-:W-:Y:S01]  /*11c00*/  IMAD.MOV.U32 R17, RZ, RZ, R91 ;  /* 0x000000ffff117224 */ /* 0x000fe200078e005b */
[----:B------:R-:W-:Y:S01]  /*11c10*/  ULDC UR5, c[0x0][0x244] ;  /* 0x0000910000057ab9 */ /* 0x000fe20000000800 */
[----:B------:R-:W-:Y:S01]  /*11c20*/  IMAD.MOV.U32 R18, RZ, RZ, R25 ;  /* 0x000000ffff127224 */ /* 0x000fe200078e0019 */
[----:B------:R-:W-:Y:S01]  /*11c30*/  ULDC UR4, c[0x0][0x248] ;  /* 0x0000920000047ab9 */ /* 0x000fe20000000800 */
[----:B------:R-:W-:Y:S01]  /*11c40*/  IMAD.MOV.U32 R19, RZ, RZ, R27 ;  /* 0x000000ffff137224 */ /* 0x000fe200078e001b */
[----:B------:R-:W-:Y:S01]  /*11c50*/  BAR.SYNC.DEFER_BLOCKING 0x0 ;  /* 0x0000000000007b1d */ /* 0x000fe20000010000 */
[----:B------:R-:W-:Y:S02]  /*11c60*/  IMAD.MOV.U32 R20, RZ, RZ, R92 ;  /* 0x000000ffff147224 */ /* 0x000fe400078e005c */
[----:B------:R-:W-:Y:S02]  /*11c70*/  IMAD.MOV.U32 R21, RZ, RZ, R94 ;  /* 0x000000ffff157224 */ /* 0x000fe400078e005e */
[----:B------:R-:W-:-:S02]  /*11c80*/  IMAD.MOV.U32 R22, RZ, RZ, R28 ;  /* 0x000000ffff167224 */ /* 0x000fc400078e001c */
[----:B------:R-:W-:Y:S02]  /*11c90*/  IMAD.MOV.U32 R23, RZ, RZ, R30 ;  /* 0x000000ffff177224 */ /* 0x000fe400078e001e */
[----:B------:R-:W-:Y:S02]  /*11ca0*/  IMAD.MOV.U32 R24, RZ, RZ, R93 ;  /* 0x000000ffff187224 */ /* 0x000fe400078e005d */
[----:B------:R-:W-:Y:S02]  /*11cb0*/  IMAD.MOV.U32 R25, RZ, RZ, R95 ;  /* 0x000000ffff197224 */ /* 0x000fe400078e005f */
[----:B------:R-:W-:Y:S02]  /*11cc0*/  IMAD.MOV.U32 R26, RZ, RZ, R29 ;  /* 0x000000ffff1a7224 */ /* 0x000fe400078e001d */
[----:B------:R-:W-:Y:S02]  /*11cd0*/  IMAD.MOV.U32 R27, RZ, RZ, R31 ;  /* 0x000000ffff1b7224 */ /* 0x000fe400078e001f */
[----:B------:R-:W-:-:S02]  /*11ce0*/  IMAD.MOV.U32 R28, RZ, RZ, R96 ;  /* 0x000000ffff1c7224 */ /* 0x000fc400078e0060 */
[----:B------:R-:W-:Y:S02]  /*11cf0*/  IMAD.MOV.U32 R29, RZ, RZ, R98 ;  /* 0x000000ffff1d7224 */ /* 0x000fe400078e0062 */
[----:B------:R-:W-:Y:S02]  /*11d00*/  IMAD.MOV.U32 R30, RZ, RZ, R32 ;  /* 0x000000ffff1e7224 */ /* 0x000fe400078e0020 */
[----:B------:R-:W-:Y:S01]  /*11d10*/  IMAD.MOV.U32 R31, RZ, RZ, R34 ;  /* 0x000000ffff1f7224 */ /* 0x000fe200078e0022 */
[----:B--2---:R-:W-:Y:S02]  /*11d20*/  ISETP.LT.AND P2, PT, R0, R190, !P0 ;  /* 0x000000be0000720c */ /* 0x004fe40004741270 */
[----:B------:R-:W1:Y:S02]  /*11d30*/  S2R R190, SR_TID.X ;  /* 0x0000000000be7919 */ /* 0x000e640000002100 */
[----:B-1----:R-:W-:-:S04]  /*11d40*/  LOP3.LUT R3, R190, 0x7f, RZ, 0xc0, !PT ;  /* 0x0000007fbe037812 */ /* 0x002fc800078ec0ff */
[----:B------:R-:W-:-:S05]  /*11d50*/  LEA R3, R3, UR8, 0x4 ;  /* 0x0000000803037c11 */ /* 0x000fca000f8e20ff */
[----:B------:R-:W1:Y:S01]  /*11d60*/  LDS.128 R4, [R3] ;  /* 0x0000000003047984 */ /* 0x000e620000000c00 */
[----:B------:R-:W-:Y:S06]  /*11d70*/  BAR.SYNC.DEFER_BLOCKING 0x0 ;  /* 0x0000000000007b1d */ /* 0x000fec0000010000 */
[----:B------:R-:W-:Y:S02]  /*11d80*/  STSM.16.M88.4 [R2], R16 ;  /* 0x0000001002007844 */ /* 0x000fe40000000200 */
[----:B------:R-:W-:Y:S06]  /*11d90*/  BAR.SYNC.DEFER_BLOCKING 0x0 ;  /* 0x0000000000007b1d */ /* 0x000fec0000010000 */
[----:B------:R-:W2:Y:S02]  /*11da0*/  LDS.128 R12, [R3] ;  /* 0x00000000030c7984 */ /* 0x000ea40000000c00 */
[----:B------:R-:W-:Y:S06]  /*11db0*/  BAR.SYNC.DEFER_BLOCKING 0x0 ;  /* 0x0000000000007b1d */ /* 0x000fec0000010000 */
[----:B------:R-:W-:Y:S02]  /*11dc0*/  STSM.16.M88.4 [R2], R20 ;  /* 0x0000001402007844 */ /* 0x000fe40000000200 */
[----:B------:R-:W-:Y:S06]  /*11dd0*/  BAR.SYNC.DEFER_BLOCKING 0x0 ;  /* 0x0000000000007b1d */ /* 0x000fec0000010000 */
[----:B------:R-:W4:Y:S02]  /*11de0*/  LDS.128 R8, [R3] ;  /* 0x0000000003087984 */ /* 0x000f240000000c00 */
[----:B------:R-:W-:Y:S06]  /*11df0*/  BAR.SYNC.DEFER_BLOCKING 0x0 ;  /* 0x0000000000007b1d */ /* 0x000fec0000010000 */
[----:B------:R-:W-:Y:S02]  /*11e00*/  STSM.16.M88.4 [R2], R24 ;  /* 0x0000001802007844 */ /* 0x000fe40000000200 */
[----:B------:R-:W-:Y:S06]  /*11e10*/  BAR.SYNC.DEFER_BLOCKING 0x0 ;  /* 0x0000000000007b1d */ /* 0x000fec0000010000 */
[----:B------:R-:W4:Y:S02]  /*11e20*/  LDS.128 R20, [R3] ;  /* 0x0000000003147984 */ /* 0x000f240000000c00 */
[----:B------:R-:W-:Y:S06]  /*11e30*/  BAR.SYNC.DEFER_BLOCKING 0x0 ;  /* 0x0000000000007b1d */ /* 0x000fec0000010000 */
[----:B------:R-:W-:Y:S02]  /*11e40*/  STSM.16.M88.4 [R2], R28 ;  /* 0x0000001c02007844 */ /* 0x000fe40000000200 */
[----:B------:R-:W-:Y:S01]  /*11e50*/  BAR.SYNC.DEFER_BLOCKING 0x0 ;  /* 0x0000000000007b1d */ /* 0x000fe20000010000 */
[----:B------:R-:W-:-:S02]  /*11e60*/  IMAD.MOV.U32 R88, RZ, RZ, R97 ;  /* 0x000000ffff587224 */ /* 0x000fc400078e0061 */
[----:B------:R-:W-:-:S03]  /*11e70*/  IMAD.MOV.U32 R89, RZ, RZ, R99 ;  /* 0x000000ffff597224 */ /* 0x000fc600078e0063 */
[----:B------:R-:W4:Y:S01]  /*11e80*/  LDS.128 R16, [R3] ;  /* 0x0000000003107984 */ /* 0x000f220000000c00 */
[----:B------:R-:W-:Y:S02]  /*11e90*/  IMAD.MOV.U32 R90, RZ, RZ, R33 ;  /* 0x000000ffff5a7224 */ /* 0x000fe400078e0021 */
[----:B------:R-:W-:Y:S01]  /*11ea0*/  IMAD.MOV.U32 R91, RZ, RZ, R35 ;  /* 0x000000ffff5b7224 */ /* 0x000fe200078e0023 */
[----:B------:R-:W-:Y:S06]  /*11eb0*/  BAR.SYNC.DEFER_BLOCKING 0x0 ;  /* 0x0000000000007b1d */ /* 0x000fec0000010000 */
[----:B------:R3:W-:Y:S02]  /*11ec0*/  STSM.16.M88.4 [R2], R88 ;  /* 0x0000005802007844 */ /* 0x0007e40000000200 */
[----:B------:R-:W-:Y:S01]  /*11ed0*/  BAR.SYNC.DEFER_BLOCKING 0x0 ;  /* 0x0000000000007b1d */ /* 0x000fe20000010000 */
[----:B------:R-:W-:-:S02]  /*11ee0*/  IMAD.MOV.U32 R32, RZ, RZ, R100 ;  /* 0x000000ffff207224 */ /* 0x000fc400078e0064 */
[----:B------:R-:W-:-:S03]  /*11ef0*/  IMAD.MOV.U32 R33, RZ, RZ, R102 ;  /* 0x000000ffff217224 */ /* 0x000fc600078e0066 */
[----:B------:R-:W4:Y:S01]  /*11f00*/  LDS.128 R28, [R3] ;  /* 0x00000000031c7984 */ /* 0x000f220000000c00 */
[----:B------:R-:W-:Y:S02]  /*11f10*/  IMAD.MOV.U32 R34, RZ, RZ, R36 ;  /* 0x000000ffff227224 */ /* 0x000fe400078e0024 */
[----:B------:R-:W-:Y:S01]  /*11f20*/  IMAD.MOV.U32 R35, RZ, RZ, R38 ;  /* 0x000000ffff237224 */ /* 0x000fe200078e0026 */
        /* <DEDUP_REMOVED lines=11> */
[----:B---3--:R-:W-:-:S02]  /*11fe0*/  IMAD.MOV.U32 R88, RZ, RZ, R104 ;  /* 0x000000ffff587224 */ /* 0x008fc400078e0068 */
[----:B------:R-:W-:-:S03]  /*11ff0*/  IMAD.MOV.U32 R89, RZ, RZ, R106 ;  /* 0x000000ffff597224 */ /* 0x000fc600078e006a */
[----:B------:R-:W3:Y:S01]  /*12000*/  LDS.128 R36, [R3] ;  /* 0x0000000003247984 */ /* 0x000ee20000000c00 */
[----:B------:R-:W-:Y:S02]  /*12010*/  IMAD.MOV.U32 R90, RZ, RZ, R40 ;  /* 0x000000ffff5a7224 */ /* 0x000fe400078e0028 */
[----:B------:R-:W-:Y:S01]  /*12020*/  IMAD.MOV.U32 R91, RZ, RZ, R42 ;  /* 0x000000ffff5b7224 */ /* 0x000fe200078e002a */
[----:B------:R-:W-:Y:S06]  /*12030*/  BAR.SYNC.DEFER_BLOCKING 0x0 ;  /* 0x0000000000007b1d */ /* 0x000fec0000010000 */
[----:B------:R-:W-:Y:S02]  /*12040*/  STSM.16.M88.4 [R2], R88 ;  /* 0x0000005802007844 */ /* 0x000fe40000000200 */
[----:B------:R-:W-:Y:S01]  /*12050*/  BAR.SYNC.DEFER_BLOCKING 0x0 ;  /* 0x0000000000007b1d */ /* 0x000fe20000010000 */
[----:B------:R-:W-:-:S02]  /*12060*/  IMAD.MOV.U32 R96, RZ, RZ, R105 ;  /* 0x000000ffff607224 */ /* 0x000fc400078e0069 */
[----:B------:R-:W-:-:S03]  /*12070*/  IMAD.MOV.U32 R97, RZ, RZ, R107 ;  /* 0x000000ffff617224 */ /* 0x000fc600078e006b */
[----:B------:R-:W3:Y:S01]  /*12080*/  LDS.128 R32, [R3] ;  /* 0x0000000003207984 */ /* 0x000ee20000000c00 */
[----:B------:R-:W-:Y:S02]  /*12090*/  IMAD.MOV.U32 R98, RZ, RZ, R41 ;  /* 0x000000ffff627224 */ /* 0x000fe400078e0029 */
[----:B------:R-:W-:Y:S01]  /*120a0*/  IMAD.MOV.U32 R99, RZ, RZ, R43 ;  /* 0x000000ffff637224 */ /* 0x000fe200078e002b */
[----:B------:R-:W-:Y:S06]  /*120b0*/  BAR.SYNC.DEFER_BLOCKING 0x0 ;  /* 0x0000000000007b1d */ /* 0x000fec0000010000 */
[----:B------:R2:W-:Y:S01]  /*120c0*/  STSM.16.M88.4 [R2], R96 ;  /* 0x0000006002007844 */ /* 0x0005e20000000200 */
[----:B-1----:R-:W-:-:S02]  /*120d0*/  IMAD.MOV.U32 R94, RZ, RZ, R44 ;  /* 0x000000ffff5e7224 */ /* 0x002fc400078e002c */
[----:B------:R-:W-:Y:S02]  /*120e0*/  IMAD.MOV.U32 R95, RZ, RZ, R46 ;  /* 0x000000ffff5f7224 */ /* 0x000fe400078e002e */
[----:B------:R-:W-:Y:S02]  /*120f0*/  IMAD.MOV.U32 R102, RZ, RZ, R45 ;  /* 0x000000ffff667224 */ /* 0x000fe400078e002d */
[----:B------:R-:W-:Y:S01]  /*12100*/  IMAD.MOV.U32 R103, RZ, RZ, R47 ;  /* 0x000000ffff677224 */ /* 0x000fe200078e002f */
[----:B------:R-:W-:Y:S01]  /*12110*/  BAR.SYNC.DEFER_BLOCKING 0x0 ;  /* 0x0000000000007b1d */ /* 0x000fe20000010000 */
[----:B------:R-:W-:Y:S02]  /*12120*/  IMAD.MOV.U32 R92, RZ, RZ, R108 ;  /* 0x000000ffff5c7224 */ /* 0x000fe400078e006c */
[----:B------:R-:W-:-:S03]  /*12130*/  IMAD.MOV.U32 R93, RZ, RZ, R110 ;  /* 0x000000ffff5d7224 */ /* 0x000fc600078e006e */
[----:B------:R-:W1:Y:S02]  /*12140*/  LDS.128 R44, [R3] ;  /* 0x00000000032c7984 */ /* 0x000e640000000c00 */
[----:B------:R-:W-:Y:S06]  /*12150*/  BAR.SYNC.DEFER_BLOCKING 0x0 ;  /* 0x0000000000007b1d */ /* 0x000fec0000010000 */
[----:B------:R-:W-:Y:S02]  /*12160*/  STSM.16.M88.4 [R2], R92 ;  /* 0x0000005c02007844 */ /* 0x000fe40000000200 */
[----:B------:R-:W-:Y:S01]  /*12170*/  BAR.SYNC.DEFER_BLOCKING 0x0 ;  /* 0x0000000000007b1d */ /* 0x000fe20000010000 */
[----:B------:R-:W-:-:S02]  /*12180*/  IMAD.MOV.U32 R100, RZ, RZ, R109 ;  /* 0x000000ffff647224 */ /* 0x000fc400078e006d */
[----:B------:R-:W-:-:S03]  /*12190*/  IMAD.MOV.U32 R101, RZ, RZ, R111 ;  /* 0x000000ffff657224 */ /* 0x000fc600078e006f */
[----:B------:R-:W1:Y:S02]  /*121a0*/  LDS.128 R40, [R3] ;  /* 0x0000000003287984 */ /* 0x000e640000000c00 */
[----:B------:R-:W-:Y:S06]  /*121b0*/  BAR.SYNC.DEFER_BLOCKING 0x0 ;  /* 0x0000000000007b1d */ /* 0x000fec0000010000 */
[----:B------:R4:W-:Y:S02]  /*121c0*/  STSM.16.M88.4 [R2], R100 ;  /* 0x0000006402007844 */ /* 0x0009e40000000200 */
[----:B------:R-:W-:Y:S01]  /*121d0*/  BAR.SYNC.DEFER_BLOCKING 0x0 ;  /* 0x0000000000007b1d */ /* 0x000fe20000010000 */
[----:B--2---:R-:W-:-:S02]  /*121e0*/  IMAD.MOV.U32 R96, RZ, RZ, R112 ;  /* 0x000000ffff607224 */ /* 0x004fc400078e0070 */
[----:B------:R-:W-:-:S03]  /*121f0*/  IMAD.MOV.U32 R97, RZ, RZ, R114 ;  /* 0x000000ffff617224 */ /* 0x000fc600078e0072 */
[----:B------:R-:W2:Y:S01]  /*12200*/  LDS.128 R88, [R3] ;  /* 0x0000000003587984 */ /* 0x000ea20000000c00 */
[----:B------:R-:W-:Y:S02]  /*12210*/  IMAD.MOV.U32 R98, RZ, RZ, R48 ;  /* 0x000000ffff627224 */ /* 0x000fe400078e0030 */
[----:B------:R-:W-:Y:S01]  /*12220*/  IMAD.MOV.U32 R99, RZ, RZ, R50 ;  /* 0x000000ffff637224 */ /* 0x000fe200078e0032 */
[----:B------:R-:W-:Y:S06]  /*12230*/  BAR.SYNC.DEFER_BLOCKING 0x0 ;  /* 0x0000000000007b1d */ /* 0x000fec0000010000 */
[----:B------:R-:W-:Y:S02]  /*12240*/  STSM.16.M88.4 [R2], R96 ;  /* 0x0000006002007844 */ /* 0x000fe40000000200 */
[----:B------:R-:W-:Y:S01]  /*12250*/  BAR.SYNC.DEFER_BLOCKING 0x0 ;  /* 0x0000000000007b1d */ /* 0x000fe20000010000 */
[----:B------:R-:W-:-:S02]  /*12260*/  IMAD.MOV.U32 R106, RZ, RZ, R49 ;  /* 0x000000ffff6a7224 */ /* 0x000fc400078e0031 */
[----:B------:R-:W-:-:S03]  /*12270*/  IMAD.MOV.U32 R107, RZ, RZ, R51 ;  /* 0x000000ffff6b7224 */ /* 0x000fc600078e0033 */
[----:B------:R-:W2:Y:S01]  /*12280*/  LDS.128 R48, [R3] ;  /* 0x0000000003307984 */ /* 0x000ea20000000c00 */
[----:B------:R-:W-:Y:S02]  /*12290*/  IMAD.MOV.U32 R104, RZ, RZ, R113 ;  /* 0x000000ffff687224 */ /* 0x000fe400078e0071 */
[----:B------:R-:W-:Y:S01]  /*122a0*/  IMAD.MOV.U32 R105, RZ, RZ, R115 ;  /* 0x000000ffff697224 */ /* 0x000fe200078e0073 */
[----:B------:R-:W-:Y:S06]  /*122b0*/  BAR.SYNC.DEFER_BLOCKING 0x0 ;  /* 0x0000000000007b1d */ /* 0x000fec0000010000 */
[----:B------:R3:W-:Y:S02]  /*122c0*/  STSM.16.M88.4 [R2], R104 ;  /* 0x0000006802007844 */ /* 0x0007e40000000200 */
[----:B------:R-:W-:Y:S01]  /*122d0*/  BAR.SYNC.DEFER_BLOCKING 0x0 ;  /* 0x0000000000007b1d */ /* 0x000fe20000010000 */
[----:B----4-:R-:W-:-:S02]  /*122e0*/  IMAD.MOV.U32 R100, RZ, RZ, R116 ;  /* 0x000000ffff647224 */ /* 0x010fc400078e0074 */
        /* <DEDUP_REMOVED lines=29> */
[----:B------:R2:W-:Y:S02]  /*124c0*/  STSM.16.M88.4 [R2], R112 ;  /* 0x0000007002007844 */ /* 0x0005e40000000200 */
[----:B------:R-:W-:Y:S01]  /*124d0*/  BAR.SYNC.DEFER_BLOCKING 0x0 ;  /* 0x0000000000007b1d */ /* 0x000fe20000010000 */
[----:B-1----:R-:W-:-:S02]  /*124e0*/  IMAD.MOV.U32 R108, RZ, RZ, R124 ;  /* 0x000000ffff6c7224 */ /* 0x002fc400078e007c */
[----:B------:R-:W-:-:S03]  /*124f0*/  IMAD.MOV.U32 R109, RZ, RZ, R126 ;  /* 0x000000ffff6d7224 */ /* 0x000fc600078e007e */
[----:B------:R-:W1:Y:S01]  /*12500*/  LDS.128 R100, [R3] ;  /* 0x0000000003647984 */ /* 0x000e620000000c00 */
[----:B------:R-:W-:Y:S02]  /*12510*/  IMAD.MOV.U32 R110, RZ, RZ, R60 ;  /* 0x000000ffff6e7224 */ /* 0x000fe400078e003c */
[----:B------:R-:W-:Y:S01]  /*12520*/  IMAD.MOV.U32 R111, RZ, RZ, R62 ;  /* 0x000000ffff6f7224 */ /* 0x000fe200078e003e */
[----:B------:R-:W-:Y:S06]  /*12530*/  BAR.SYNC.DEFER_BLOCKING 0x0 ;  /* 0x0000000000007b1d */ /* 0x000fec0000010000 */
[----:B------:R-:W-:Y:S02]  /*12540*/  STSM.16.M88.4 [R2], R108 ;  /* 0x0000006c02007844 */ /* 0x000fe40000000200 */
[----:B------:R-:W-:Y:S01]  /*12550*/  BAR.SYNC.DEFER_BLOCKING 0x0 ;  /* 0x0000000000007b1d */ /* 0x000fe20000010000 */
[----:B------:R-:W-:-:S02]  /*12560*/  IMAD.MOV.U32 R118, RZ, RZ, R61 ;  /* 0x000000ffff767224 */ /* 0x000fc400078e003d */
[----:B------:R-:W-:-:S03]  /*12570*/  IMAD.MOV.U32 R119, RZ, RZ, R63 ;  /* 0x000000ffff777224 */ /* 0x000fc600078e003f */
[----:B------:R-:W1:Y:S01]  /*12580*/  LDS.128 R60, [R3] ;  /* 0x00000000033c7984 */ /* 0x000e620000000c00 */
[----:B------:R-:W-:Y:S02]  /*12590*/  IMAD.MOV.U32 R116, RZ, RZ, R125 ;  /* 0x000000ffff747224 */ /* 0x000fe400078e007d */
[----:B------:R-:W-:Y:S01]  /*125a0*/  IMAD.MOV.U32 R117, RZ, RZ, R127 ;  /* 0x000000ffff757224 */ /* 0x000fe200078e007f */
        /* <DEDUP_REMOVED lines=49> */
[----:B------:R-:W-:Y:S02]  /*128c0*/  STSM.16.M88.4 [R2], R128 ;  /* 0x0000008002007844 */ /* 0x000fe40000000200 */
        /* <DEDUP_REMOVED lines=23> */
[----:B------:R-:W-:Y:S01]  /*12a40*/  STSM.16.M88.4 [R2], R136 ;  /* 0x0000008802007844 */ /* 0x000fe20000000200 */
[----:B------:R-:W-:-:S02]  /*12a50*/  IMAD.MOV.U32 R142, RZ, RZ, R81 ;  /* 0x000000ffff8e7224 */ /* 0x000fc400078e0051 */
[----:B------:R-:W-:Y:S01]  /*12a60*/  IMAD.MOV.U32 R143, RZ, RZ, R83 ;  /* 0x000000ffff8f7224 */ /* 0x000fe200078e0053 */
[----:B------:R-:W-:Y:S01]  /*12a70*/  BAR.SYNC.DEFER_BLOCKING 0x0 ;  /* 0x0000000000007b1d */ /* 0x000fe20000010000 */
[----:B------:R-:W-:Y:S02]  /*12a80*/  IMAD.MOV.U32 R140, RZ, RZ, R145 ;  /* 0x000000ffff8c7224 */ /* 0x000fe400078e0091 */
[----:B------:R-:W-:-:S03]  /*12a90*/  IMAD.MOV.U32 R141, RZ, RZ, R147 ;  /* 0x000000ffff8d7224 */ /* 0x000fc600078e0093 */
[----:B------:R-:W1:Y:S02]  /*12aa0*/  LDS.128 R80, [R3] ;  /* 0x0000000003507984 */ /* 0x000e640000000c00 */
[----:B------:R-:W-:Y:S06]  /*12ab0*/  BAR.SYNC.DEFER_BLOCKING 0x0 ;  /* 0x0000000000007b1d */ /* 0x000fec0000010000 */
[----:B------:R2:W-:Y:S02]  /*12ac0*/  STSM.16.M88.4 [R2], R140 ;  /* 0x0000008c02007844 */ /* 0x0005e40000000200 */
        /* <DEDUP_REMOVED lines=8> */
[----:B--2---:R-:W-:-:S02]  /*12b50*/  IMAD.MOV.U32 R142, RZ, RZ, R85 ;  /* 0x000000ffff8e7224 */ /* 0x004fc400078e0055 */
[----:B------:R-:W-:Y:S01]  /*12b60*/  IMAD.MOV.U32 R143, RZ, RZ, R87 ;  /* 0x000000ffff8f7224 */ /* 0x000fe200078e0057 */
[----:B------:R-:W-:Y:S01]  /*12b70*/  BAR.SYNC.DEFER_BLOCKING 0x0 ;  /* 0x0000000000007b1d */ /* 0x000fe20000010000 */
[----:B------:R-:W-:Y:S02]  /*12b80*/  IMAD.MOV.U32 R140, RZ, RZ, R149 ;  /* 0x000000ffff8c7224 */ /* 0x000fe400078e0095 */
[----:B------:R-:W-:-:S03]  /*12b90*/  IMAD.MOV.U32 R141, RZ, RZ, R151 ;  /* 0x000000ffff8d7224 */ /* 0x000fc600078e0097 */
[----:B------:R-:W2:Y:S02]  /*12ba0*/  LDS.128 R84, [R3] ;  /* 0x0000000003547984 */ /* 0x000ea40000000c00 */
[----:B------:R-:W-:Y:S01]  /*12bb0*/  BAR.SYNC.DEFER_BLOCKING 0x0 ;  /* 0x0000000000007b1d */ /* 0x000fe20000010000 */
[----:B------:R-:W-:Y:S02]  /*12bc0*/  IMAD R129, R152, UR5, RZ ;  /* 0x0000000598817c24 */ /* 0x000fe4000f8e02ff */
[----:B------:R-:W-:-:S03]  /*12bd0*/  IMAD R131, R0, UR4, RZ ;  /* 0x0000000400837c24 */ /* 0x000fc6000f8e02ff */
[C---:B------:R-:W-:Y:S01]  /*12be0*/  LEA R128, P6, R129.reuse, UR6, 0x2 ;  /* 0x0000000681807c11 */ /* 0x040fe2000f8c10ff */
[----:B------:R4:W-:Y:S03]  /*12bf0*/  STSM.16.M88.4 [R2], R140 ;  /* 0x0000008c02007844 */ /* 0x0009e60000000200 */
[----:B------:R-:W-:Y:S01]  /*12c00*/  LEA.HI.X.SX32 R129, R129, UR7, 0x2, P6 ;  /* 0x0000000781817c11 */ /* 0x000fe2000b0f16ff */
[----:B------:R-:W-:Y:S01]  /*12c10*/  VIADD R133, R0, 0x5 ;  /* 0x0000000500857836 */ /* 0x000fe20000000000 */
[----:B------:R-:W-:Y:S01]  /*12c20*/  BAR.SYNC.DEFER_BLOCKING 0x0 ;  /* 0x0000000000007b1d */ /* 0x000fe20000010000 */
[C---:B------:R-:W-:Y:S01]  /*12c30*/  LEA R130, P6, R131.reuse, R128, 0x2 ;  /* 0x0000008083827211 */ /* 0x040fe200078c10ff */
[----:B------:R-:W-:-:S03]  /*12c40*/  VIADD R134, R131, UR4 ;  /* 0x0000000483867c36 */ /* 0x000fc60008000000 */
[-C--:B------:R-:W-:Y:S01]  /*12c50*/  LEA.HI.X.SX32 R131, R131, R129.reuse, 0x2, P6 ;  /* 0x0000008183837211 */ /* 0x080fe200030f16ff */
[----:B------:R-:W-:Y:S01]  /*12c60*/  ULDC UR5, c[0x0][0x22c] ;  /* 0x00008b0000057ab9 */ /* 0x000fe20000000800 */
[C---:B------:R-:W-:Y:S01]  /*12c70*/  LEA R132, P6, R134.reuse, R128, 0x2 ;  /* 0x0000008086847211 */ /* 0x040fe200078c10ff */
[----:B------:R-:W-:Y:S02]  /*12c80*/  VIADD R136, R134, UR4 ;  /* 0x0000000486887c36 */ /* 0x000fe40008000000 */
[----:B------:R-:W-:Y:S02]  /*12c90*/  VIADD R135, R0, 0x6 ;  /* 0x0000000600877836 */ /* 0x000fe40000000000 */
[----:B------:R-:W-:Y:S01]  /*12ca0*/  VIADD R137, R136, UR4 ;  /* 0x0000000488897c36 */ /* 0x000fe20008000000 */
[----:B------:R3:W-:Y:S01]  /*12cb0*/  @P2 STG.E desc[UR16][R130.64], R4 ;  /* 0x0000000482002986 */ /* 0x0007e2000c101910 */
[----:B------:R-:W-:Y:S01]  /*12cc0*/  ISETP.LT.AND P2, PT, R133, UR5, !P0 ;  /* 0x0000000585007c0c */ /* 0x000fe2000c741270 */
[----:B------:R-:W-:Y:S01]  /*12cd0*/  ULDC UR5, c[0x0][0x22c] ;  /* 0x00008b0000057ab9 */ /* 0x000fe20000000800 */
[----:B------:R-:W-:-:S02]  /*12ce0*/  LEA.HI.X.SX32 R133, R134, R129, 0x2, P6 ;  /* 0x0000008186857211 */ /* 0x000fc400030f16ff */
[----:B------:R-:W-:-:S03]  /*12cf0*/  LEA R134, P6, R136, R128, 0x2 ;  /* 0x0000008088867211 */ /* 0x000fc600078c10ff */
[----:B------:R1:W-:Y:S01]  /*12d00*/  @P1 STG.E desc[UR16][R132.64], R12 ;  /* 0x0000000c84001986 */ /* 0x0003e2000c101910 */
[----:B------:R-:W-:Y:S01]  /*12d10*/  ISETP.LT.AND P1, PT, R135, UR5, !P0 ;  /* 0x0000000587007c0c */ /* 0x000fe2000c721270 */
[----:B----4-:R-:W-:Y:S01]  /*12d20*/  VIADD R2, R0, 0x7 ;  /* 0x0000000700027836 */ /* 0x010fe20000000000 */
[----:B------:R-:W-:Y:S01]  /*12d30*/  LEA.HI.X.SX32 R135, R136, R129, 0x2, P6 ;  /* 0x0000008188877211 */ /* 0x000fe200030f16ff */
[C---:B---3--:R-:W-:Y:S01]  /*12d40*/  VIADD R4, R137.reuse, UR4 ;  /* 0x0000000489047c36 */ /* 0x048fe20008000000 */
[----:B------:R-:W-:Y:S01]  /*12d50*/  LEA R130, P6, R137, R128, 0x2 ;  /* 0x0000008089827211 */ /* 0x000fe200078c10ff */
[----:B------:R-:W-:-:S03]  /*12d60*/  ULDC UR5, c[0x0][0x22c] ;  /* 0x00008b0000057ab9 */ /* 0x000fc60000000800 */
[-C--:B------:R-:W-:Y:S01]  /*12d70*/  LEA.HI.X.SX32 R131, R137, R129.reuse, 0x2, P6 ;  /* 0x0000008189837211 */ /* 0x080fe200030f16ff */
[----:B------:R-:W-:Y:S01]  /*12d80*/  @P5 STG.E desc[UR16][R134.64], R5 ;  /* 0x0000000586005986 */ /* 0x000fe2000c101910 */
[CC--:B------:R-:W-:Y:S01]  /*12d90*/  LEA R136, P6, R4.reuse, R128.reuse, 0x2 ;  /* 0x0000008004887211 */ /* 0x0c0fe200078c10ff */
[----:B-1----:R-:W-:Y:S01]  /*12da0*/  VIADD R12, R4, UR4 ;  /* 0x00000004040c7c36 */ /* 0x002fe20008000000 */
[----:B------:R-:W-:Y:S01]  /*12db0*/  ISETP.LT.AND P5, PT, R2, UR5, !P0 ;  /* 0x0000000502007c0c */ /* 0x000fe2000c7a1270 */
[----:B------:R-:W-:Y:S01]  /*12dc0*/  VIADD R2, R0, 0x8 ;  /* 0x0000000800027836 */ /* 0x000fe20000000000 */
[-C--:B------:R-:W-:Y:S01]  /*12dd0*/  LEA.HI.X.SX32 R137, R4, R129.reuse, 0x2, P6 ;  /* 0x0000008104897211 */ /* 0x080fe200030f16ff */
[----:B------:R-:W-:Y:S01]  /*12de0*/  ULDC UR5, c[0x0][0x22c] ;  /* 0x00008b0000057ab9 */ /* 0x000fe20000000800 */
[-C--:B------:R-:W-:Y:S01]  /*12df0*/  LEA R132, P6, R12, R128.reuse, 0x2 ;  /* 0x000000800c847211 */ /* 0x080fe200078c10ff */
[----:B------:R1:W-:Y:S01]  /*12e00*/  @P4 STG.E desc[UR16][R130.64], R13 ;  /* 0x0000000d82004986 */ /* 0x0003e2000c101910 */
[----:B------:R-:W-:Y:S01]  /*12e10*/  ISETP.LT.AND P4, PT, R2, UR5, !P0 ;  /* 0x0000000502007c0c */ /* 0x000fe2000c781270 */
[----:B------:R-:W-:Y:S01]  /*12e20*/  VIADD R2, R0, 0x9 ;  /* 0x0000000900027836 */ /* 0x000fe20000000000 */
[C---:B------:R-:W-:Y:S01]  /*12e30*/  LEA.HI.X.SX32 R133, R12.reuse, R129, 0x2, P6 ;  /* 0x000000810c857211 */ /* 0x040fe200030f16ff */
[----:B------:R-:W-:Y:S01]  /*12e40*/  VIADD R12, R12, UR4 ;  /* 0x000000040c0c7c36 */ /* 0x000fe20008000000 */
[----:B------:R-:W-:Y:S01]  /*12e50*/  ULDC UR5, c[0x0][0x22c] ;  /* 0x00008b0000057ab9 */ /* 0x000fe20000000800 */
[----:B------:R3:W-:Y:S01]  /*12e60*/  @P3 STG.E desc[UR16][R136.64], R6 ;  /* 0x0000000688003986 */ /* 0x0007e2000c101910 */
[----:B------:R-:W-:Y:S01]  /*12e70*/  ISETP.LT.AND P3, PT, R2, UR5, !P0 ;  /* 0x0000000502007c0c */ /* 0x000fe2000c761270 */
[----:B------:R-:W-:Y:S01]  /*12e80*/  VIADD R2, R0, 0xa ;  /* 0x0000000a00027836 */ /* 0x000fe20000000000 */
[----:B------:R-:W-:Y:S01]  /*12e90*/  ULDC UR5, c[0x0][0x22c] ;  /* 0x00008b0000057ab9 */ /* 0x000fe20000000800 */
[----:B------:R4:W-:Y:S01]  /*12ea0*/  @P2 STG.E desc[UR16][R132.64], R14 ;  /* 0x0000000e84002986 */ /* 0x0009e2000c101910 */
[C---:B------:R-:W-:Y:S01]  /*12eb0*/  LEA R4, P2, R12.reuse, R128, 0x2 ;  /* 0x000000800c047211 */ /* 0x040fe200078410ff */
[----:B-1----:R-:W-:-:S03]  /*12ec0*/  VIADD R13, R12, UR4 ;  /* 0x000000040c0d7c36 */ /* 0x002fc60008000000 */
[-C--:B------:R-:W-:Y:S02]  /*12ed0*/  LEA.HI.X.SX32 R5, R12, R129.reuse, 0x2, P2 ;  /* 0x000000810c057211 */ /* 0x080fe400010f16ff */
[----:B------:R-:W-:Y:S01]  /*12ee0*/  ISETP.LT.AND P2, PT, R2, UR5, !P0 ;  /* 0x0000000502007c0c */ /* 0x000fe2000c741270 */
[----:B------:R-:W-:Y:S01]  /*12ef0*/  VIADD R2, R0, 0xb ;  /* 0x0000000b00027836 */ /* 0x000fe20000000000 */
[CC--:B------:R-:W-:Y:S01]  /*12f00*/  LEA R12, P6, R13.reuse, R128.reuse, 0x2 ;  /* 0x000000800d0c7211 */ /* 0x0c0fe200078c10ff */
[C---:B---3--:R-:W-:Y:S01]  /*12f10*/  VIADD R6, R13.reuse, UR4 ;  /* 0x000000040d067c36 */ /* 0x048fe20008000000 */
[----:B------:R-:W-:Y:S01]  /*12f20*/  ULDC UR5, c[0x0][0x22c] ;  /* 0x00008b0000057ab9 */ /* 0x000fe20000000800 */
[----:B------:R1:W-:Y:S01]  /*12f30*/  @P1 STG.E desc[UR16][R4.64], R7 ;  /* 0x0000000704001986 */ /* 0x0003e2000c101910 */
[-C--:B------:R-:W-:Y:S01]  /*12f40*/  LEA.HI.X.SX32 R13, R13, R129.reuse, 0x2, P6 ;  /* 0x000000810d0d7211 */ /* 0x080fe200030f16ff */
[----:B----4-:R-:W-:Y:S01]  /*12f50*/  VIADD R14, R6, UR4 ;  /* 0x00000004060e7c36 */ /* 0x010fe20008000000 */
[----:B------:R-:W-:Y:S01]  /*12f60*/  ISETP.LT.AND P1, PT, R2, UR5, !P0 ;  /* 0x0000000502007c0c */ /* 0x000fe2000c721270 */
[----:B------:R-:W-:Y:S01]  /*12f70*/  VIADD R2, R0, 0xc ;  /* 0x0000000c00027836 */ /* 0x000fe20000000000 */
[C---:B------:R-:W-:Y:S01]  /*12f80*/  LEA R130, P6, R6.reuse, R128, 0x2 ;  /* 0x0000008006827211 */ /* 0x040fe200078c10ff */
[----:B------:R-:W-:Y:S01]  /*12f90*/  ULDC UR5, c[0x0][0x22c] ;  /* 0x00008b0000057ab9 */ /* 0x000fe20000000800 */
[----:B------:R3:W-:Y:S02]  /*12fa0*/  @P5 STG.E desc[UR16][R12.64], R15 ;  /* 0x0000000f0c005986 */ /* 0x0007e4000c101910 */
[----:B------:R-:W-:-:S02]  /*12fb0*/  LEA.HI.X.SX32 R131, R6, R129, 0x2, P6 ;  /* 0x0000008106837211 */ /* 0x000fc400030f16ff */
[----:B------:R-:W-:Y:S01]  /*12fc0*/  ISETP.LT.AND P5, PT, R2, UR5, !P0 ;  /* 0x0000000502007c0c */ /* 0x000fe2000c7a1270 */
[C---:B-1----:R-:W-:Y:S01]  /*12fd0*/  VIADD R7, R14.reuse, UR4 ;  /* 0x000000040e077c36 */ /* 0x042fe20008000000 */
[-C--:B------:R-:W-:Y:S01]  /*12fe0*/  LEA R4, P6, R14, R128.reuse, 0x2 ;  /* 0x000000800e047211 */ /* 0x080fe200078c10ff */
[----:B------:R-:W-:Y:S01]  /*12ff0*/  VIADD R2, R0, 0xd ;  /* 0x0000000d00027836 */ /* 0x000fe20000000000 */
[----:B------:R-:W-:Y:S02]  /*13000*/  ULDC UR5, c[0x0][0x22c] ;  /* 0x00008b0000057ab9 */ /* 0x000fe40000000800 */
[-C--:B------:R-:W-:Y:S01]  /*13010*/  LEA.HI.X.SX32 R5, R14, R129.reuse, 0x2, P6 ;  /* 0x000000810e057211 */ /* 0x080fe200030f16ff */
[C---:B------:R-:W-:Y:S01]  /*13020*/  VIADD R14, R7.reuse, UR4 ;  /* 0x00000004070e7c36 */ /* 0x040fe20008000000 */
[CC--:B------:R-:W-:Y:S01]  /*13030*/  LEA R6, P6, R7.reuse, R128.reuse, 0x2 ;  /* 0x0000008007067211 */ /* 0x0c0fe200078c10ff */
[----:B------:R1:W-:Y:S01]  /*13040*/  @P4 STG.E desc[UR16][R130.64], R8 ;  /* 0x0000000882004986 */ /* 0x0003e2000c101910 */
[----:B------:R-:W-:Y:S01]  /*13050*/  ISETP.LT.AND P4, PT, R2, UR5, !P0 ;  /* 0x0000000502007c0c */ /* 0x000fe2000c781270 */
[----:B------:R-:W-:Y:S01]  /*13060*/  VIADD R2, R0, 0xe ;  /* 0x0000000e00027836 */ /* 0x000fe20000000000 */
[-C--:B------:R-:W-:Y:S01]  /*13070*/  LEA.HI.X.SX32 R7, R7, R129.reuse, 0x2, P6 ;  /* 0x0000008107077211 */ /* 0x080fe200030f16ff */
[----:B------:R-:W-:Y:S01]  /*13080*/  ULDC UR5, c[0x0][0x22c] ;  /* 0x00008b0000057ab9 */ /* 0x000fe20000000800 */
[-C--:B---3--:R-:W-:Y:S01]  /*13090*/  LEA R12, P6, R14, R128.reuse, 0x2 ;  /* 0x000000800e0c7211 */ /* 0x088fe200078c10ff */
        /* <DEDUP_REMOVED lines=11> */
[C---:B-1----:R-:W-:Y:S01]  /*13150*/  VIADD R8, R14.reuse, UR4 ;  /* 0x000000040e087c36 */ /* 0x042fe20008000000 */
[----:B---3--:R-:W-:-:S04]  /*13160*/  LEA R4, P1, R14, R128, 0x2 ;  /* 0x000000800e047211 */ /* 0x008fc800078210ff */
[-C--:B------:R-:W-:Y:S02]  /*13170*/  LEA.HI.X.SX32 R5, R14, R129.reuse, 0x2, P1 ;  /* 0x000000810e057211 */ /* 0x080fe400008f16ff */
[----:B------:R-:W-:Y:S01]  /*13180*/  ISETP.LT.AND P1, PT, R2, UR5, !P0 ;  /* 0x0000000502007c0c */ /* 0x000fe2000c721270 */
[----:B------:R-:W-:Y:S01]  /*13190*/  VIADD R2, R0, 0x11 ;  /* 0x0000001100027836 */ /* 0x000fe20000000000 */
[CC--:B----4-:R-:W-:Y:S01]  /*131a0*/  LEA R6, P6, R8.reuse, R128.reuse, 0x2 ;  /* 0x0000008008067211 */ /* 0x0d0fe200078c10ff */
[C---:B------:R-:W-:Y:S01]  /*131b0*/  VIADD R9, R8.reuse, UR4 ;  /* 0x0000000408097c36 */ /* 0x040fe20008000000 */
[----:B------:R-:W-:Y:S01]  /*131c0*/  ULDC UR5, c[0x0][0x22c] ;  /* 0x00008b0000057ab9 */ /* 0x000fe20000000800 */
[----:B------:R1:W-:Y:S01]  /*131d0*/  @P5 STG.E desc[UR16][R4.64], R10 ;  /* 0x0000000a04005986 */ /* 0x0003e2000c101910 */
[-C--:B------:R-:W-:Y:S01]  /*131e0*/  LEA.HI.X.SX32 R7, R8, R129.reuse, 0x2, P6 ;  /* 0x0000008108077211 */ /* 0x080fe200030f16ff */
[C---:B--2---:R-:W-:Y:S01]  /*131f0*/  VIADD R12, R9.reuse, UR4 ;  /* 0x00000004090c7c36 */ /* 0x044fe20008000000 */
        /* <DEDUP_REMOVED lines=10> */
[----:B------:R-:W-:Y:S01]  /*132a0*/  ULDC UR5, c[0x0][0x22c] ;  /* 0x00008b0000057ab9 */ /* 0x000fe20000000800 */
[----:B------:R-:W-:Y:S01]  /*132b0*/  VIADD R14, R10, UR4 ;  /* 0x000000040a0e7c36 */ /* 0x000fe20008000000 */
[-C--:B------:R-:W-:Y:S01]  /*132c0*/  LEA.HI.X.SX32 R5, R12, R129.reuse, 0x2, P6 ;  /* 0x000000810c057211 */ /* 0x080fe200030f16ff */
[----:B------:R1:W-:Y:S01]  /*132d0*/  @P3 STG.E desc[UR16][R8.64], R11 ;  /* 0x0000000b08003986 */ /* 0x0003e2000c101910 */
[-C--:B------:R-:W-:Y:S02]  /*132e0*/  LEA R12, P6, R10, R128.reuse, 0x2 ;  /* 0x000000800a0c7211 */ /* 0x080fe400078c10ff */
[----:B------:R-:W-:Y:S01]  /*132f0*/  ISETP.LT.AND P3, PT, R2, UR5, !P0 ;  /* 0x0000000502007c0c */ /* 0x000fe2000c761270 */
[----:B------:R-:W-:Y:S01]  /*13300*/  VIADD R2, R0, 0x14 ;  /* 0x0000001400027836 */ /* 0x000fe20000000000 */
[-C--:B------:R-:W-:Y:S01]  /*13310*/  LEA.HI.X.SX32 R13, R10, R129.reuse, 0x2, P6 ;  /* 0x000000810a0d7211 */ /* 0x080fe200030f16ff */
[----:B------:R-:W-:Y:S01]  /*13320*/  ULDC UR5, c[0x0][0x22c] ;  /* 0x00008b0000057ab9 */ /* 0x000fe20000000800 */
[-C--:B--2---:R-:W-:Y:S01]  /*13330*/  LEA R6, P6, R14, R128.reuse, 0x2 ;  /* 0x000000800e067211 */ /* 0x084fe200078c10ff */
[----:B------:R2:W-:Y:S01]  /*13340*/  @P2 STG.E desc[UR16][R4.64], R23 ;  /* 0x0000001704002986 */ /* 0x0005e2000c101910 */
[----:B------:R-:W-:Y:S01]  /*13350*/  ISETP.LT.AND P2, PT, R2, UR5, !P0 ;  /* 0x0000000502007c0c */ /* 0x000fe2000c741270 */
[----:B------:R-:W-:Y:S01]  /*13360*/  VIADD R2, R0, 0x15 ;  /* 0x0000001500027836 */ /* 0x000fe20000000000 */
[C---:B------:R-:W-:Y:S01]  /*13370*/  LEA.HI.X.SX32 R7, R14.reuse, R129, 0x2, P6 ;  /* 0x000000810e077211 */ /* 0x040fe200030f16ff */
[----:B------:R-:W-:Y:S01]  /*13380*/  VIADD R14, R14, UR4 ;  /* 0x000000040e0e7c36 */ /* 0x000fe20008000000 */
[----:B------:R-:W-:Y:S01]  /*13390*/  ULDC UR5, c[0x0][0x22c] ;  /* 0x00008b0000057ab9 */ /* 0x000fe20000000800 */
[----:B------:R-:W-:Y:S01]  /*133a0*/  @P1 STG.E desc[UR16][R12.64], R16 ;  /* 0x000000100c001986 */ /* 0x000fe2000c101910 */
[----:B------:R-:W-:Y:S01]  /*133b0*/  ISETP.LT.AND P1, PT, R2, UR5, !P0 ;  /* 0x0000000502007c0c */ /* 0x000fe2000c721270 */
[----:B------:R-:W-:Y:S01]  /*133c0*/  VIADD R2, R0, 0x16 ;  /* 0x0000001600027836 */ /* 0x000fe20000000000 */
[----:B------:R-:W-:Y:S01]  /*133d0*/  ULDC UR5, c[0x0][0x22c] ;  /* 0x00008b0000057ab9 */ /* 0x000fe20000000800 */
[----:B------:R3:W-:Y:S01]  /*133e0*/  @P5 STG.E desc[UR16][R6.64], R28 ;  /* 0x0000001c06005986 */ /* 0x0007e2000c101910 */
[C---:B-1----:R-:W-:Y:S01]  /*133f0*/  VIADD R9, R14.reuse, UR4 ;  /* 0x000000040e097c36 */ /* 0x042fe20008000000 */
[----:B--2---:R-:W-:-:S04]  /*13400*/  LEA R4, P5, R14, R128, 0x2 ;  /* 0x000000800e047211 */ /* 0x004fc800078a10ff */
[-C--:B------:R-:W-:Y:S02]  /*13410*/  LEA.HI.X.SX32 R5, R14, R129.reuse, 0x2, P5 ;  /* 0x000000810e057211 */ /* 0x080fe400028f16ff */
[----:B------:R-:W-:Y:S01]  /*13420*/  ISETP.LT.AND P5, PT, R2, UR5, !P0 ;  /* 0x0000000502007c0c */ /* 0x000fe2000c7a1270 */
[----:B------:R-:W-:Y:S01]  /*13430*/  VIADD R2, R0, 0x17 ;  /* 0x0000001700027836 */ /* 0x000fe20000000000 */
[CC--:B------:R-:W-:Y:S01]  /*13440*/  LEA R8, P6, R9.reuse, R128.reuse, 0x2 ;  /* 0x0000008009087211 */ /* 0x0c0fe200078c10ff */
[----:B------:R-:W-:Y:S01]  /*13450*/  ULDC UR5, c[0x0][0x22c] ;  /* 0x00008b0000057ab9 */ /* 0x000fe20000000800 */
[C---:B---3--:R-:W-:Y:S01]  /*13460*/  VIADD R7, R9.reuse, UR4 ;  /* 0x0000000409077c36 */ /* 0x048fe20008000000 */
[----:B------:R1:W-:Y:S01]  /*13470*/  @P4 STG.E desc[UR16][R4.64], R17 ;  /* 0x0000001104004986 */ /* 0x0003e2000c101910 */
[-C--:B------:R-:W-:Y:S02]  /*13480*/  LEA.HI.X.SX32 R9, R9, R129.reuse, 0x2, P6 ;  /* 0x0000008109097211 */ /* 0x080fe400030f16ff */
[----:B------:R-:W-:Y:S01]  /*13490*/  ISETP.LT.AND P4, PT, R2, UR5, !P0 ;  /* 0x0000000502007c0c */ /* 0x000fe2000c781270 */
[C---:B------:R-:W-:Y:S01]  /*134a0*/  VIADD R10, R7.reuse, UR4 ;  /* 0x00000004070a7c36 */ /* 0x040fe20008000000 */
[C---:B------:R-:W-:Y:S01]  /*134b0*/  LEA R6, P6, R7.reuse, R128, 0x2 ;  /* 0x0000008007067211 */ /* 0x040fe200078c10ff */
[----:B------:R-:W-:Y:S01]  /*134c0*/  VIADD R2, R0, 0x18 ;  /* 0x0000001800027836 */ /* 0x000fe20000000000 */
[----:B------:R-:W-:Y:S01]  /*134d0*/  ULDC UR5, c[0x0][0x22c] ;  /* 0x00008b0000057ab9 */ /* 0x000fe20000000800 */
[----:B------:R2:W-:Y:S01]  /*134e0*/  @P3 STG.E desc[UR16][R8.64], R29 ;  /* 0x0000001d08003986 */ /* 0x0005e2000c101910 */
[----:B------:R-:W-:Y:S01]  /*134f0*/  LEA.HI.X.SX32 R7, R7, R129, 0x2, P6 ;  /* 0x0000008107077211 */ /* 0x000fe200030f16ff */
[----:B------:R-:W-:Y:S01]  /*13500*/  VIADD R11, R10, UR4 ;  /* 0x000000040a0b7c36 */ /* 0x000fe20008000000 */
[----:B------:R-:W-:-:S02]  /*13510*/  ISETP.LT.AND P3, PT, R2, UR5, !P0 ;  /* 0x0000000502007c0c */ /* 0x000fc4000c761270 */
[-C--:B-1----:R-:W-:Y:S01]  /*13520*/  LEA R4, P6, R10, R128.reuse, 0x2 ;  /* 0x000000800a047211 */ /* 0x082fe200078c10ff */
[----:B------:R-:W-:Y:S01]  /*13530*/  VIADD R2, R0, 0x19 ;  /* 0x0000001900027836 */ /* 0x000fe20000000000 */
[----:B------:R-:W-:Y:S01]  /*13540*/  ULDC UR5, c[0x0][0x22c] ;  /* 0x00008b0000057ab9 */ /* 0x000fe20000000800 */
[C---:B------:R-:W-:Y:S01]  /*13550*/  VIADD R12, R11.reuse, UR4 ;  /* 0x000000040b0c7c36 */ /* 0x040fe20008000000 */
[-C--:B------:R-:W-:Y:S01]  /*13560*/  LEA.HI.X.SX32 R5, R10, R129.reuse, 0x2, P6 ;  /* 0x000000810a057211 */ /* 0x080fe200030f16ff */
[----:B------:R1:W-:Y:S01]  /*13570*/  @P2 STG.E desc[UR16][R6.64], R18 ;  /* 0x0000001206002986 */ /* 0x0003e2000c101910 */
[CC--:B------:R-:W-:Y:S02]  /*13580*/  LEA R10, P6, R11.reuse, R128.reuse, 0x2 ;  /* 0x000000800b0a7211 */ /* 0x0c0fe400078c10ff */
        /* <DEDUP_REMOVED lines=17> */
[----:B--2---:R-:W-:-:S02]  /*136a0*/  LEA R4, P4, R12, R128, 0x2 ;  /* 0x000000800c047211 */ /* 0x004fc400078810ff */
[----:B------:R-:W1:Y:S02]  /*136b0*/  LDS.128 R16, [R3] ;  /* 0x0000000003107984 */ /* 0x000e640000000c00 */
[-C--:B------:R-:W-:Y:S02]  /*136c0*/  LEA.HI.X.SX32 R5, R12, R129.reuse, 0x2, P4 ;  /* 0x000000810c057211 */ /* 0x080fe400020f16ff */
[----:B------:R-:W-:Y:S01]  /*136d0*/  ISETP.LT.AND P4, PT, R2, UR5, !P0 ;  /* 0x0000000502007c0c */ /* 0x000fe2000c781270 */
[----:B------:R-:W-:Y:S01]  /*136e0*/  VIADD R2, R0, 0x1d ;  /* 0x0000001d00027836 */ /* 0x000fe20000000000 */
[C---:B------:R-:W-:Y:S01]  /*136f0*/  LEA R6, P6, R7.reuse, R128, 0x2 ;  /* 0x0000008007067211 */ /* 0x040fe200078c10ff */
[----:B------:R-:W-:Y:S01]  /*13700*/  ULDC UR5, c[0x0][0x22c] ;  /* 0x00008b0000057ab9 */ /* 0x000fe20000000800 */
[C---:B---3--:R-:W-:Y:S01]  /*13710*/  VIADD R9, R7.reuse, UR4 ;  /* 0x0000000407097c36 */ /* 0x048fe20008000000 */
[----:B------:R2:W-:Y:S01]  /*13720*/  @P3 STG.E desc[UR16][R4.64], R24 ;  /* 0x0000001804003986 */ /* 0x0005e2000c101910 */
[----:B------:R-:W-:-:S02]  /*13730*/  LEA.HI.X.SX32 R7, R7, R129, 0x2, P6 ;  /* 0x0000008107077211 */ /* 0x000fc400030f16ff */
[----:B------:R-:W-:Y:S01]  /*13740*/  ISETP.LT.AND P3, PT, R2, UR5, !P0 ;  /* 0x0000000502007c0c */ /* 0x000fe2000c761270 */
[C---:B------:R-:W-:Y:S01]  /*13750*/  VIADD R10, R9.reuse, UR4 ;  /* 0x00000004090a7c36 */ /* 0x040fe20008000000 */
[CC--:B------:R-:W-:Y:S01]  /*13760*/  LEA R8, P6, R9.reuse, R128.reuse, 0x2 ;  /* 0x0000008009087211 */ /* 0x0c0fe200078c10ff */
[----:B------:R-:W-:Y:S01]  /*13770*/  VIADD R2, R0, 0x1e ;  /* 0x0000001e00027836 */ /* 0x000fe20000000000 */
[----:B------:R-:W-:Y:S01]  /*13780*/  ULDC UR5, c[0x0][0x22c] ;  /* 0x00008b0000057ab9 */ /* 0x000fe20000000800 */
[----:B------:R3:W-:Y:S01]  /*13790*/  @P2 STG.E desc[UR16][R6.64], R36 ;  /* 0x0000002406002986 */ /* 0x0007e2000c101910 */
[-C--:B------:R-:W-:Y:S01]  /*137a0*/  LEA.HI.X.SX32 R9, R9, R129.reuse, 0x2, P6 ;  /* 0x0000008109097211 */ /* 0x080fe200030f16ff */
[----:B------:R-:W-:Y:S01]  /*137b0*/  VIADD R11, R10, UR4 ;  /* 0x000000040a0b7c36 */ /* 0x000fe20008000000 */
[----:B------:R-:W-:Y:S02]  /*137c0*/  ISETP.LT.AND P2, PT, R2, UR5, !P0 ;  /* 0x0000000502007c0c */ /* 0x000fe4000c741270 */
[-C--:B--2---:R-:W-:Y:S01]  /*137d0*/  LEA R4, P6, R10, R128.reuse, 0x2 ;  /* 0x000000800a047211 */ /* 0x084fe200078c10ff */
[----:B------:R-:W-:Y:S01]  /*137e0*/  VIADD R2, R0, 0x1f ;  /* 0x0000001f00027836 */ /* 0x000fe20000000000 */
[----:B------:R-:W-:Y:S01]  /*137f0*/  ULDC UR5, c[0x0][0x22c] ;  /* 0x00008b0000057ab9 */ /* 0x000fe20000000800 */
[C---:B------:R-:W-:Y:S01]  /*13800*/  VIADD R12, R11.reuse, UR4 ;  /* 0x000000040b0c7c36 */ /* 0x040fe20008000000 */
[----:B------:R-:W-:Y:S01]  /*13810*/  LEA.HI.X.SX32 R5, R10, R129, 0x2, P6 ;  /* 0x000000810a057211 */ /* 0x000fe200030f16ff */
[----:B------:R2:W-:Y:S01]  /*13820*/  @P1 STG.E desc[UR16][R8.64], R25 ;  /* 0x0000001908001986 */ /* 0x0005e2000c101910 */
[----:B------:R-:W-:-:S02]  /*13830*/  LEA R10, P6, R11, R128, 0x2 ;  /* 0x000000800b0a7211 */ /* 0x000fc400078c10ff */
        /* <DEDUP_REMOVED lines=16> */
[C---:B--2---:R-:W-:Y:S01]  /*13940*/  VIADD R9, R12.reuse, UR4 ;  /* 0x000000040c097c36 */ /* 0x044fe20008000000 */
[----:B---3--:R-:W-:-:S04]  /*13950*/  LEA R4, P3, R12, R128, 0x2 ;  /* 0x000000800c047211 */ /* 0x008fc800078610ff */
[-C--:B------:R-:W-:Y:S02]  /*13960*/  LEA.HI.X.SX32 R5, R12, R129.reuse, 0x2, P3 ;  /* 0x000000810c057211 */ /* 0x080fe400018f16ff */
[----:B------:R-:W-:Y:S01]  /*13970*/  ISETP.LT.AND P3, PT, R2, UR5, !P0 ;  /* 0x0000000502007c0c */ /* 0x000fe2000c761270 */
[----:B------:R-:W-:Y:S01]  /*13980*/  VIADD R2, R0, 0x23 ;  /* 0x0000002300027836 */ /* 0x000fe20000000000 */
[CC--:B------:R-:W-:Y:S01]  /*13990*/  LEA R8, P6, R9.reuse, R128.reuse, 0x2 ;  /* 0x0000008009087211 */ /* 0x0c0fe200078c10ff */
[----:B------:R-:W-:Y:S01]  /*139a0*/  ULDC UR5, c[0x0][0x22c] ;  /* 0x00008b0000057ab9 */ /* 0x000fe20000000800 */
[C---:B----4-:R-:W-:Y:S01]  /*139b0*/  VIADD R7, R9.reuse, UR4 ;  /* 0x0000000409077c36 */ /* 0x050fe20008000000 */
        /* <DEDUP_REMOVED lines=11> */
[-C--:B--2---:R-:W-:Y:S01]  /*13a70*/  LEA R4, P6, R10, R128.reuse, 0x2 ;  /* 0x000000800a047211 */ /* 0x084fe200078c10ff */
        /* <DEDUP_REMOVED lines=481> */
[----:B--2---:R-:W-:Y:S01]  /*15890*/  VIADD R9, R12, UR4 ;  /* 0x000000040c097c36 */ /* 0x004fe20008000000 */
[----:B------:R-:W-:Y:S01]  /*158a0*/  ULDC UR5, c[0x0][0x22c] ;  /* 0x00008b0000057ab9 */ /* 0x000fe20000000800 */
[----:B------:R2:W-:Y:S01]  /*158b0*/  @P1 STG.E desc[UR16][R6.64], R118 ;  /* 0x0000007606001986 */ /* 0x0005e2000c101910 */
[----:B------:R-:W-:Y:S01]  /*158c0*/  VIADD R2, R0, 0x6a ;  /* 0x0000006a00027836 */ /* 0x000fe20000000000 */
[----:B---3--:R-:W-:-:S02]  /*158d0*/  LEA R4, P1, R12, R128, 0x2 ;  /* 0x000000800c047211 */ /* 0x008fc400078210ff */
[CC--:B------:R-:W-:Y:S02]  /*158e0*/  LEA R8, P6, R9.reuse, R128.reuse, 0x2 ;  /* 0x0000008009087211 */ /* 0x0c0fe400078c10ff */
[-C--:B------:R-:W-:Y:S02]  /*158f0*/  LEA.HI.X.SX32 R5, R12, R129.reuse, 0x2, P1 ;  /* 0x000000810c057211 */ /* 0x080fe400008f16ff */
[----:B------:R-:W-:Y:S01]  /*15900*/  ISETP.LT.AND P1, PT, R2, UR5, !P0 ;  /* 0x0000000502007c0c */ /* 0x000fe2000c721270 */
[----:B------:R-:W-:Y:S01]  /*15910*/  VIADD R2, R0, 0x6b ;  /* 0x0000006b00027836 */ /* 0x000fe20000000000 */
[----:B------:R-:W-:Y:S01]  /*15920*/  ULDC UR5, c[0x0][0x22c] ;  /* 0x00008b0000057ab9 */ /* 0x000fe20000000800 */
[C---:B--2---:R-:W-:Y:S01]  /*15930*/  VIADD R7, R9.reuse, UR4 ;  /* 0x0000000409077c36 */ /* 0x044fe20008000000 */
[----:B------:R-:W-:Y:S01]  /*15940*/  LEA.HI.X.SX32 R9, R9, R129, 0x2, P6 ;  /* 0x0000008109097211 */ /* 0x000fe200030f16ff */
[----:B------:R2:W-:Y:S02]  /*15950*/  @P5 STG.E desc[UR16][R4.64], R75 ;  /* 0x0000004b04005986 */ /* 0x0005e4000c101910 */
[C---:B------:R-:W-:Y:S01]  /*15960*/  VIADD R10, R7.reuse, UR4 ;  /* 0x00000004070a7c36 */ /* 0x040fe20008000000 */
[----:B------:R-:W-:-:S02]  /*15970*/  LEA R6, P6, R7, R128, 0x2 ;  /* 0x0000008007067211 */ /* 0x000fc400078c10ff */
[----:B------:R-:W-:Y:S01]  /*15980*/  ISETP.LT.AND P5, PT, R2, UR5, !P0 ;  /* 0x0000000502007c0c */ /* 0x000fe2000c7a1270 */
[----:B------:R-:W-:Y:S01]  /*15990*/  VIADD R2, R0, 0x6c ;  /* 0x0000006c00027836 */ /* 0x000fe20000000000 */
[-C--:B------:R-:W-:Y:S01]  /*159a0*/  LEA.HI.X.SX32 R7, R7, R129.reuse, 0x2, P6 ;  /* 0x0000008107077211 */ /* 0x080fe200030f16ff */
[C---:B------:R-:W-:Y:S01]  /*159b0*/  VIADD R11, R10.reuse, UR4 ;  /* 0x000000040a0b7c36 */ /* 0x040fe20008000000 */
[----:B------:R-:W-:Y:S01]  /*159c0*/  ULDC UR5, c[0x0][0x22c] ;  /* 0x00008b0000057ab9 */ /* 0x000fe20000000800 */
[----:B------:R3:W-:Y:S01]  /*159d0*/  @P4 STG.E desc[UR16][R8.64], R119 ;  /* 0x0000007708004986 */ /* 0x0007e2000c101910 */
[-C--:B--2---:R-:W-:Y:S02]  /*159e0*/  LEA R4, P6, R10, R128.reuse, 0x2 ;  /* 0x000000800a047211 */ /* 0x084fe400078c10ff */
[----:B------:R-:W-:Y:S01]  /*159f0*/  ISETP.LT.AND P4, PT, R2, UR5, !P0 ;  /* 0x0000000502007c0c */ /* 0x000fe2000c781270 */
[----:B------:R-:W-:Y:S01]  /*15a00*/  VIADD R2, R0, 0x6d ;  /* 0x0000006d00027836 */ /* 0x000fe20000000000 */
[-C--:B------:R-:W-:Y:S01]  /*15a10*/  LEA.HI.X.SX32 R5, R10, R129.reuse, 0x2, P6 ;  /* 0x000000810a057211 */ /* 0x080fe200030f16ff */
[C---:B------:R-:W-:Y:S01]  /*15a20*/  VIADD R12, R11.reuse, UR4 ;  /* 0x000000040b0c7c36 */ /* 0x040fe20008000000 */
[CC--:B------:R-:W-:Y:S01]  /*15a30*/  LEA R10, P6, R11.reuse, R128.reuse, 0x2 ;  /* 0x000000800b0a7211 */ /* 0x0c0fe200078c10ff */
[----:B------:R-:W-:Y:S01]  /*15a40*/  ULDC UR5, c[0x0][0x22c] ;  /* 0x00008b0000057ab9 */ /* 0x000fe20000000800 */
[----:B------:R2:W-:Y:S01]  /*15a50*/  @P3 STG.E desc[UR16][R6.64], R76 ;  /* 0x0000004c06003986 */ /* 0x0005e2000c101910 */
[----:B------:R-:W-:Y:S01]  /*15a60*/  ISETP.LT.AND P3, PT, R2, UR5, !P0 ;  /* 0x0000000502007c0c */ /* 0x000fe2000c761270 */
[----:B------:R-:W-:Y:S01]  /*15a70*/  VIADD R2, R0, 0x6e ;  /* 0x0000006e00027836 */ /* 0x000fe20000000000 */
[----:B------:R-:W-:Y:S01]  /*15a80*/  LEA.HI.X.SX32 R11, R11, R129, 0x2, P6 ;  /* 0x000000810b0b7211 */ /* 0x000fe200030f16ff */
[----:B------:R-:W-:Y:S01]  /*15a90*/  ULDC UR5, c[0x0][0x22c] ;  /* 0x00008b0000057ab9 */ /* 0x000fe20000000800 */
[----:B---3--:R-:W-:Y:S01]  /*15aa0*/  LEA R8, P6, R12, R128, 0x2 ;  /* 0x000000800c087211 */ /* 0x008fe200078c10ff */
[----:B------:R3:W-:Y:S01]  /*15ab0*/  @P2 STG.E desc[UR16][R4.64], R120 ;  /* 0x0000007804002986 */ /* 0x0007e2000c101910 */
[----:B------:R-:W-:-:S02]  /*15ac0*/  ISETP.LT.AND P2, PT, R2, UR5, !P0 ;  /* 0x0000000502007c0c */ /* 0x000fc4000c741270 */
[C---:B------:R-:W-:Y:S01]  /*15ad0*/  LEA.HI.X.SX32 R9, R12.reuse, R129, 0x2, P6 ;  /* 0x000000810c097211 */ /* 0x040fe200030f16ff */
[----:B------:R-:W-:Y:S01]  /*15ae0*/  VIADD R12, R12, UR4 ;  /* 0x000000040c0c7c36 */ /* 0x000fe20008000000 */
[----:B------:R-:W-:Y:S01]  /*15af0*/  ULDC UR5, c[0x0][0x22c] ;  /* 0x00008b0000057ab9 */ /* 0x000fe20000000800 */
[----:B------:R-:W-:Y:S01]  /*15b00*/  VIADD R2, R0, 0x6f ;  /* 0x0000006f00027836 */ /* 0x000fe20000000000 */
[----:B------:R-:W-:Y:S01]  /*15b10*/  @P1 STG.E desc[UR16][R10.64], R77 ;  /* 0x0000004d0a001986 */ /* 0x000fe2000c101910 */
[----:B--2---:R-:W-:-:S03]  /*15b20*/  VIADD R7, R12, UR4 ;  /* 0x000000040c077c36 */ /* 0x004fc60008000000 */
[----:B------:R-:W-:Y:S01]  /*15b30*/  ISETP.LT.AND P1, PT, R2, UR5, !P0 ;  /* 0x0000000502007c0c */ /* 0x000fe2000c721270 */
[----:B------:R2:W-:Y:S01]  /*15b40*/  @P5 STG.E desc[UR16][R8.64], R121 ;  /* 0x0000007908005986 */ /* 0x0005e2000c101910 */
[-C--:B---3--:R-:W-:Y:S01]  /*15b50*/  LEA R4, P5, R12, R128.reuse, 0x2 ;  /* 0x000000800c047211 */ /* 0x088fe200078a10ff */
[----:B------:R-:W-:Y:S01]  /*15b60*/  VIADD R2, R0, 0x70 ;  /* 0x0000007000027836 */ /* 0x000fe20000000000 */
[C---:B------:R-:W-:Y:S01]  /*15b70*/  LEA R6, P6, R7.reuse, R128, 0x2 ;  /* 0x0000008007067211 */ /* 0x040fe200078c10ff */
[----:B------:R-:W-:Y:S01]  /*15b80*/  ULDC UR5, c[0x0][0x22c] ;  /* 0x00008b0000057ab9 */ /* 0x000fe20000000800 */
[-C--:B------:R-:W-:Y:S02]  /*15b90*/  LEA.HI.X.SX32 R5, R12, R129.reuse, 0x2, P5 ;  /* 0x000000810c057211 */ /* 0x080fe400028f16ff */
[----:B------:R-:W-:Y:S01]  /*15ba0*/  ISETP.LT.AND P5, PT, R2, UR5, !P0 ;  /* 0x0000000502007c0c */ /* 0x000fe2000c7a1270 */
[----:B------:R-:W-:Y:S01]  /*15bb0*/  VIADD R2, R0, 0x71 ;  /* 0x0000007100027836 */ /* 0x000fe20000000000 */
[----:B------:R-:W-:Y:S01]  /*15bc0*/  ULDC UR5, c[0x0][0x22c] ;  /* 0x00008b0000057ab9 */ /* 0x000fe20000000800 */
[C---:B--2---:R-:W-:Y:S01]  /*15bd0*/  VIADD R9, R7.reuse, UR4 ;  /* 0x0000000407097c36 */ /* 0x044fe20008000000 */
[----:B------:R-:W-:-:S03]  /*15be0*/  LEA.HI.X.SX32 R7, R7, R129, 0x2, P6 ;  /* 0x0000008107077211 */ /* 0x000fc600030f16ff */
[C---:B------:R-:W-:Y:S01]  /*15bf0*/  VIADD R10, R9.reuse, UR4 ;  /* 0x00000004090a7c36 */ /* 0x040fe20008000000 */
[CC--:B------:R-:W-:Y:S01]  /*15c00*/  LEA R8, P6, R9.reuse, R128.reuse, 0x2 ;  /* 0x0000008009087211 */ /* 0x0c0fe200078c10ff */
[----:B------:R2:W-:Y:S01]  /*15c10*/  @P4 STG.E desc[UR16][R4.64], R78 ;  /* 0x0000004e04004986 */ /* 0x0005e2000c101910 */
[----:B------:R-:W-:Y:S01]  /*15c20*/  ISETP.LT.AND P4, PT, R2, UR5, !P0 ;  /* 0x0000000502007c0c */ /* 0x000fe2000c781270 */
[----:B------:R-:W-:Y:S01]  /*15c30*/  VIADD R2, R0, 0x72 ;  /* 0x0000007200027836 */ /* 0x000fe20000000000 */
[----:B------:R-:W-:Y:S01]  /*15c40*/  LEA.HI.X.SX32 R9, R9, R129, 0x2, P6 ;  /* 0x0000008109097211 */ /* 0x000fe200030f16ff */
[----:B------:R-:W-:Y:S01]  /*15c50*/  VIADD R11, R10, UR4 ;  /* 0x000000040a0b7c36 */ /* 0x000fe20008000000 */
[----:B------:R-:W-:Y:S01]  /*15c60*/  ULDC UR5, c[0x0][0x22c] ;  /* 0x00008b0000057ab9 */ /* 0x000fe20000000800 */
[----:B------:R3:W-:Y:S01]  /*15c70*/  @P3 STG.E desc[UR16][R6.64], R122 ;  /* 0x0000007a06003986 */ /* 0x0007e2000c101910 */
[----:B------:R-:W-:Y:S02]  /*15c80*/  ISETP.LT.AND P3, PT, R2, UR5, !P0 ;  /* 0x0000000502007c0c */ /* 0x000fe4000c761270 */
[----:B--2---:R-:W-:Y:S01]  /*15c90*/  LEA R4, P6, R10, R128, 0x2 ;  /* 0x000000800a047211 */ /* 0x004fe200078c10ff */
[----:B------:R-:W-:Y:S01]  /*15ca0*/  VIADD R12, R11, UR4 ;  /* 0x000000040b0c7c36 */ /* 0x000fe20008000000 */
[----:B------:R-:W-:-:S02]  /*15cb0*/  ULDC UR5, c[0x0][0x22c] ;  /* 0x00008b0000057ab9 */ /* 0x000fc40000000800 */
[-C--:B------:R-:W-:Y:S01]  /*15cc0*/  LEA.HI.X.SX32 R5, R10, R129.reuse, 0x2, P6 ;  /* 0x000000810a057211 */ /* 0x080fe200030f16ff */
[----:B------:R-:W-:Y:S01]  /*15cd0*/  VIADD R2, R0, 0x73 ;  /* 0x0000007300027836 */ /* 0x000fe20000000000 */
[CC--:B------:R-:W-:Y:S01]  /*15ce0*/  LEA R10, P6, R11.reuse, R128.reuse, 0x2 ;  /* 0x000000800b0a7211 */ /* 0x0c0fe200078c10ff */
[----:B------:R2:W-:Y:S03]  /*15cf0*/  @P2 STG.E desc[UR16][R8.64], R79 ;  /* 0x0000004f08002986 */ /* 0x0005e6000c101910 */
[-C--:B------:R-:W-:Y:S02]  /*15d00*/  LEA.HI.X.SX32 R11, R11, R129.reuse, 0x2, P6 ;  /* 0x000000810b0b7211 */ /* 0x080fe400030f16ff */
[-C--:B---3--:R-:W-:Y:S02]  /*15d10*/  LEA R6, P6, R12, R128.reuse, 0x2 ;  /* 0x000000800c067211 */ /* 0x088fe400078c10ff */
[----:B------:R-:W-:Y:S01]  /*15d20*/  ISETP.LT.AND P2, PT, R2, UR5, !P0 ;  /* 0x0000000502007c0c */ /* 0x000fe2000c741270 */
[----:B------:R-:W-:Y:S01]  /*15d30*/  VIADD R2, R0, 0x74 ;  /* 0x0000007400027836 */ /* 0x000fe20000000000 */
[C---:B------:R-:W-:Y:S01]  /*15d40*/  LEA.HI.X.SX32 R7, R12.reuse, R129, 0x2, P6 ;  /* 0x000000810c077211 */ /* 0x040fe200030f16ff */
[----:B------:R-:W-:Y:S01]  /*15d50*/  ULDC UR5, c[0x0][0x22c] ;  /* 0x00008b0000057ab9 */ /* 0x000fe20000000800 */
[----:B------:R-:W-:Y:S01]  /*15d60*/  VIADD R12, R12, UR4 ;  /* 0x000000040c0c7c36 */ /* 0x000fe20008000000 */
[----:B------:R3:W-:Y:S01]  /*15d70*/  @P1 STG.E desc[UR16][R4.64], R123 ;  /* 0x0000007b04001986 */ /* 0x0007e2000c101910 */
[----:B------:R-:W-:Y:S01]  /*15d80*/  ISETP.LT.AND P1, PT, R2, UR5, !P0 ;  /* 0x0000000502007c0c */ /* 0x000fe2000c721270 */
[----:B------:R-:W-:Y:S01]  /*15d90*/  VIADD R2, R0, 0x75 ;  /* 0x0000007500027836 */ /* 0x000fe20000000000 */
[----:B------:R-:W-:Y:S01]  /*15da0*/  ULDC UR5, c[0x0][0x22c] ;  /* 0x00008b0000057ab9 */ /* 0x000fe20000000800 */
[----:B------:R-:W-:Y:S01]  /*15db0*/  VIADD R13, R12, UR4 ;  /* 0x000000040c0d7c36 */ /* 0x000fe20008000000 */
[----:B------:R-:W-:Y:S02]  /*15dc0*/  @P5 STG.E desc[UR16][R10.64], R80 ;  /* 0x000000500a005986 */ /* 0x000fe4000c101910 */
[----:B------:R-:W-:Y:S01]  /*15dd0*/  ISETP.LT.AND P5, PT, R2, UR5, !P0 ;  /* 0x0000000502007c0c */ /* 0x000fe2000c7a1270 */
[----:B------:R-:W-:Y:S01]  /*15de0*/  VIADD R2, R0, 0x76 ;  /* 0x0000007600027836 */ /* 0x000fe20000000000 */
[----:B------:R4:W-:Y:S01]  /*15df0*/  @P4 STG.E desc[UR16][R6.64], R124 ;  /* 0x0000007c06004986 */ /* 0x0009e2000c101910 */
[-C--:B--2---:R-:W-:Y:S01]  /*15e00*/  LEA R8, P6, R13, R128.reuse, 0x2 ;  /* 0x000000800d087211 */ /* 0x084fe200078c10ff */
[----:B------:R-:W-:Y:S01]  /*15e10*/  ULDC UR5, c[0x0][0x22c] ;  /* 0x00008b0000057ab9 */ /* 0x000fe20000000800 */
[----:B---3--:R-:W-:-:S02]  /*15e20*/  LEA R4, P4, R12, R128, 0x2 ;  /* 0x000000800c047211 */ /* 0x008fc400078810ff */
[CC--:B------:R-:W-:Y:S01]  /*15e30*/  LEA.HI.X.SX32 R9, R13.reuse, R129.reuse, 0x2, P6 ;  /* 0x000000810d097211 */ /* 0x0c0fe200030f16ff */
[----:B------:R-:W-:Y:S01]  /*15e40*/  VIADD R13, R13, UR4 ;  /* 0x000000040d0d7c36 */ /* 0x000fe20008000000 */
[-C--:B------:R-:W-:Y:S02]  /*15e50*/  LEA.HI.X.SX32 R5, R12, R129.reuse, 0x2, P4 ;  /* 0x000000810c057211 */ /* 0x080fe400020f16ff */
[----:B------:R-:W-:Y:S01]  /*15e60*/  ISETP.LT.AND P4, PT, R2, UR5, !P0 ;  /* 0x0000000502007c0c */ /* 0x000fe2000c781270 */
[----:B------:R-:W-:Y:S01]  /*15e70*/  VIADD R2, R0, 0x77 ;  /* 0x0000007700027836 */ /* 0x000fe20000000000 */
[----:B------:R-:W-:Y:S01]  /*15e80*/  ULDC UR5, c[0x0][0x22c] ;  /* 0x00008b0000057ab9 */ /* 0x000fe20000000800 */
[----:B------:R2:W-:Y:S01]  /*15e90*/  @P3 STG.E desc[UR16][R4.64], R81 ;  /* 0x0000005104003986 */ /* 0x0005e2000c101910 */
[C---:B----4-:R-:W-:Y:S01]  /*15ea0*/  LEA R6, P6, R13.reuse, R128, 0x2 ;  /* 0x000000800d067211 */ /* 0x050fe200078c10ff */
[C---:B------:R-:W-:Y:S01]  /*15eb0*/  VIADD R10, R13.reuse, UR4 ;  /* 0x000000040d0a7c36 */ /* 0x040fe20008000000 */
[----:B------:R-:W-:Y:S01]  /*15ec0*/  ISETP.LT.AND P3, PT, R2, UR5, !P0 ;  /* 0x0000000502007c0c */ /* 0x000fe2000c761270 */
[----:B------:R-:W-:Y:S01]  /*15ed0*/  VIADD R2, R0, 0x78 ;  /* 0x0000007800027836 */ /* 0x000fe20000000000 */
[----:B------:R-:W-:Y:S01]  /*15ee0*/  LEA.HI.X.SX32 R7, R13, R129, 0x2, P6 ;  /* 0x000000810d077211 */ /* 0x000fe200030f16ff */
[----:B------:R-:W-:Y:S01]  /*15ef0*/  ULDC UR5, c[0x0][0x22c] ;  /* 0x00008b0000057ab9 */ /* 0x000fe20000000800 */
[----:B------:R-:W-:Y:S01]  /*15f00*/  VIADD R11, R10, UR4 ;  /* 0x000000040a0b7c36 */ /* 0x000fe20008000000 */
[----:B------:R3:W-:Y:S01]  /*15f10*/  @P2 STG.E desc[UR16][R8.64], R125 ;  /* 0x0000007d08002986 */ /* 0x0007e2000c101910 */
[----:B------:R-:W-:-:S02]  /*15f20*/  ISETP.LT.AND P2, PT, R2, UR5, !P0 ;  /* 0x0000000502007c0c */ /* 0x000fc4000c741270 */
[-C--:B--2---:R-:W-:Y:S01]  /*15f30*/  LEA R4, P6, R10, R128.reuse, 0x2 ;  /* 0x000000800a047211 */ /* 0x084fe200078c10ff */
[----:B------:R-:W-:Y:S01]  /*15f40*/  VIADD R2, R0, 0x79 ;  /* 0x0000007900027836 */ /* 0x000fe20000000000 */
[----:B------:R-:W-:Y:S01]  /*15f50*/  ULDC UR5, c[0x0][0x22c] ;  /* 0x00008b0000057ab9 */ /* 0x000fe20000000800 */
[C---:B------:R-:W-:Y:S01]  /*15f60*/  VIADD R12, R11.reuse, UR4 ;  /* 0x000000040b0c7c36 */ /* 0x040fe20008000000 */
[-C--:B------:R-:W-:Y:S01]  /*15f70*/  LEA.HI.X.SX32 R5, R10, R129.reuse, 0x2, P6 ;  /* 0x000000810a057211 */ /* 0x080fe200030f16ff */
[----:B------:R-:W-:Y:S01]  /*15f80*/  @P1 STG.E desc[UR16][R6.64], R82 ;  /* 0x0000005206001986 */ /* 0x000fe2000c101910 */
[CC--:B---3--:R-:W-:Y:S02]  /*15f90*/  LEA R8, P6, R11.reuse, R128.reuse, 0x2 ;  /* 0x000000800b087211 */ /* 0x0c8fe400078c10ff */
[----:B------:R-:W-:Y:S01]  /*15fa0*/  ISETP.LT.AND P1, PT, R2, UR5, !P0 ;  /* 0x0000000502007c0c */ /* 0x000fe2000c721270 */
[----:B------:R-:W-:Y:S01]  /*15fb0*/  VIADD R2, R0, 0x7a ;  /* 0x0000007a00027836 */ /* 0x000fe20000000000 */
[-C--:B------:R-:W-:Y:S01]  /*15fc0*/  LEA.HI.X.SX32 R9, R11, R129.reuse, 0x2, P6 ;  /* 0x000000810b097211 */ /* 0x080fe200030f16ff */
[----:B------:R-:W-:Y:S01]  /*15fd0*/  ULDC UR5, c[0x0][0x22c] ;  /* 0x00008b0000057ab9 */ /* 0x000fe20000000800 */
[----:B------:R-:W-:Y:S01]  /*15fe0*/  LEA R10, P6, R12, R128, 0x2 ;  /* 0x000000800c0a7211 */ /* 0x000fe200078c10ff */
        /* <DEDUP_REMOVED lines=8> */
[----:B------:R-:W-:-:S02]  /*16070*/  ULDC UR5, c[0x0][0x22c] ;  /* 0x00008b0000057ab9 */ /* 0x000fc40000000800 */
[----:B------:R4:W-:Y:S01]  /*16080*/  @P3 STG.E desc[UR16][R10.64], R127 ;  /* 0x0000007f0a003986 */ /* 0x0009e2000c101910 */
[C---:B--2---:R-:W-:Y:S01]  /*16090*/  VIADD R5, R12.reuse, UR4 ;  /* 0x000000040c057c36 */ /* 0x044fe20008000000 */
[-C--:B------:R-:W-:Y:S01]  /*160a0*/  LEA R2, P3, R12, R128.reuse, 0x2 ;  /* 0x000000800c027211 */ /* 0x080fe200078610ff */
[----:B------:R-:W-:Y:S02]  /*160b0*/  VIADD R4, R0, 0x7c ;  /* 0x0000007c00047836 */ /* 0x000fe40000000000 */
[----:B------:R-:W-:Y:S01]  /*160c0*/  VIADD R7, R5, UR4 ;  /* 0x0000000405077c36 */ /* 0x000fe20008000000 */
[-C--:B------:R-:W-:Y:S02]  /*160d0*/  LEA.HI.X.SX32 R3, R12, R129.reuse, 0x2, P3 ;  /* 0x000000810c037211 */ /* 0x080fe400018f16ff */
[----:B------:R-:W-:Y:S01]  /*160e0*/  ISETP.LT.AND P3, PT, R4, UR5, !P0 ;  /* 0x0000000504007c0c */ /* 0x000fe2000c761270 */
[----:B---3--:R-:W-:Y:S01]  /*160f0*/  VIADD R9, R7, UR4 ;  /* 0x0000000407097c36 */ /* 0x008fe20008000000 */
[-C--:B------:R-:W-:Y:S01]  /*16100*/  LEA R4, P6, R5, R128.reuse, 0x2 ;  /* 0x0000008005047211 */ /* 0x080fe200078c10ff */
[----:B------:R-:W-:Y:S01]  /*16110*/  VIADD R6, R0, 0x7d ;  /* 0x0000007d00067836 */ /* 0x000fe20000000000 */
[----:B------:R-:W-:Y:S01]  /*16120*/  ULDC UR5, c[0x0][0x22c] ;  /* 0x00008b0000057ab9 */ /* 0x000fe20000000800 */
[----:B----4-:R-:W-:Y:S01]  /*16130*/  VIADD R11, R9, UR4 ;  /* 0x00000004090b7c36 */ /* 0x010fe20008000000 */
[-C--:B------:R-:W-:Y:S01]  /*16140*/  LEA.HI.X.SX32 R5, R5, R129.reuse, 0x2, P6 ;  /* 0x0000008105057211 */ /* 0x080fe200030f16ff */
[----:B------:R2:W-:Y:S01]  /*16150*/  @P2 STG.E desc[UR16][R2.64], R84 ;  /* 0x0000005402002986 */ /* 0x0005e2000c101910 */
[----:B------:R-:W-:Y:S01]  /*16160*/  ISETP.LT.AND P2, PT, R6, UR5, !P0 ;  /* 0x0000000506007c0c */ /* 0x000fe2000c741270 */
[----:B------:R-:W-:Y:S01]  /*16170*/  VIADD R13, R11, UR4 ;  /* 0x000000040b0d7c36 */ /* 0x000fe20008000000 */
[-C--:B------:R-:W-:Y:S01]  /*16180*/  LEA R8, P6, R9, R128.reuse, 0x2 ;  /* 0x0000008009087211 */ /* 0x080fe200078c10ff */
[----:B-1----:R1:W-:Y:S01]  /*16190*/  @P1 STG.E desc[UR16][R4.64], R16 ;  /* 0x0000001004001986 */ /* 0x0023e2000c101910 */
[-C--:B------:R-:W-:Y:S01]  /*161a0*/  LEA R6, P1, R7, R128.reuse, 0x2 ;  /* 0x0000008007067211 */ /* 0x080fe200078210ff */
[----:B------:R-:W-:Y:S01]  /*161b0*/  VIADD R14, R13, UR4 ;  /* 0x000000040d0e7c36 */ /* 0x000fe20008000000 */
[-C--:B------:R-:W-:Y:S01]  /*161c0*/  LEA.HI.X.SX32 R9, R9, R129.reuse, 0x2, P6 ;  /* 0x0000008109097211 */ /* 0x080fe200030f16ff */
[----:B------:R-:W-:Y:S01]  /*161d0*/  VIADD R12, R0, 0x7e ;  /* 0x0000007e000c7836 */ /* 0x000fe20000000000 */
[----:B------:R-:W-:Y:S01]  /*161e0*/  LEA.HI.X.SX32 R7, R7, R129, 0x2, P1 ;  /* 0x0000008107077211 */ /* 0x000fe200008f16ff */
[----:B------:R-:W-:Y:S01]  /*161f0*/  VIADD R15, R14, UR4 ;  /* 0x000000040e0f7c36 */ /* 0x000fe20008000000 */
[-C--:B------:R-:W-:Y:S01]  /*16200*/  LEA R10, P1, R13, R128.reuse, 0x2 ;  /* 0x000000800d0a7211 */ /* 0x080fe200078210ff */
[----:B------:R-:W-:Y:S01]  /*16210*/  ULDC UR4, c[0x0][0x22c] ;  /* 0x00008b0000047ab9 */ /* 0x000fe20000000800 */
[----:B--2---:R-:W-:Y:S01]  /*16220*/  LEA R2, P6, R11, R128, 0x2 ;  /* 0x000000800b027211 */ /* 0x004fe200078c10ff */
[----:B------:R-:W-:-:S03]  /*16230*/  VIADD R0, R0, 0x7f ;  /* 0x0000007f00007836 */ /* 0x000fc60000000000 */
[-C--:B------:R-:W-:Y:S02]  /*16240*/  LEA.HI.X.SX32 R3, R11, R129.reuse, 0x2, P6 ;  /* 0x000000810b037211 */ /* 0x080fe400030f16ff */
[-C--:B------:R-:W-:Y:S02]  /*16250*/  LEA.HI.X.SX32 R11, R13, R129.reuse, 0x2, P1 ;  /* 0x000000810d0b7211 */ /* 0x080fe400008f16ff */
[----:B------:R-:W-:Y:S01]  /*16260*/  ISETP.LT.AND P1, PT, R12, UR4, !P0 ;  /* 0x000000040c007c0c */ /* 0x000fe2000c721270 */
[----:B------:R-:W-:Y:S01]  /*16270*/  ULDC UR4, c[0x0][0x22c] ;  /* 0x00008b0000047ab9 */ /* 0x000fe20000000800 */
[C---:B-1----:R-:W-:Y:S02]  /*16280*/  LEA R4, P6, R15.reuse, R128, 0x2 ;  /* 0x000000800f047211 */ /* 0x042fe400078c10ff */
[----:B------:R-:W-:Y:S02]  /*16290*/  ISETP.LT.AND P0, PT, R0, UR4, !P0 ;  /* 0x0000000400007c0c */ /* 0x000fe4000c701270 */
[----:B------:R-:W-:-:S02]  /*162a0*/  LEA.HI.X.SX32 R5, R15, R129, 0x2, P6 ;  /* 0x000000810f057211 */ /* 0x000fc400030f16ff */
[C---:B------:R-:W-:Y:S01]  /*162b0*/  LEA R128, P6, R14.reuse, R128, 0x2 ;  /* 0x000000800e807211 */ /* 0x040fe200078c10ff */
[----:B------:R1:W-:Y:S03]  /*162c0*/  @P5 STG.E desc[UR16][R6.64], R85 ;  /* 0x0000005506005986 */ /* 0x0003e6000c101910 */
[----:B------:R-:W-:Y:S01]  /*162d0*/  LEA.HI.X.SX32 R129, R14, R129, 0x2, P6 ;  /* 0x000000810e817211 */ /* 0x000fe200030f16ff */
[----:B------:R1:W-:Y:S04]  /*162e0*/  @P4 STG.E desc[UR16][R8.64], R17 ;  /* 0x0000001108004986 */ /* 0x0003e8000c101910 */
[----:B------:R1:W-:Y:S04]  /*162f0*/  @P3 STG.E desc[UR16][R2.64], R86 ;  /* 0x0000005602003986 */ /* 0x0003e8000c101910 */
[----:B------:R1:W-:Y:S04]  /*16300*/  @P2 STG.E desc[UR16][R10.64], R18 ;  /* 0x000000120a002986 */ /* 0x0003e8000c101910 */
[----:B------:R1:W-:Y:S01]  /*16310*/  @P1 STG.E desc[UR16][R128.64], R87 ;  /* 0x0000005780001986 */ /* 0x0003e2000c101910 */
[----:B------:R-:W-:Y:S05]  /*16320*/  @!P0 EXIT ;  /* 0x000000000000894d */ /* 0x000fea0003800000 */
[----:B------:R-:W-:Y:S01]  /*16330*/  STG.E desc[UR16][R4.64], R19 ;  /* 0x0000001304007986 */ /* 0x000fe2000c101910 */
[----:B------:R-:W-:Y:S05]  /*16340*/  EXIT ;  /* 0x000000000000794d */ /* 0x000fea0003800000 */
.L_x_2:
[----:B------:R-:W-:-:S00]  /*16350*/  BRA `(.L_x_2) ;  /* 0xfffffffc00fc7947 */ /* 0x000fc0000383ffff */
[----:B------:R-:W-:-:S00]  /*16360*/  NOP ;  /* 0x0000000000007918 */ /* 0x000fc00000000000 */
        /* <DEDUP_REMOVED lines=9> */
.L_x_3:


//--------------------- .nv.shared.matmul_kernel  --------------------------
	.section	.nv.shared.matmul_kernel,"aw",@nobits
	.sectionflags	@""
	.align	16
	.zero		1024


//--------------------- .nv.shared.reserved.0     --------------------------
	.section	.nv.shared.reserved.0,"aw",@nobits
	.weak		__nv_reservedSMEM_offset_0_alias
	.size		__nv_reservedSMEM_offset_0_alias, 0, 0
	.other		__nv_reservedSMEM_offset_0_alias,@"STO_CUDA_RESERVED_SHARED STV_DEFAULT"
__nv_reservedSMEM_offset_0_alias:
	.zero		0


//--------------------- .nv.constant0.matmul_kernel --------------------------
	.section	.nv.constant0.matmul_kernel,"a",@progbits
	.sectionflags	@""
	.align	4
.nv.constant0.matmul_kernel:
	.zero		608


//--------------------- SYMBOLS --------------------------

	.type		.nv.reservedSmem.offset0,@object
	.size		.nv.reservedSmem.offset0,0x4
